	.target	sm_100a

	.elftype	@"ET_EXEC"


//--------------------- .note.nv.tkinfo           --------------------------
	.section	.note.nv.tkinfo,"",@"SHT_NOTE"
	.sectionflags	@"SHF_NOTE_NV_TKINFO"
	.tkinfo
        /*0018*/ 	.word	0x00000002
        /*0030*/ 	.string	""
        /*0030*/ 	.string	"ptxas"
        /*0030*/ 	.string	"Cuda compilation tools, release 13.0, V13.0.88"
        /*0030*/ 	.string	"Build cuda_13.0.r13.0/compiler.36424714_0"
        /*0030*/ 	.string	"-arch sm_100a -m 64 "



//--------------------- .note.nv.cuinfo           --------------------------
	.section	.note.nv.cuinfo,"",@"SHT_NOTE"
	.sectionflags	@"SHF_NOTE_NV_CUINFO"
        /*0018*/ 	.short	0x0002
        /*001a*/ 	.short	0x0064
        /*001c*/ 	.short	0x0082
	.zero		2


//--------------------- .nv.info                  --------------------------
	.section	.nv.info,"",@"SHT_CUDA_INFO"
	.align	4


	//----- nvinfo : EIATTR_REGCOUNT
	.align		4
        /*0000*/ 	.byte	0x04, 0x2f
        /*0002*/ 	.short	(.L_12 - .L_11)
	.align		4
.L_11:
        /*0004*/ 	.word	index@(_ZN7cutlass6KernelINS_4gemm6kernel14RankKUniversalINS1_11threadblock13MmaMultistageINS1_9GemmShapeILi128ELi64ELi16EEENS_9transform11threadblock28PredicatedTileAccessIteratorINS_11MatrixShapeILi128ELi16EEEdNS_6layout11ColumnMajorELi1ENS8_31PitchLinearWarpStripedThreadMapINS_16PitchLinearShapeILi128ELi16EEELi256ENSG_ILi16ELi2EEELi1EEENS_5ArrayIdLi1ELb1EEELb0ENSD_9NoPermuteEEENS9_25RegularTileAccessIteratorISC_dNSD_43ColumnMajorTensorOpMultiplicandCongruous64bELi1ESJ_Li8EEELNS_4arch14CacheOperation4KindE0ENSA_INSB_ILi16ELi64EEEdNSD_8RowMajorELi0ENSF_INSG_ILi64ELi16EEELi256ESI_Li1EEESL_Lb0ESM_EENSO_ISU_dNSD_40RowMajorTensorOpMultiplicandCongruous64bELi0ESX_Li8EEELST_0EdSV_NS4_9MmaPolicyINS1_4warp11MmaTensorOpINS6_ILi32ELi32ELi16EEEdSP_dSZ_dSV_NS12_17MmaTensorOpPolicyINSR_3MmaINS6_ILi8ELi8ELi4EEELi32EdSV_dSE_dSV_NSR_13OpMultiplyAddEEENSB_ILi1ELi1EEEEELi1ELb0EbEENSB_ILi0ELi0EEES1D_Li1EEELi3ELNS1_23SharedMemoryClearOptionE0EbEENS_8epilogue11threadblock8EpilogueIS7_S1C_Li1ENS1I_27PredicatedTileIteratorBlas3INS1I_26OutputTileOptimalThreadMapINS1I_15OutputTileShapeILi64ELi8ELi4ELi1ELi1EEENS1M_ILi1ELi4ELi1ELi1ELi4EEELi256ELi1ELi64EEEdLNS_8BlasModeE1EEENS1H_4warp24FragmentIteratorTensorOpIS14_S17_dNSK_IdLi2ELb1EEESV_EENS1S_20TileIteratorTensorOpIS14_S17_dSV_EENS1I_18SharedLoadIteratorINS1P_18CompactedThreadMapEdLi8EEENS1H_6thread17LinearCombinationIdLi1EddLNS21_9ScaleType4KindE0ELNS_15FloatRoundStyleE2EdEENSB_ILi0ELi4EEELi1ELi1EEENS4_30GemmIdentityThreadblockSwizzleILi1EEELNS_8FillModeE1EEEEEvNT_6ParamsE)
        /*0008*/ 	.word	0x00000080


	//----- nvinfo : EIATTR_FRAME_SIZE
	.align		4
.L_12:
        /*000c*/ 	.byte	0x04, 0x11
        /*000e*/ 	.short	(.L_14 - .L_13)
	.align		4
.L_13:
        /*0010*/ 	.word	index@($__internal_1_$__cuda_sm20_rem_u64)
        /*0014*/ 	.word	0x00000000


	//----- nvinfo : EIATTR_FRAME_SIZE
	.align		4
.L_14:
        /*0018*/ 	.byte	0x04, 0x11
        /*001a*/ 	.short	(.L_16 - .L_15)
	.align		4
.L_15:
        /*001c*/ 	.word	index@($__internal_0_$__cuda_sm20_div_u64)
        /*0020*/ 	.word	0x00000000


	//----- nvinfo : EIATTR_FRAME_SIZE
	.align		4
.L_16:
        /*0024*/ 	.byte	0x04, 0x11
        /*0026*/ 	.short	(.L_18 - .L_17)
	.align		4
.L_17:
        /*0028*/ 	.word	index@(_ZN7cutlass6KernelINS_4gemm6kernel14RankKUniversalINS1_11threadblock13MmaMultistageINS1_9GemmShapeILi128ELi64ELi16EEENS_9transform11threadblock28PredicatedTileAccessIteratorINS_11MatrixShapeILi128ELi16EEEdNS_6layout11ColumnMajorELi1ENS8_31PitchLinearWarpStripedThreadMapINS_16PitchLinearShapeILi128ELi16EEELi256ENSG_ILi16ELi2EEELi1EEENS_5ArrayIdLi1ELb1EEELb0ENSD_9NoPermuteEEENS9_25RegularTileAccessIteratorISC_dNSD_43ColumnMajorTensorOpMultiplicandCongruous64bELi1ESJ_Li8EEELNS_4arch14CacheOperation4KindE0ENSA_INSB_ILi16ELi64EEEdNSD_8RowMajorELi0ENSF_INSG_ILi64ELi16EEELi256ESI_Li1EEESL_Lb0ESM_EENSO_ISU_dNSD_40RowMajorTensorOpMultiplicandCongruous64bELi0ESX_Li8EEELST_0EdSV_NS4_9MmaPolicyINS1_4warp11MmaTensorOpINS6_ILi32ELi32ELi16EEEdSP_dSZ_dSV_NS12_17MmaTensorOpPolicyINSR_3MmaINS6_ILi8ELi8ELi4EEELi32EdSV_dSE_dSV_NSR_13OpMultiplyAddEEENSB_ILi1ELi1EEEEELi1ELb0EbEENSB_ILi0ELi0EEES1D_Li1EEELi3ELNS1_23SharedMemoryClearOptionE0EbEENS_8epilogue11threadblock8EpilogueIS7_S1C_Li1ENS1I_27PredicatedTileIteratorBlas3INS1I_26OutputTileOptimalThreadMapINS1I_15OutputTileShapeILi64ELi8ELi4ELi1ELi1EEENS1M_ILi1ELi4ELi1ELi1ELi4EEELi256ELi1ELi64EEEdLNS_8BlasModeE1EEENS1H_4warp24FragmentIteratorTensorOpIS14_S17_dNSK_IdLi2ELb1EEESV_EENS1S_20TileIteratorTensorOpIS14_S17_dSV_EENS1I_18SharedLoadIteratorINS1P_18CompactedThreadMapEdLi8EEENS1H_6thread17LinearCombinationIdLi1EddLNS21_9ScaleType4KindE0ELNS_15FloatRoundStyleE2EdEENSB_ILi0ELi4EEELi1ELi1EEENS4_30GemmIdentityThreadblockSwizzleILi1EEELNS_8FillModeE1EEEEEvNT_6ParamsE)
        /*002c*/ 	.word	0x00000000


	//----- nvinfo : EIATTR_MIN_STACK_SIZE
	.align		4
.L_18:
        /*0030*/ 	.byte	0x04, 0x12
        /*0032*/ 	.short	(.L_20 - .L_19)
	.align		4
.L_19:
        /*0034*/ 	.word	index@(_ZN7cutlass6KernelINS_4gemm6kernel14RankKUniversalINS1_11threadblock13MmaMultistageINS1_9GemmShapeILi128ELi64ELi16EEENS_9transform11threadblock28PredicatedTileAccessIteratorINS_11MatrixShapeILi128ELi16EEEdNS_6layout11ColumnMajorELi1ENS8_31PitchLinearWarpStripedThreadMapINS_16PitchLinearShapeILi128ELi16EEELi256ENSG_ILi16ELi2EEELi1EEENS_5ArrayIdLi1ELb1EEELb0ENSD_9NoPermuteEEENS9_25RegularTileAccessIteratorISC_dNSD_43ColumnMajorTensorOpMultiplicandCongruous64bELi1ESJ_Li8EEELNS_4arch14CacheOperation4KindE0ENSA_INSB_ILi16ELi64EEEdNSD_8RowMajorELi0ENSF_INSG_ILi64ELi16EEELi256ESI_Li1EEESL_Lb0ESM_EENSO_ISU_dNSD_40RowMajorTensorOpMultiplicandCongruous64bELi0ESX_Li8EEELST_0EdSV_NS4_9MmaPolicyINS1_4warp11MmaTensorOpINS6_ILi32ELi32ELi16EEEdSP_dSZ_dSV_NS12_17MmaTensorOpPolicyINSR_3MmaINS6_ILi8ELi8ELi4EEELi32EdSV_dSE_dSV_NSR_13OpMultiplyAddEEENSB_ILi1ELi1EEEEELi1ELb0EbEENSB_ILi0ELi0EEES1D_Li1EEELi3ELNS1_23SharedMemoryClearOptionE0EbEENS_8epilogue11threadblock8EpilogueIS7_S1C_Li1ENS1I_27PredicatedTileIteratorBlas3INS1I_26OutputTileOptimalThreadMapINS1I_15OutputTileShapeILi64ELi8ELi4ELi1ELi1EEENS1M_ILi1ELi4ELi1ELi1ELi4EEELi256ELi1ELi64EEEdLNS_8BlasModeE1EEENS1H_4warp24FragmentIteratorTensorOpIS14_S17_dNSK_IdLi2ELb1EEESV_EENS1S_20TileIteratorTensorOpIS14_S17_dSV_EENS1I_18SharedLoadIteratorINS1P_18CompactedThreadMapEdLi8EEENS1H_6thread17LinearCombinationIdLi1EddLNS21_9ScaleType4KindE0ELNS_15FloatRoundStyleE2EdEENSB_ILi0ELi4EEELi1ELi1EEENS4_30GemmIdentityThreadblockSwizzleILi1EEELNS_8FillModeE1EEEEEvNT_6ParamsE)
        /*0038*/ 	.word	0x00000000
.L_20:


//--------------------- .nv.compat                --------------------------
	.section	.nv.compat,"",@"SHT_CUDA_COMPAT_INFO"
	.align	4
        /*0000*/ 	.byte	0x02, 0x09, 0x01, 0x00, 0x02, 0x02, 0x01, 0x00, 0x02, 0x05, 0x05, 0x00, 0x03, 0x07, 0x01, 0x01
        /*0010*/ 	.byte	0x02, 0x03, 0x00, 0x00, 0x02, 0x06, 0x01, 0x00, 0x04, 0x0b, 0x08, 0x00, 0x01, 0x00, 0x00, 0x00
        /*0020*/ 	.byte	0x00, 0x00, 0x00, 0x00


//--------------------- .nv.info._ZN7cutlass6KernelINS_4gemm6kernel14RankKUniversalINS1_11threadblock13MmaMultistageINS1_9GemmShapeILi128ELi64ELi16EEENS_9transform11threadblock28PredicatedTileAccessIteratorINS_11MatrixShapeILi128ELi16EEEdNS_6layout11ColumnMajorELi1ENS8_31PitchLinearWarpStripedThreadMapINS_16PitchLinearShapeILi128ELi16EEELi256ENSG_ILi16ELi2EEELi1EEENS_5ArrayIdLi1ELb1EEELb0ENSD_9NoPermuteEEENS9_25RegularTileAccessIteratorISC_dNSD_43ColumnMajorTensorOpMultiplicandCongruous64bELi1ESJ_Li8EEELNS_4arch14CacheOperation4KindE0ENSA_INSB_ILi16ELi64EEEdNSD_8RowMajorELi0ENSF_INSG_ILi64ELi16EEELi256ESI_Li1EEESL_Lb0ESM_EENSO_ISU_dNSD_40RowMajorTensorOpMultiplicandCongruous64bELi0ESX_Li8EEELST_0EdSV_NS4_9MmaPolicyINS1_4warp11MmaTensorOpINS6_ILi32ELi32ELi16EEEdSP_dSZ_dSV_NS12_17MmaTensorOpPolicyINSR_3MmaINS6_ILi8ELi8ELi4EEELi32EdSV_dSE_dSV_NSR_13OpMultiplyAddEEENSB_ILi1ELi1EEEEELi1ELb0EbEENSB_ILi0ELi0EEES1D_Li1EEELi3ELNS1_23SharedMemoryClearOptionE0EbEENS_8epilogue11threadblock8EpilogueIS7_S1C_Li1ENS1I_27PredicatedTileIteratorBlas3INS1I_26OutputTileOptimalThreadMapINS1I_15OutputTileShapeILi64ELi8ELi4ELi1ELi1EEENS1M_ILi1ELi4ELi1ELi1ELi4EEELi256ELi1ELi64EEEdLNS_8BlasModeE1EEENS1H_4warp24FragmentIteratorTensorOpIS14_S17_dNSK_IdLi2ELb1EEESV_EENS1S_20TileIteratorTensorOpIS14_S17_dSV_EENS1I_18SharedLoadIteratorINS1P_18CompactedThreadMapEdLi8EEENS1H_6thread17LinearCombinationIdLi1EddLNS21_9ScaleType4KindE0ELNS_15FloatRoundStyleE2EdEENSB_ILi0ELi4EEELi1ELi1EEENS4_30GemmIdentityThreadblockSwizzleILi1EEELNS_8FillModeE1EEEEEvNT_6ParamsE --------------------------
	.section	.nv.info._ZN7cutlass6KernelINS_4gemm6kernel14RankKUniversalINS1_11threadblock13MmaMultistageINS1_9GemmShapeILi128ELi64ELi16EEENS_9transform11threadblock28PredicatedTileAccessIteratorINS_11MatrixShapeILi128ELi16EEEdNS_6layout11ColumnMajorELi1ENS8_31PitchLinearWarpStripedThreadMapINS_16PitchLinearShapeILi128ELi16EEELi256ENSG_ILi16ELi2EEELi1EEENS_5ArrayIdLi1ELb1EEELb0ENSD_9NoPermuteEEENS9_25RegularTileAccessIteratorISC_dNSD_43ColumnMajorTensorOpMultiplicandCongruous64bELi1ESJ_Li8EEELNS_4arch14CacheOperation4KindE0ENSA_INSB_ILi16ELi64EEEdNSD_8RowMajorELi0ENSF_INSG_ILi64ELi16EEELi256ESI_Li1EEESL_Lb0ESM_EENSO_ISU_dNSD_40RowMajorTensorOpMultiplicandCongruous64bELi0ESX_Li8EEELST_0EdSV_NS4_9MmaPolicyINS1_4warp11MmaTensorOpINS6_ILi32ELi32ELi16EEEdSP_dSZ_dSV_NS12_17MmaTensorOpPolicyINSR_3MmaINS6_ILi8ELi8ELi4EEELi32EdSV_dSE_dSV_NSR_13OpMultiplyAddEEENSB_ILi1ELi1EEEEELi1ELb0EbEENSB_ILi0ELi0EEES1D_Li1EEELi3ELNS1_23SharedMemoryClearOptionE0EbEENS_8epilogue11threadblock8EpilogueIS7_S1C_Li1ENS1I_27PredicatedTileIteratorBlas3INS1I_26OutputTileOptimalThreadMapINS1I_15OutputTileShapeILi64ELi8ELi4ELi1ELi1EEENS1M_ILi1ELi4ELi1ELi1ELi4EEELi256ELi1ELi64EEEdLNS_8BlasModeE1EEENS1H_4warp24FragmentIteratorTensorOpIS14_S17_dNSK_IdLi2ELb1EEESV_EENS1S_20TileIteratorTensorOpIS14_S17_dSV_EENS1I_18SharedLoadIteratorINS1P_18CompactedThreadMapEdLi8EEENS1H_6thread17LinearCombinationIdLi1EddLNS21_9ScaleType4KindE0ELNS_15FloatRoundStyleE2EdEENSB_ILi0ELi4EEELi1ELi1EEENS4_30GemmIdentityThreadblockSwizzleILi1EEELNS_8FillModeE1EEEEEvNT_6ParamsE,"",@"SHT_CUDA_INFO"
	.sectionflags	@""
	.align	4


	//----- nvinfo : EIATTR_CUDA_API_VERSION
	.align		4
        /*0000*/ 	.byte	0x04, 0x37
        /*0002*/ 	.short	(.L_22 - .L_21)
.L_21:
        /*0004*/ 	.word	0x00000082


	//----- nvinfo : EIATTR_KPARAM_INFO
	.align		4
.L_22:
        /*0008*/ 	.byte	0x04, 0x17
        /*000a*/ 	.short	(.L_24 - .L_23)
.L_23:
        /*000c*/ 	.word	0x00000000
        /*0010*/ 	.short	0x0000
        /*0012*/ 	.short	0x0000
        /*0014*/ 	.byte	0x00, 0xf0, 0xc1, 0x05


	//----- nvinfo : EIATTR_SPARSE_MMA_MASK
	.align		4
.L_24:
        /*0018*/ 	.byte	0x03, 0x50
        /*001a*/ 	.short	0x0000


	//----- nvinfo : EIATTR_MAXREG_COUNT
	.align		4
        /*001c*/ 	.byte	0x03, 0x1b
        /*001e*/ 	.short	0x00ff


	//----- nvinfo : EIATTR_NUM_BARRIERS
	.align		4
        /*0020*/ 	.byte	0x02, 0x4c
        /*0022*/ 	.byte	0x01
	.zero		1


	//----- nvinfo : EIATTR_MERCURY_ISA_VERSION
	.align		4
        /*0024*/ 	.byte	0x03, 0x5f
        /*0026*/ 	.short	0x0101


	//----- nvinfo : EIATTR_COOP_GROUP_MASK_REGIDS
	.align		4
        /*0028*/ 	.byte	0x04, 0x29
        /*002a*/ 	.short	(.L_26 - .L_25)


	//   ....[0]....
.L_25:
        /*002c*/ 	.word	0xffffffff


	//----- nvinfo : EIATTR_COOP_GROUP_INSTR_OFFSETS
	.align		4
.L_26:
        /*0030*/ 	.byte	0x04, 0x28
        /*0032*/ 	.short	(.L_28 - .L_27)


	//   ....[0]....
.L_27:
        /*0034*/ 	.word	0x000006b0


	//----- nvinfo : EIATTR_VRC_CTA_INIT_COUNT
	.align		4
.L_28:
        /*0038*/ 	.byte	0x02, 0x4a
	.zero		1
	.zero		1


	//----- nvinfo : EIATTR_EXIT_INSTR_OFFSETS
	.align		4
        /*003c*/ 	.byte	0x04, 0x1c
        /*003e*/ 	.short	(.L_30 - .L_29)


	//   ....[0]....
.L_29:
        /*0040*/ 	.word	0x00000140


	//   ....[1]....
        /*0044*/ 	.word	0x00000180


	//   ....[2]....
        /*0048*/ 	.word	0x00019960


	//   ....[3]....
        /*004c*/ 	.word	0x000199e0


	//   ....[4]....
        /*0050*/ 	.word	0x00019a70


	//----- nvinfo : EIATTR_CRS_STACK_SIZE
	.align		4
.L_30:
        /*0054*/ 	.byte	0x04, 0x1e
        /*0056*/ 	.short	(.L_32 - .L_31)
.L_31:
        /*0058*/ 	.word	0x00000000


	//----- nvinfo : EIATTR_CBANK_PARAM_SIZE
	.align		4
.L_32:
        /*005c*/ 	.byte	0x03, 0x19
        /*005e*/ 	.short	0x0170


	//----- nvinfo : EIATTR_PARAM_CBANK
	.align		4
        /*0060*/ 	.byte	0x04, 0x0a
        /*0062*/ 	.short	(.L_34 - .L_33)
	.align		4
.L_33:
        /*0064*/ 	.word	index@(.nv.constant0._ZN7cutlass6KernelINS_4gemm6kernel14RankKUniversalINS1_11threadblock13MmaMultistageINS1_9GemmShapeILi128ELi64ELi16EEENS_9transform11threadblock28PredicatedTileAccessIteratorINS_11MatrixShapeILi128ELi16EEEdNS_6layout11ColumnMajorELi1ENS8_31PitchLinearWarpStripedThreadMapINS_16PitchLinearShapeILi128ELi16EEELi256ENSG_ILi16ELi2EEELi1EEENS_5ArrayIdLi1ELb1EEELb0ENSD_9NoPermuteEEENS9_25RegularTileAccessIteratorISC_dNSD_43ColumnMajorTensorOpMultiplicandCongruous64bELi1ESJ_Li8EEELNS_4arch14CacheOperation4KindE0ENSA_INSB_ILi16ELi64EEEdNSD_8RowMajorELi0ENSF_INSG_ILi64ELi16EEELi256ESI_Li1EEESL_Lb0ESM_EENSO_ISU_dNSD_40RowMajorTensorOpMultiplicandCongruous64bELi0ESX_Li8EEELST_0EdSV_NS4_9MmaPolicyINS1_4warp11MmaTensorOpINS6_ILi32ELi32ELi16EEEdSP_dSZ_dSV_NS12_17MmaTensorOpPolicyINSR_3MmaINS6_ILi8ELi8ELi4EEELi32EdSV_dSE_dSV_NSR_13OpMultiplyAddEEENSB_ILi1ELi1EEEEELi1ELb0EbEENSB_ILi0ELi0EEES1D_Li1EEELi3ELNS1_23SharedMemoryClearOptionE0EbEENS_8epilogue11threadblock8EpilogueIS7_S1C_Li1ENS1I_27PredicatedTileIteratorBlas3INS1I_26OutputTileOptimalThreadMapINS1I_15OutputTileShapeILi64ELi8ELi4ELi1ELi1EEENS1M_ILi1ELi4ELi1ELi1ELi4EEELi256ELi1ELi64EEEdLNS_8BlasModeE1EEENS1H_4warp24FragmentIteratorTensorOpIS14_S17_dNSK_IdLi2ELb1EEESV_EENS1S_20TileIteratorTensorOpIS14_S17_dSV_EENS1I_18SharedLoadIteratorINS1P_18CompactedThreadMapEdLi8EEENS1H_6thread17LinearCombinationIdLi1EddLNS21_9ScaleType4KindE0ELNS_15FloatRoundStyleE2EdEENSB_ILi0ELi4EEELi1ELi1EEENS4_30GemmIdentityThreadblockSwizzleILi1EEELNS_8FillModeE1EEEEEvNT_6ParamsE)
        /*0068*/ 	.short	0x0380
        /*006a*/ 	.short	0x0170


	//----- nvinfo : EIATTR_SW_WAR
	.align		4
.L_34:
        /*006c*/ 	.byte	0x04, 0x36
        /*006e*/ 	.short	(.L_36 - .L_35)
.L_35:
        /*0070*/ 	.word	0x00000008
.L_36:


//--------------------- .nv.callgraph             --------------------------
	.section	.nv.callgraph,"",@"SHT_CUDA_CALLGRAPH"
	.align	4
	.sectionentsize	8
	.align		4
        /*0000*/ 	.word	0x00000000
	.align		4
        /*0004*/ 	.word	0xffffffff
	.align		4
        /*0008*/ 	.word	0x00000000
	.align		4
        /*000c*/ 	.word	0xfffffffe
	.align		4
        /*0010*/ 	.word	0x00000000
	.align		4
        /*0014*/ 	.word	0xfffffffd
	.align		4
        /*0018*/ 	.word	0x00000000
	.align		4
        /*001c*/ 	.word	0xfffffffc


//--------------------- .nv.constant4             --------------------------
	.section	.nv.constant4,"a",@progbits
	.align	8
	.align		8
.nv.constant4:
        /*0000*/ 	.dword	_ZN39_INTERNAL_099ebd49_4_k_cu_af99b4e3_30784cuda3std3__45__cpo5beginE
	.align		8
        /*0008*/ 	.dword	_ZN39_INTERNAL_099ebd49_4_k_cu_af99b4e3_30784cuda3std3__45__cpo3endE
	.align		8
        /*0010*/ 	.dword	_ZN39_INTERNAL_099ebd49_4_k_cu_af99b4e3_30784cuda3std3__45__cpo6cbeginE
	.align		8
        /*0018*/ 	.dword	_ZN39_INTERNAL_099ebd49_4_k_cu_af99b4e3_30784cuda3std3__45__cpo4cendE
	.align		8
        /*0020*/ 	.dword	_ZN39_INTERNAL_099ebd49_4_k_cu_af99b4e3_30784cuda3std3__441_GLOBAL__N__099ebd49_4_k_cu_af99b4e3_30786ignoreE
	.align		8
        /*0028*/ 	.dword	_ZN39_INTERNAL_099ebd49_4_k_cu_af99b4e3_30784cuda3std3__419piecewise_constructE
	.align		8
        /*0030*/ 	.dword	_ZN39_INTERNAL_099ebd49_4_k_cu_af99b4e3_30784cuda3std3__48in_placeE
	.align		8
        /*0038*/ 	.dword	_ZN39_INTERNAL_099ebd49_4_k_cu_af99b4e3_30784cuda3std6ranges3__45__cpo4swapE
	.align		8
        /*0040*/ 	.dword	_ZN39_INTERNAL_099ebd49_4_k_cu_af99b4e3_30784cuda3std6ranges3__45__cpo9iter_moveE
	.align		8
        /*0048*/ 	.dword	_ZN39_INTERNAL_099ebd49_4_k_cu_af99b4e3_30784cute7productE
	.align		8
        /*0050*/ 	.dword	_ZN39_INTERNAL_099ebd49_4_k_cu_af99b4e3_30784cute1_E


//--------------------- .text._ZN7cutlass6KernelINS_4gemm6kernel14RankKUniversalINS1_11threadblock13MmaMultistageINS1_9GemmShapeILi128ELi64ELi16EEENS_9transform11threadblock28PredicatedTileAccessIteratorINS_11MatrixShapeILi128ELi16EEEdNS_6layout11ColumnMajorELi1ENS8_31PitchLinearWarpStripedThreadMapINS_16PitchLinearShapeILi128ELi16EEELi256ENSG_ILi16ELi2EEELi1EEENS_5ArrayIdLi1ELb1EEELb0ENSD_9NoPermuteEEENS9_25RegularTileAccessIteratorISC_dNSD_43ColumnMajorTensorOpMultiplicandCongruous64bELi1ESJ_Li8EEELNS_4arch14CacheOperation4KindE0ENSA_INSB_ILi16ELi64EEEdNSD_8RowMajorELi0ENSF_INSG_ILi64ELi16EEELi256ESI_Li1EEESL_Lb0ESM_EENSO_ISU_dNSD_40RowMajorTensorOpMultiplicandCongruous64bELi0ESX_Li8EEELST_0EdSV_NS4_9MmaPolicyINS1_4warp11MmaTensorOpINS6_ILi32ELi32ELi16EEEdSP_dSZ_dSV_NS12_17MmaTensorOpPolicyINSR_3MmaINS6_ILi8ELi8ELi4EEELi32EdSV_dSE_dSV_NSR_13OpMultiplyAddEEENSB_ILi1ELi1EEEEELi1ELb0EbEENSB_ILi0ELi0EEES1D_Li1EEELi3ELNS1_23SharedMemoryClearOptionE0EbEENS_8epilogue11threadblock8EpilogueIS7_S1C_Li1ENS1I_27PredicatedTileIteratorBlas3INS1I_26OutputTileOptimalThreadMapINS1I_15OutputTileShapeILi64ELi8ELi4ELi1ELi1EEENS1M_ILi1ELi4ELi1ELi1ELi4EEELi256ELi1ELi64EEEdLNS_8BlasModeE1EEENS1H_4warp24FragmentIteratorTensorOpIS14_S17_dNSK_IdLi2ELb1EEESV_EENS1S_20TileIteratorTensorOpIS14_S17_dSV_EENS1I_18SharedLoadIteratorINS1P_18CompactedThreadMapEdLi8EEENS1H_6thread17LinearCombinationIdLi1EddLNS21_9ScaleType4KindE0ELNS_15FloatRoundStyleE2EdEENSB_ILi0ELi4EEELi1ELi1EEENS4_30GemmIdentityThreadblockSwizzleILi1EEELNS_8FillModeE1EEEEEvNT_6ParamsE --------------------------
	.section	.text._ZN7cutlass6KernelINS_4gemm6kernel14RankKUniversalINS1_11threadblock13MmaMultistageINS1_9GemmShapeILi128ELi64ELi16EEENS_9transform11threadblock28PredicatedTileAccessIteratorINS_11MatrixShapeILi128ELi16EEEdNS_6layout11ColumnMajorELi1ENS8_31PitchLinearWarpStripedThreadMapINS_16PitchLinearShapeILi128ELi16EEELi256ENSG_ILi16ELi2EEELi1EEENS_5ArrayIdLi1ELb1EEELb0ENSD_9NoPermuteEEENS9_25RegularTileAccessIteratorISC_dNSD_43ColumnMajorTensorOpMultiplicandCongruous64bELi1ESJ_Li8EEELNS_4arch14CacheOperation4KindE0ENSA_INSB_ILi16ELi64EEEdNSD_8RowMajorELi0ENSF_INSG_ILi64ELi16EEELi256ESI_Li1EEESL_Lb0ESM_EENSO_ISU_dNSD_40RowMajorTensorOpMultiplicandCongruous64bELi0ESX_Li8EEELST_0EdSV_NS4_9MmaPolicyINS1_4warp11MmaTensorOpINS6_ILi32ELi32ELi16EEEdSP_dSZ_dSV_NS12_17MmaTensorOpPolicyINSR_3MmaINS6_ILi8ELi8ELi4EEELi32EdSV_dSE_dSV_NSR_13OpMultiplyAddEEENSB_ILi1ELi1EEEEELi1ELb0EbEENSB_ILi0ELi0EEES1D_Li1EEELi3ELNS1_23SharedMemoryClearOptionE0EbEENS_8epilogue11threadblock8EpilogueIS7_S1C_Li1ENS1I_27PredicatedTileIteratorBlas3INS1I_26OutputTileOptimalThreadMapINS1I_15OutputTileShapeILi64ELi8ELi4ELi1ELi1EEENS1M_ILi1ELi4ELi1ELi1ELi4EEELi256ELi1ELi64EEEdLNS_8BlasModeE1EEENS1H_4warp24FragmentIteratorTensorOpIS14_S17_dNSK_IdLi2ELb1EEESV_EENS1S_20TileIteratorTensorOpIS14_S17_dSV_EENS1I_18SharedLoadIteratorINS1P_18CompactedThreadMapEdLi8EEENS1H_6thread17LinearCombinationIdLi1EddLNS21_9ScaleType4KindE0ELNS_15FloatRoundStyleE2EdEENSB_ILi0ELi4EEELi1ELi1EEENS4_30GemmIdentityThreadblockSwizzleILi1EEELNS_8FillModeE1EEEEEvNT_6ParamsE,"ax",@progbits
	.align	128
.text._ZN7cutlass6KernelINS_4gemm6kernel14RankKUniversalINS1_11threadblock13MmaMultistageINS1_9GemmShapeILi128ELi64ELi16EEENS_9transform11threadblock28PredicatedTileAccessIteratorINS_11MatrixShapeILi128ELi16EEEdNS_6layout11ColumnMajorELi1ENS8_31PitchLinearWarpStripedThreadMapINS_16PitchLinearShapeILi128ELi16EEELi256ENSG_ILi16ELi2EEELi1EEENS_5ArrayIdLi1ELb1EEELb0ENSD_9NoPermuteEEENS9_25RegularTileAccessIteratorISC_dNSD_43ColumnMajorTensorOpMultiplicandCongruous64bELi1ESJ_Li8EEELNS_4arch14CacheOperation4KindE0ENSA_INSB_ILi16ELi64EEEdNSD_8RowMajorELi0ENSF_INSG_ILi64ELi16EEELi256ESI_Li1EEESL_Lb0ESM_EENSO_ISU_dNSD_40RowMajorTensorOpMultiplicandCongruous64bELi0ESX_Li8EEELST_0EdSV_NS4_9MmaPolicyINS1_4warp11MmaTensorOpINS6_ILi32ELi32ELi16EEEdSP_dSZ_dSV_NS12_17MmaTensorOpPolicyINSR_3MmaINS6_ILi8ELi8ELi4EEELi32EdSV_dSE_dSV_NSR_13OpMultiplyAddEEENSB_ILi1ELi1EEEEELi1ELb0EbEENSB_ILi0ELi0EEES1D_Li1EEELi3ELNS1_23SharedMemoryClearOptionE0EbEENS_8epilogue11threadblock8EpilogueIS7_S1C_Li1ENS1I_27PredicatedTileIteratorBlas3INS1I_26OutputTileOptimalThreadMapINS1I_15OutputTileShapeILi64ELi8ELi4ELi1ELi1EEENS1M_ILi1ELi4ELi1ELi1ELi4EEELi256ELi1ELi64EEEdLNS_8BlasModeE1EEENS1H_4warp24FragmentIteratorTensorOpIS14_S17_dNSK_IdLi2ELb1EEESV_EENS1S_20TileIteratorTensorOpIS14_S17_dSV_EENS1I_18SharedLoadIteratorINS1P_18CompactedThreadMapEdLi8EEENS1H_6thread17LinearCombinationIdLi1EddLNS21_9ScaleType4KindE0ELNS_15FloatRoundStyleE2EdEENSB_ILi0ELi4EEELi1ELi1EEENS4_30GemmIdentityThreadblockSwizzleILi1EEELNS_8FillModeE1EEEEEvNT_6ParamsE:
        .type           _ZN7cutlass6KernelINS_4gemm6kernel14RankKUniversalINS1_11threadblock13MmaMultistageINS1_9GemmShapeILi128ELi64ELi16EEENS_9transform11threadblock28PredicatedTileAccessIteratorINS_11MatrixShapeILi128ELi16EEEdNS_6layout11ColumnMajorELi1ENS8_31PitchLinearWarpStripedThreadMapINS_16PitchLinearShapeILi128ELi16EEELi256ENSG_ILi16ELi2EEELi1EEENS_5ArrayIdLi1ELb1EEELb0ENSD_9NoPermuteEEENS9_25RegularTileAccessIteratorISC_dNSD_43ColumnMajorTensorOpMultiplicandCongruous64bELi1ESJ_Li8EEELNS_4arch14CacheOperation4KindE0ENSA_INSB_ILi16ELi64EEEdNSD_8RowMajorELi0ENSF_INSG_ILi64ELi16EEELi256ESI_Li1EEESL_Lb0ESM_EENSO_ISU_dNSD_40RowMajorTensorOpMultiplicandCongruous64bELi0ESX_Li8EEELST_0EdSV_NS4_9MmaPolicyINS1_4warp11MmaTensorOpINS6_ILi32ELi32ELi16EEEdSP_dSZ_dSV_NS12_17MmaTensorOpPolicyINSR_3MmaINS6_ILi8ELi8ELi4EEELi32EdSV_dSE_dSV_NSR_13OpMultiplyAddEEENSB_ILi1ELi1EEEEELi1ELb0EbEENSB_ILi0ELi0EEES1D_Li1EEELi3ELNS1_23SharedMemoryClearOptionE0EbEENS_8epilogue11threadblock8EpilogueIS7_S1C_Li1ENS1I_27PredicatedTileIteratorBlas3INS1I_26OutputTileOptimalThreadMapINS1I_15OutputTileShapeILi64ELi8ELi4ELi1ELi1EEENS1M_ILi1ELi4ELi1ELi1ELi4EEELi256ELi1ELi64EEEdLNS_8BlasModeE1EEENS1H_4warp24FragmentIteratorTensorOpIS14_S17_dNSK_IdLi2ELb1EEESV_EENS1S_20TileIteratorTensorOpIS14_S17_dSV_EENS1I_18SharedLoadIteratorINS1P_18CompactedThreadMapEdLi8EEENS1H_6thread17LinearCombinationIdLi1EddLNS21_9ScaleType4KindE0ELNS_15FloatRoundStyleE2EdEENSB_ILi0ELi4EEELi1ELi1EEENS4_30GemmIdentityThreadblockSwizzleILi1EEELNS_8FillModeE1EEEEEvNT_6ParamsE,@function
        .size           _ZN7cutlass6KernelINS_4gemm6kernel14RankKUniversalINS1_11threadblock13MmaMultistageINS1_9GemmShapeILi128ELi64ELi16EEENS_9transform11threadblock28PredicatedTileAccessIteratorINS_11MatrixShapeILi128ELi16EEEdNS_6layout11ColumnMajorELi1ENS8_31PitchLinearWarpStripedThreadMapINS_16PitchLinearShapeILi128ELi16EEELi256ENSG_ILi16ELi2EEELi1EEENS_5ArrayIdLi1ELb1EEELb0ENSD_9NoPermuteEEENS9_25RegularTileAccessIteratorISC_dNSD_43ColumnMajorTensorOpMultiplicandCongruous64bELi1ESJ_Li8EEELNS_4arch14CacheOperation4KindE0ENSA_INSB_ILi16ELi64EEEdNSD_8RowMajorELi0ENSF_INSG_ILi64ELi16EEELi256ESI_Li1EEESL_Lb0ESM_EENSO_ISU_dNSD_40RowMajorTensorOpMultiplicandCongruous64bELi0ESX_Li8EEELST_0EdSV_NS4_9MmaPolicyINS1_4warp11MmaTensorOpINS6_ILi32ELi32ELi16EEEdSP_dSZ_dSV_NS12_17MmaTensorOpPolicyINSR_3MmaINS6_ILi8ELi8ELi4EEELi32EdSV_dSE_dSV_NSR_13OpMultiplyAddEEENSB_ILi1ELi1EEEEELi1ELb0EbEENSB_ILi0ELi0EEES1D_Li1EEELi3ELNS1_23SharedMemoryClearOptionE0EbEENS_8epilogue11threadblock8EpilogueIS7_S1C_Li1ENS1I_27PredicatedTileIteratorBlas3INS1I_26OutputTileOptimalThreadMapINS1I_15OutputTileShapeILi64ELi8ELi4ELi1ELi1EEENS1M_ILi1ELi4ELi1ELi1ELi4EEELi256ELi1ELi64EEEdLNS_8BlasModeE1EEENS1H_4warp24FragmentIteratorTensorOpIS14_S17_dNSK_IdLi2ELb1EEESV_EENS1S_20TileIteratorTensorOpIS14_S17_dSV_EENS1I_18SharedLoadIteratorINS1P_18CompactedThreadMapEdLi8EEENS1H_6thread17LinearCombinationIdLi1EddLNS21_9ScaleType4KindE0ELNS_15FloatRoundStyleE2EdEENSB_ILi0ELi4EEELi1ELi1EEENS4_30GemmIdentityThreadblockSwizzleILi1EEELNS_8FillModeE1EEEEEvNT_6ParamsE,(.L_x_341 - _ZN7cutlass6KernelINS_4gemm6kernel14RankKUniversalINS1_11threadblock13MmaMultistageINS1_9GemmShapeILi128ELi64ELi16EEENS_9transform11threadblock28PredicatedTileAccessIteratorINS_11MatrixShapeILi128ELi16EEEdNS_6layout11ColumnMajorELi1ENS8_31PitchLinearWarpStripedThreadMapINS_16PitchLinearShapeILi128ELi16EEELi256ENSG_ILi16ELi2EEELi1EEENS_5ArrayIdLi1ELb1EEELb0ENSD_9NoPermuteEEENS9_25RegularTileAccessIteratorISC_dNSD_43ColumnMajorTensorOpMultiplicandCongruous64bELi1ESJ_Li8EEELNS_4arch14CacheOperation4KindE0ENSA_INSB_ILi16ELi64EEEdNSD_8RowMajorELi0ENSF_INSG_ILi64ELi16EEELi256ESI_Li1EEESL_Lb0ESM_EENSO_ISU_dNSD_40RowMajorTensorOpMultiplicandCongruous64bELi0ESX_Li8EEELST_0EdSV_NS4_9MmaPolicyINS1_4warp11MmaTensorOpINS6_ILi32ELi32ELi16EEEdSP_dSZ_dSV_NS12_17MmaTensorOpPolicyINSR_3MmaINS6_ILi8ELi8ELi4EEELi32EdSV_dSE_dSV_NSR_13OpMultiplyAddEEENSB_ILi1ELi1EEEEELi1ELb0EbEENSB_ILi0ELi0EEES1D_Li1EEELi3ELNS1_23SharedMemoryClearOptionE0EbEENS_8epilogue11threadblock8EpilogueIS7_S1C_Li1ENS1I_27PredicatedTileIteratorBlas3INS1I_26OutputTileOptimalThreadMapINS1I_15OutputTileShapeILi64ELi8ELi4ELi1ELi1EEENS1M_ILi1ELi4ELi1ELi1ELi4EEELi256ELi1ELi64EEEdLNS_8BlasModeE1EEENS1H_4warp24FragmentIteratorTensorOpIS14_S17_dNSK_IdLi2ELb1EEESV_EENS1S_20TileIteratorTensorOpIS14_S17_dSV_EENS1I_18SharedLoadIteratorINS1P_18CompactedThreadMapEdLi8EEENS1H_6thread17LinearCombinationIdLi1EddLNS21_9ScaleType4KindE0ELNS_15FloatRoundStyleE2EdEENSB_ILi0ELi4EEELi1ELi1EEENS4_30GemmIdentityThreadblockSwizzleILi1EEELNS_8FillModeE1EEEEEvNT_6ParamsE)
        .other          _ZN7cutlass6KernelINS_4gemm6kernel14RankKUniversalINS1_11threadblock13MmaMultistageINS1_9GemmShapeILi128ELi64ELi16EEENS_9transform11threadblock28PredicatedTileAccessIteratorINS_11MatrixShapeILi128ELi16EEEdNS_6layout11ColumnMajorELi1ENS8_31PitchLinearWarpStripedThreadMapINS_16PitchLinearShapeILi128ELi16EEELi256ENSG_ILi16ELi2EEELi1EEENS_5ArrayIdLi1ELb1EEELb0ENSD_9NoPermuteEEENS9_25RegularTileAccessIteratorISC_dNSD_43ColumnMajorTensorOpMultiplicandCongruous64bELi1ESJ_Li8EEELNS_4arch14CacheOperation4KindE0ENSA_INSB_ILi16ELi64EEEdNSD_8RowMajorELi0ENSF_INSG_ILi64ELi16EEELi256ESI_Li1EEESL_Lb0ESM_EENSO_ISU_dNSD_40RowMajorTensorOpMultiplicandCongruous64bELi0ESX_Li8EEELST_0EdSV_NS4_9MmaPolicyINS1_4warp11MmaTensorOpINS6_ILi32ELi32ELi16EEEdSP_dSZ_dSV_NS12_17MmaTensorOpPolicyINSR_3MmaINS6_ILi8ELi8ELi4EEELi32EdSV_dSE_dSV_NSR_13OpMultiplyAddEEENSB_ILi1ELi1EEEEELi1ELb0EbEENSB_ILi0ELi0EEES1D_Li1EEELi3ELNS1_23SharedMemoryClearOptionE0EbEENS_8epilogue11threadblock8EpilogueIS7_S1C_Li1ENS1I_27PredicatedTileIteratorBlas3INS1I_26OutputTileOptimalThreadMapINS1I_15OutputTileShapeILi64ELi8ELi4ELi1ELi1EEENS1M_ILi1ELi4ELi1ELi1ELi4EEELi256ELi1ELi64EEEdLNS_8BlasModeE1EEENS1H_4warp24FragmentIteratorTensorOpIS14_S17_dNSK_IdLi2ELb1EEESV_EENS1S_20TileIteratorTensorOpIS14_S17_dSV_EENS1I_18SharedLoadIteratorINS1P_18CompactedThreadMapEdLi8EEENS1H_6thread17LinearCombinationIdLi1EddLNS21_9ScaleType4KindE0ELNS_15FloatRoundStyleE2EdEENSB_ILi0ELi4EEELi1ELi1EEENS4_30GemmIdentityThreadblockSwizzleILi1EEELNS_8FillModeE1EEEEEvNT_6ParamsE,@"STO_CUDA_ENTRY STV_DEFAULT"
_ZN7cutlass6KernelINS_4gemm6kernel14RankKUniversalINS1_11threadblock13MmaMultistageINS1_9GemmShapeILi128ELi64ELi16EEENS_9transform11threadblock28PredicatedTileAccessIteratorINS_11MatrixShapeILi128ELi16EEEdNS_6layout11ColumnMajorELi1ENS8_31PitchLinearWarpStripedThreadMapINS_16PitchLinearShapeILi128ELi16EEELi256ENSG_ILi16ELi2EEELi1EEENS_5ArrayIdLi1ELb1EEELb0ENSD_9NoPermuteEEENS9_25RegularTileAccessIteratorISC_dNSD_43ColumnMajorTensorOpMultiplicandCongruous64bELi1ESJ_Li8EEELNS_4arch14CacheOperation4KindE0ENSA_INSB_ILi16ELi64EEEdNSD_8RowMajorELi0ENSF_INSG_ILi64ELi16EEELi256ESI_Li1EEESL_Lb0ESM_EENSO_ISU_dNSD_40RowMajorTensorOpMultiplicandCongruous64bELi0ESX_Li8EEELST_0EdSV_NS4_9MmaPolicyINS1_4warp11MmaTensorOpINS6_ILi32ELi32ELi16EEEdSP_dSZ_dSV_NS12_17MmaTensorOpPolicyINSR_3MmaINS6_ILi8ELi8ELi4EEELi32EdSV_dSE_dSV_NSR_13OpMultiplyAddEEENSB_ILi1ELi1EEEEELi1ELb0EbEENSB_ILi0ELi0EEES1D_Li1EEELi3ELNS1_23SharedMemoryClearOptionE0EbEENS_8epilogue11threadblock8EpilogueIS7_S1C_Li1ENS1I_27PredicatedTileIteratorBlas3INS1I_26OutputTileOptimalThreadMapINS1I_15OutputTileShapeILi64ELi8ELi4ELi1ELi1EEENS1M_ILi1ELi4ELi1ELi1ELi4EEELi256ELi1ELi64EEEdLNS_8BlasModeE1EEENS1H_4warp24FragmentIteratorTensorOpIS14_S17_dNSK_IdLi2ELb1EEESV_EENS1S_20TileIteratorTensorOpIS14_S17_dSV_EENS1I_18SharedLoadIteratorINS1P_18CompactedThreadMapEdLi8EEENS1H_6thread17LinearCombinationIdLi1EddLNS21_9ScaleType4KindE0ELNS_15FloatRoundStyleE2EdEENSB_ILi0ELi4EEELi1ELi1EEENS4_30GemmIdentityThreadblockSwizzleILi1EEELNS_8FillModeE1EEEEEvNT_6ParamsE:
[----:B------:R-:W-:Y:S08]  /*0000*/  LDC R1, c[0x0][0x37c] ;  /* 0x0000df00ff017b82 */ /* 0x000ff00000000800 */
[----:B------:R-:W1:Y:S01]  /*0010*/  LDC.64 R8, c[0x0][0x468] ;  /* 0x00011a00ff087b82 */ /* 0x000e620000000a00 */
[----:B------:R-:W2:Y:S01]  /*0020*/  S2R R4, SR_CTAID.Y ;  /* 0x0000000000047919 */ /* 0x000ea20000002600 */
[----:B------:R-:W3:Y:S01]  /*0030*/  LDCU.U8 UR6, c[0x0][0x4e8] ;  /* 0x00009d00ff0677ac */ /* 0x000ee20008000000 */
[----:B------:R-:W-:Y:S01]  /*0040*/  IMAD.MOV.U32 R2, RZ, RZ, -0x1 ;  /* 0xffffffffff027424 */ /* 0x000fe200078e00ff */
[----:B------:R-:W4:Y:S01]  /*0050*/  S2R R0, SR_CTAID.X ;  /* 0x0000000000007919 */ /* 0x000f220000002500 */
[----:B------:R-:W4:Y:S03]  /*0060*/  LDCU UR5, c[0x0][0x38c] ;  /* 0x00007180ff0577ac */ /* 0x000f260008000800 */
[----:B------:R-:W3:Y:S01]  /*0070*/  LDC.64 R6, c[0x0][0x460] ;  /* 0x00011800ff067b82 */ /* 0x000ee20000000a00 */
[----:B------:R-:W4:Y:S07]  /*0080*/  LDCU UR4, c[0x0][0x390] ;  /* 0x00007200ff0477ac */ /* 0x000f2e0008000800 */
[----:B------:R-:W2:Y:S01]  /*0090*/  LDC R3, c[0x0][0x398] ;  /* 0x0000e600ff037b82 */ /* 0x000ea20000000800 */
[----:B-1----:R-:W-:-:S06]  /*00a0*/  DSETP.NEU.AND P0, PT, R8, 1, PT ;  /* 0x3ff000000800742a */ /* 0x002fcc0003f0d000 */
[----:B---3--:R-:W-:-:S06]  /*00b0*/  DSETP.EQ.AND P0, PT, R6, RZ, !P0 ;  /* 0x000000ff0600722a */ /* 0x008fcc0004702000 */
[----:B------:R-:W-:Y:S02]  /*00c0*/  ISETP.NE.AND P0, PT, RZ, UR6, P0 ;  /* 0x00000006ff007c0c */ /* 0x000fe40008705270 */
[-C--:B--2---:R-:W-:Y:S02]  /*00d0*/  SHF.L.U32 R5, R2, R3.reuse, RZ ;  /* 0x0000000302057219 */ /* 0x084fe400000006ff */
[----:B------:R-:W-:Y:S02]  /*00e0*/  SHF.L.U32 R4, R4, R3, RZ ;  /* 0x0000000304047219 */ /* 0x000fe400000006ff */
[----:B----4-:R-:W-:Y:S02]  /*00f0*/  LOP3.LUT R5, R0, R5, RZ, 0x30, !PT ;  /* 0x0000000500057212 */ /* 0x010fe400078e30ff */
[----:B------:R-:W-:-:S03]  /*0100*/  SHF.R.U32.HI R26, RZ, R3, R0 ;  /* 0x00000003ff1a7219 */ /* 0x000fc60000011600 */
[----:B------:R-:W-:Y:S01]  /*0110*/  IMAD.IADD R4, R4, 0x1, R5 ;  /* 0x0000000104047824 */ /* 0x000fe200078e0205 */
[----:B------:R-:W-:-:S04]  /*0120*/  ISETP.GE.OR P0, PT, R26, UR5, P0 ;  /* 0x000000051a007c0c */ /* 0x000fc80008706670 */
[----:B------:R-:W-:-:S13]  /*0130*/  ISETP.GE.OR P0, PT, R4, UR4, P0 ;  /* 0x0000000404007c0c */ /* 0x000fda0008706670 */
[----:B------:R-:W-:Y:S05]  /*0140*/  @P0 EXIT ;  /* 0x000000000000094d */ /* 0x000fea0003800000 */
[----:B------:R-:W-:Y:S01]  /*0150*/  IMAD.SHL.U32 R24, R4, 0x40, RZ ;  /* 0x0000004004187824 */ /* 0x000fe200078e00ff */
[----:B------:R-:W-:-:S04]  /*0160*/  LEA R3, R26, 0x80, 0x7 ;  /* 0x000000801a037811 */ /* 0x000fc800078e38ff */
[----:B------:R-:W-:-:S13]  /*0170*/  ISETP.GT.AND P0, PT, R3, R24, PT ;  /* 0x000000180300720c */ /* 0x000fda0003f04270 */
[----:B------:R-:W-:Y:S05]  /*0180*/  @!P0 EXIT ;  /* 0x000000000000894d */ /* 0x000fea0003800000 */
[----:B------:R-:W1:Y:S01]  /*0190*/  LDCU UR9, c[0x0][0x490] ;  /* 0x00009200ff0977ac */ /* 0x000e620008000800 */
[----:B------:R-:W2:Y:S01]  /*01a0*/  S2R R0, SR_CTAID.Z ;  /* 0x0000000000007919 */ /* 0x000ea20000002700 */
[----:B------:R-:W3:Y:S01]  /*01b0*/  LDCU UR8, c[0x0][0x388] ;  /* 0x00007100ff0877ac */ /* 0x000ee20008000800 */
[----:B------:R-:W4:Y:S01]  /*01c0*/  LDCU.64 UR6, c[0x0][0x4a0] ;  /* 0x00009400ff0677ac */ /* 0x000f220008000a00 */
[----:B------:R-:W4:Y:S01]  /*01d0*/  LDCU.64 UR4, c[0x0][0x4a8] ;  /* 0x00009500ff0477ac */ /* 0x000f220008000a00 */
[----:B------:R-:W2:Y:S01]  /*01e0*/  LDCU.64 UR14, c[0x0][0x358] ;  /* 0x00006b00ff0e77ac */ /* 0x000ea20008000a00 */
[----:B-1----:R-:W-:Y:S01]  /*01f0*/  UISETP.GT.U32.AND UP0, UPT, UR9, 0x1, UPT ;  /* 0x000000010900788c */ /* 0x002fe2000bf04070 */
[----:B---3--:R-:W-:Y:S02]  /*0200*/  MOV R22, UR8 ;  /* 0x0000000800167c02 */ /* 0x008fe40008000f00 */
[----:B----4-:R-:W-:Y:S01]  /*0210*/  MOV R2, UR6 ;  /* 0x0000000600027c02 */ /* 0x010fe20008000f00 */
[----:B------:R-:W-:Y:S01]  /*0220*/  IMAD.U32 R3, RZ, RZ, UR7 ;  /* 0x00000007ff037e24 */ /* 0x000fe2000f8e00ff */
[----:B------:R-:W-:Y:S01]  /*0230*/  MOV R4, UR4 ;  /* 0x0000000400047c02 */ /* 0x000fe20008000f00 */
[----:B------:R-:W-:-:S03]  /*0240*/  IMAD.U32 R5, RZ, RZ, UR5 ;  /* 0x00000005ff057e24 */ /* 0x000fc6000f8e00ff */
[----:B------:R-:W-:Y:S05]  /*0250*/  BRA.U UP0, `(.L_x_0) ;  /* 0x0000000100207547 */ /* 0x000fea000b800000 */
[----:B------:R-:W1:Y:S01]  /*0260*/  LDC R6, c[0x0][0x394] ;  /* 0x0000e500ff067b82 */ /* 0x000e620000000800 */
[----:B--2---:R-:W-:-:S07]  /*0270*/  IADD3 R7, PT, PT, R0, 0x1, RZ ;  /* 0x0000000100077810 */ /* 0x004fce0007ffe0ff */
[----:B------:R-:W2:Y:S01]  /*0280*/  LDC R22, c[0x0][0x498] ;  /* 0x00012600ff167b82 */ /* 0x000ea20000000800 */
[----:B-1----:R-:W-:Y:S01]  /*0290*/  ISETP.GE.AND P0, PT, R7, R6, PT ;  /* 0x000000060700720c */ /* 0x002fe20003f06270 */
[----:B--2---:R-:W-:-:S05]  /*02a0*/  IMAD R9, R0, R22, RZ ;  /* 0x0000001600097224 */ /* 0x004fca00078e02ff */
[----:B------:R-:W-:-:S07]  /*02b0*/  IADD3 R22, PT, PT, R9, R22, RZ ;  /* 0x0000001609167210 */ /* 0x000fce0007ffe0ff */
[----:B------:R-:W1:Y:S01]  /*02c0*/  @P0 LDC R22, c[0x0][0x388] ;  /* 0x0000e200ff160b82 */ /* 0x000e620000000800 */
[----:B------:R-:W-:Y:S05]  /*02d0*/  BRA `(.L_x_1) ;  /* 0x0000000000607947 */ /* 0x000fea0003800000 */
.L_x_0:
[----:B------:R-:W-:Y:S01]  /*02e0*/  UISETP.NE.AND UP0, UPT, UR9, 0x3, UPT ;  /* 0x000000030900788c */ /* 0x000fe2000bf05270 */
[----:B------:R-:W-:-:S08]  /*02f0*/  MOV R9, RZ ;  /* 0x000000ff00097202 */ /* 0x000fd00000000f00 */
[----:B------:R-:W-:Y:S05]  /*0300*/  BRA.U !UP0, `(.L_x_2) ;  /* 0x00000001083c7547 */ /* 0x000fea000b800000 */
[----:B------:R-:W-:-:S09]  /*0310*/  UISETP.NE.AND UP0, UPT, UR9, 0x2, UPT ;  /* 0x000000020900788c */ /* 0x000fd2000bf05270 */
[----:B------:R-:W-:Y:S05]  /*0320*/  BRA.U UP0, `(.L_x_1) ;  /* 0x00000001004c7547 */ /* 0x000fea000b800000 */
[----:B------:R-:W2:Y:S08]  /*0330*/  LDC.64 R10, c[0x0][0x4c0] ;  /* 0x00013000ff0a7b82 */ /* 0x000eb00000000a00 */
[----:B------:R-:W1:Y:S08]  /*0340*/  LDC.64 R2, c[0x0][0x4c8] ;  /* 0x00013200ff027b82 */ /* 0x000e700000000a00 */
[----:B------:R-:W3:Y:S08]  /*0350*/  LDC.64 R6, c[0x0][0x4a0] ;  /* 0x00012800ff067b82 */ /* 0x000ef00000000a00 */
[----:B------:R-:W4:Y:S01]  /*0360*/  LDC.64 R4, c[0x0][0x4a8] ;  /* 0x00012a00ff047b82 */ /* 0x000f220000000a00 */
[----:B--2---:R-:W-:-:S04]  /*0370*/  IMAD.WIDE.U32 R14, R0, R10, RZ ;  /* 0x0000000a000e7225 */ /* 0x004fc800078e00ff */
[C---:B------:R-:W-:Y:S02]  /*0380*/  IMAD R11, R0.reuse, R11, R15 ;  /* 0x0000000b000b7224 */ /* 0x040fe400078e020f */
[----:B-1----:R-:W-:-:S04]  /*0390*/  IMAD.WIDE.U32 R12, R0, R2, RZ ;  /* 0x00000002000c7225 */ /* 0x002fc800078e00ff */
[----:B------:R-:W-:Y:S01]  /*03a0*/  IMAD R0, R0, R3, R13 ;  /* 0x0000000300007224 */ /* 0x000fe200078e020d */
[----:B---3--:R-:W-:-:S04]  /*03b0*/  LEA R2, P1, R14, R6, 0x3 ;  /* 0x000000060e027211 */ /* 0x008fc800078218ff */
[----:B------:R-:W-:Y:S02]  /*03c0*/  LEA.HI.X R3, R14, R7, R11, 0x3, P1 ;  /* 0x000000070e037211 */ /* 0x000fe400008f1c0b */
[----:B----4-:R-:W-:-:S04]  /*03d0*/  LEA R4, P0, R12, R4, 0x3 ;  /* 0x000000040c047211 */ /* 0x010fc800078018ff */
[----:B------:R-:W-:Y:S01]  /*03e0*/  LEA.HI.X R5, R12, R5, R0, 0x3, P0 ;  /* 0x000000050c057211 */ /* 0x000fe200000f1c00 */
[----:B------:R-:W-:Y:S08]  /*03f0*/  BRA `(.L_x_1) ;  /* 0x0000000000187947 */ /* 0x000ff00003800000 */
.L_x_2:
[----:B------:R-:W2:Y:S08]  /*0400*/  LDC.64 R2, c[0x0][0x4a0] ;  /* 0x00012800ff027b82 */ /* 0x000eb00000000a00 */
[----:B------:R-:W1:Y:S01]  /*0410*/  LDC.64 R4, c[0x0][0x4a8] ;  /* 0x00012a00ff047b82 */ /* 0x000e620000000a00 */
[----:B--2---:R-:W-:-:S06]  /*0420*/  IMAD.WIDE.U32 R2, R0, 0x8, R2 ;  /* 0x0000000800027825 */ /* 0x004fcc00078e0002 */
[----:B------:R-:W4:Y:S01]  /*0430*/  LDG.E.64 R2, desc[UR14][R2.64] ;  /* 0x0000000e02027981 */ /* 0x000f22000c1e1b00 */
[----:B-1----:R-:W-:-:S06]  /*0440*/  IMAD.WIDE.U32 R4, R0, 0x8, R4 ;  /* 0x0000000800047825 */ /* 0x002fcc00078e0004 */
[----:B------:R-:W4:Y:S02]  /*0450*/  LDG.E.64 R4, desc[UR14][R4.64] ;  /* 0x0000000e04047981 */ /* 0x000f24000c1e1b00 */
.L_x_1:
[----:B------:R-:W3:Y:S01]  /*0460*/  S2R R84, SR_TID.X ;  /* 0x0000000000547919 */ /* 0x000ee20000002100 */
[----:B-12---:R-:W-:Y:S01]  /*0470*/  IMAD.IADD R0, R22, 0x1, -R9 ;  /* 0x0000000116007824 */ /* 0x006fe200078e0a09 */
[----:B------:R-:W1:Y:S01]  /*0480*/  LDCU.128 UR8, c[0x0][0x3b0] ;  /* 0x00007600ff0877ac */ /* 0x000e620008000c00 */
[----:B------:R-:W-:Y:S02]  /*0490*/  CS2R R54, SRZ ;  /* 0x0000000000367805 */ /* 0x000fe4000001ff00 */
[----:B------:R-:W-:Y:S01]  /*04a0*/  CS2R R52, SRZ ;  /* 0x0000000000347805 */ /* 0x000fe2000001ff00 */
[C---:B------:R-:W-:Y:S01]  /*04b0*/  VIADD R7, R0.reuse, 0x1e ;  /* 0x0000001e00077836 */ /* 0x040fe20000000000 */
[----:B------:R-:W2:Y:S01]  /*04c0*/  LDCU.128 UR4, c[0x0][0x3d0] ;  /* 0x00007a00ff0477ac */ /* 0x000ea20008000c00 */
[----:B------:R-:W-:Y:S01]  /*04d0*/  VIADD R105, R0, 0xf ;  /* 0x0000000f00697836 */ /* 0x000fe20000000000 */
[----:B------:R-:W-:Y:S02]  /*04e0*/  CS2R R50, SRZ ;  /* 0x0000000000327805 */ /* 0x000fe4000001ff00 */
[----:B------:R-:W-:-:S02]  /*04f0*/  CS2R R48, SRZ ;  /* 0x0000000000307805 */ /* 0x000fc4000001ff00 */
[----:B------:R-:W-:Y:S01]  /*0500*/  ISETP.GE.U32.AND P0, PT, R7, 0x1f, PT ;  /* 0x0000001f0700780c */ /* 0x000fe20003f06070 */
[----:B------:R-:W-:Y:S01]  /*0510*/  VIADD R7, R0, 0xffffffff ;  /* 0xffffffff00077836 */ /* 0x000fe20000000000 */
[----:B------:R-:W3:Y:S01]  /*0520*/  LDCU.64 UR12, c[0x0][0x380] ;  /* 0x00007000ff0c77ac */ /* 0x000ee20008000a00 */
[----:B------:R-:W-:Y:S02]  /*0530*/  SHF.R.S32.HI R10, RZ, 0x1f, R105 ;  /* 0x0000001fff0a7819 */ /* 0x000fe40000011469 */
[----:B------:R-:W-:Y:S02]  /*0540*/  CS2R R58, SRZ ;  /* 0x00000000003a7805 */ /* 0x000fe4000001ff00 */
[----:B------:R-:W-:Y:S02]  /*0550*/  ISETP.GE.AND P1, PT, R105, 0x10, PT ;  /* 0x000000106900780c */ /* 0x000fe40003f26270 */
[----:B------:R-:W-:Y:S02]  /*0560*/  CS2R R56, SRZ ;  /* 0x0000000000387805 */ /* 0x000fe4000001ff00 */
[----:B------:R-:W-:-:S02]  /*0570*/  ISETP.GE.U32.AND P2, PT, R7, 0x10, PT ;  /* 0x000000100700780c */ /* 0x000fc40003f46070 */
[----:B------:R-:W-:Y:S02]  /*0580*/  CS2R R46, SRZ ;  /* 0x00000000002e7805 */ /* 0x000fe4000001ff00 */
[----:B------:R-:W-:Y:S01]  /*0590*/  LEA.HI R105, R10, R105, RZ, 0x4 ;  /* 0x000000690a697211 */ /* 0x000fe200078f20ff */
[----:B-1----:R-:W-:Y:S01]  /*05a0*/  UIADD3 UR8, UP1, UPT, UR8, -UR10, URZ ;  /* 0x8000000a08087290 */ /* 0x002fe2000ff3e0ff */
[----:B------:R-:W-:Y:S02]  /*05b0*/  CS2R R44, SRZ ;  /* 0x00000000002c7805 */ /* 0x000fe4000001ff00 */
[----:B------:R-:W-:Y:S02]  /*05c0*/  CS2R R62, SRZ ;  /* 0x00000000003e7805 */ /* 0x000fe4000001ff00 */
[----:B------:R-:W-:Y:S01]  /*05d0*/  CS2R R60, SRZ ;  /* 0x00000000003c7805 */ /* 0x000fe2000001ff00 */
[----:B--2---:R-:W-:Y:S01]  /*05e0*/  UIADD3 UR10, UP0, UPT, UR4, -UR6, URZ ;  /* 0x80000006040a7290 */ /* 0x004fe2000ff1e0ff */
[----:B------:R-:W-:Y:S01]  /*05f0*/  CS2R R42, SRZ ;  /* 0x00000000002a7805 */ /* 0x000fe2000001ff00 */
[----:B------:R-:W-:Y:S01]  /*0600*/  UIADD3.X UR9, UPT, UPT, UR9, ~UR11, URZ, UP1, !UPT ;  /* 0x8000000b09097290 */ /* 0x000fe20008ffe4ff */
[----:B------:R-:W-:Y:S01]  /*0610*/  CS2R R40, SRZ ;  /* 0x0000000000287805 */ /* 0x000fe2000001ff00 */
[----:B------:R-:W-:Y:S01]  /*0620*/  UIADD3.X UR11, UPT, UPT, UR5, ~UR7, URZ, UP0, !UPT ;  /* 0x80000007050b7290 */ /* 0x000fe200087fe4ff */
[----:B------:R-:W-:Y:S01]  /*0630*/  CS2R R30, SRZ ;  /* 0x00000000001e7805 */ /* 0x000fe2000001ff00 */
[----:B------:R-:W1:Y:S01]  /*0640*/  LDCU.64 UR6, c[0x0][0x3a0] ;  /* 0x00007400ff0677ac */ /* 0x000e620008000a00 */
[----:B------:R-:W-:-:S02]  /*0650*/  CS2R R28, SRZ ;  /* 0x00000000001c7805 */ /* 0x000fc4000001ff00 */
[--C-:B---3--:R-:W-:Y:S02]  /*0660*/  SHF.R.U32.HI R11, RZ, 0x5, R84.reuse ;  /* 0x00000005ff0b7819 */ /* 0x108fe40000011654 */
[----:B------:R-:W-:Y:S02]  /*0670*/  CS2R R66, SRZ ;  /* 0x0000000000427805 */ /* 0x000fe4000001ff00 */
[----:B------:R-:W-:Y:S01]  /*0680*/  SHF.R.U32.HI R88, RZ, 0x4, R84 ;  /* 0x00000004ff587819 */ /* 0x000fe20000011654 */
[----:B------:R-:W2:Y:S01]  /*0690*/  LDCU.64 UR4, c[0x0][0x3c0] ;  /* 0x00007800ff0477ac */ /* 0x000ea20008000a00 */
[----:B------:R-:W-:Y:S01]  /*06a0*/  LOP3.LUT R7, R84, 0xf, RZ, 0xc0, !PT ;  /* 0x0000000f54077812 */ /* 0x000fe200078ec0ff */
[----:B------:R3:W1:Y:S01]  /*06b0*/  SHFL.IDX PT, R6, R11, RZ, 0x1f ;  /* 0x00001fff0b067589 */ /* 0x00066200000e0000 */
[----:B------:R-:W-:Y:S02]  /*06c0*/  LOP3.LUT R8, R88, 0x1, RZ, 0xc0, !PT ;  /* 0x0000000158087812 */ /* 0x000fe400078ec0ff */
[----:B------:R-:W-:-:S02]  /*06d0*/  CS2R R64, SRZ ;  /* 0x0000000000407805 */ /* 0x000fc4000001ff00 */
[--C-:B------:R-:W-:Y:S01]  /*06e0*/  SHF.R.U32.HI R87, RZ, 0x1, R84.reuse ;  /* 0x00000001ff577819 */ /* 0x100fe20000011654 */
[--C-:B------:R-:W-:Y:S01]  /*06f0*/  IMAD R26, R26, 0x80, R7.reuse ;  /* 0x000000801a1a7824 */ /* 0x100fe200078e0207 */
[----:B------:R-:W-:Y:S01]  /*0700*/  SHF.R.U32.HI R85, RZ, 0x3, R84 ;  /* 0x00000003ff557819 */ /* 0x000fe20000011654 */
[----:B------:R-:W-:Y:S01]  /*0710*/  IMAD R8, R11, 0x2, R8 ;  /* 0x000000020b087824 */ /* 0x000fe200078e0208 */
[----:B------:R-:W-:Y:S01]  /*0720*/  LOP3.LUT R87, R87, 0x3, RZ, 0xc0, !PT ;  /* 0x0000000357577812 */ /* 0x000fe200078ec0ff */
[----:B------:R-:W-:Y:S01]  /*0730*/  VIADD R10, R26, 0x20 ;  /* 0x000000201a0a7836 */ /* 0x000fe20000000000 */
[----:B------:R-:W-:Y:S01]  /*0740*/  SHF.R.S32.HI R27, RZ, 0x1f, R26 ;  /* 0x0000001fff1b7819 */ /* 0x000fe2000001141a */
[--C-:B------:R-:W-:Y:S01]  /*0750*/  IMAD.IADD R24, R24, 0x1, R7.reuse ;  /* 0x0000000118187824 */ /* 0x100fe200078e0207 */
[----:B------:R-:W-:Y:S01]  /*0760*/  SHF.R.U32.HI R7, RZ, 0x3, R7 ;  /* 0x00000003ff077819 */ /* 0x000fe20000011607 */
[----:B------:R-:W-:Y:S01]  /*0770*/  IMAD.IADD R21, R8, 0x1, R9 ;  /* 0x0000000108157824 */ /* 0x000fe200078e0209 */
[----:B------:R-:W-:Y:S01]  /*0780*/  ISETP.GE.AND P6, PT, R10, UR12, PT ;  /* 0x0000000c0a007c0c */ /* 0x000fe2000bfc6270 */
[----:B------:R-:W-:Y:S01]  /*0790*/  VIADD R10, R26, 0x40 ;  /* 0x000000401a0a7836 */ /* 0x000fe20000000000 */
[----:B------:R-:W-:Y:S01]  /*07a0*/  SHF.R.S32.HI R25, RZ, 0x1f, R24 ;  /* 0x0000001fff197819 */ /* 0x000fe20000011418 */
[----:B------:R-:W-:Y:S01]  /*07b0*/  VIADD R13, R24, 0x20 ;  /* 0x00000020180d7836 */ /* 0x000fe20000000000 */
[----:B------:R-:W-:-:S02]  /*07c0*/  SEL R18, RZ, 0x4, P6 ;  /* 0x00000004ff127807 */ /* 0x000fc40003000000 */
[----:B------:R-:W-:Y:S02]  /*07d0*/  CS2R R38, SRZ ;  /* 0x0000000000267805 */ /* 0x000fe4000001ff00 */
[----:B------:R-:W-:Y:S02]  /*07e0*/  SHF.R.S32.HI R12, RZ, 0x1f, R21 ;  /* 0x0000001fff0c7819 */ /* 0x000fe40000011415 */
[----:B------:R-:W-:Y:S02]  /*07f0*/  CS2R R36, SRZ ;  /* 0x0000000000247805 */ /* 0x000fe4000001ff00 */
[----:B------:R-:W-:Y:S02]  /*0800*/  LOP3.LUT R85, R85, 0x4, RZ, 0xc0, !PT ;  /* 0x0000000455557812 */ /* 0x000fe400078ec0ff */
[----:B------:R-:W-:Y:S02]  /*0810*/  CS2R R34, SRZ ;  /* 0x0000000000227805 */ /* 0x000fe4000001ff00 */
[----:B---3--:R-:W-:-:S02]  /*0820*/  SHF.R.S32.HI R11, RZ, 0x1f, R0 ;  /* 0x0000001fff0b7819 */ /* 0x008fc40000011400 */
[----:B------:R-:W-:Y:S02]  /*0830*/  CS2R R32, SRZ ;  /* 0x0000000000207805 */ /* 0x000fe4000001ff00 */
[----:B-1----:R-:W-:Y:S01]  /*0840*/  R2UR UR16, R6 ;  /* 0x00000000061072ca */ /* 0x002fe200000e0000 */
[----:B------:R-:W-:Y:S01]  /*0850*/  VIADD R6, R26, 0x10 ;  /* 0x000000101a067836 */ /* 0x000fe20000000000 */
[----:B------:R-:W-:Y:S02]  /*0860*/  LEA.HI R11, R11, R0, RZ, 0x4 ;  /* 0x000000000b0b7211 */ /* 0x000fe400078f20ff */
[----:B------:R-:W-:Y:S02]  /*0870*/  LEA.HI.SX32 R105, R105, 0xfffffffe, 0x1c ;  /* 0xfffffffe69697811 */ /* 0x000fe400078fe2ff */
[----:B------:R-:W-:Y:S01]  /*0880*/  LOP3.LUT R11, R11, 0xfffffff0, RZ, 0xc0, !PT ;  /* 0xfffffff00b0b7812 */ /* 0x000fe200078ec0ff */
[----:B------:R-:W-:Y:S01]  /*0890*/  BAR.SYNC.DEFER_BLOCKING 0x0 ;  /* 0x0000000000007b1d */ /* 0x000fe20000010000 */
[----:B------:R-:W-:-:S03]  /*08a0*/  ISETP.GE.AND P4, PT, R6, UR12, PT ;  /* 0x0000000c06007c0c */ /* 0x000fc6000bf86270 */
[----:B------:R-:W-:Y:S01]  /*08b0*/  IMAD.IADD R11, R0, 0x1, -R11 ;  /* 0x00000001000b7824 */ /* 0x000fe200078e0a0b */
[----:B------:R-:W-:Y:S01]  /*08c0*/  SEL R19, RZ, 0x2, P4 ;  /* 0x00000002ff137807 */ /* 0x000fe20002000000 */
[----:B------:R-:W-:Y:S01]  /*08d0*/  VIADD R0, R26, 0x30 ;  /* 0x000000301a007836 */ /* 0x000fe20000000000 */
[----:B------:R-:W-:Y:S02]  /*08e0*/  USHF.R.S32.HI UR18, URZ, 0x1f, UR16 ;  /* 0x0000001fff127899 */ /* 0x000fe40008011410 */
[C---:B------:R-:W-:Y:S02]  /*08f0*/  ISETP.NE.AND P5, PT, R11.reuse, RZ, PT ;  /* 0x000000ff0b00720c */ /* 0x040fe40003fa5270 */
[----:B------:R-:W-:Y:S01]  /*0900*/  ISETP.GE.AND P3, PT, R0, UR12, PT ;  /* 0x0000000c00007c0c */ /* 0x000fe2000bf66270 */
[----:B------:R-:W-:Y:S01]  /*0910*/  VIADD R0, R26, 0x50 ;  /* 0x000000501a007836 */ /* 0x000fe20000000000 */
[----:B------:R-:W-:Y:S01]  /*0920*/  SEL R6, R11, 0x10, P5 ;  /* 0x000000100b067807 */ /* 0x000fe20002800000 */
[----:B------:R-:W-:Y:S01]  /*0930*/  VIADD R11, R24, 0x30 ;  /* 0x00000030180b7836 */ /* 0x000fe20000000000 */
[----:B------:R-:W-:Y:S01]  /*0940*/  ISETP.GE.AND P5, PT, R10, UR12, PT ;  /* 0x0000000c0a007c0c */ /* 0x000fe2000bfa6270 */
[----:B------:R-:W-:Y:S01]  /*0950*/  VIADD R10, R26, 0x70 ;  /* 0x000000701a0a7836 */ /* 0x000fe20000000000 */
[----:B------:R-:W-:Y:S01]  /*0960*/  ISETP.GE.AND P4, PT, R0, UR12, PT ;  /* 0x0000000c00007c0c */ /* 0x000fe2000bf86270 */
[----:B------:R-:W-:Y:S01]  /*0970*/  VIADD R0, R26, 0x60 ;  /* 0x000000601a007836 */ /* 0x000fe20000000000 */
[----:B------:R-:W-:Y:S01]  /*0980*/  SEL R16, RZ, 0x100, P5 ;  /* 0x00000100ff107807 */ /* 0x000fe20002800000 */
[----:B------:R-:W-:Y:S01]  /*0990*/  ULEA.HI UR18, UR18, UR16, URZ, 0x3 ;  /* 0x0000001012127291 */ /* 0x000fe2000f8f18ff */
[----:B------:R-:W-:-:S02]  /*09a0*/  SEL R15, RZ, 0x200, P4 ;  /* 0x00000200ff0f7807 */ /* 0x000fc40002000000 */
[----:B------:R-:W-:Y:S01]  /*09b0*/  ISETP.GE.AND P6, PT, R0, UR12, PT ;  /* 0x0000000c00007c0c */ /* 0x000fe2000bfc6270 */
[----:B------:R-:W-:Y:S01]  /*09c0*/  VIADD R0, R24, 0x10 ;  /* 0x0000001018007836 */ /* 0x000fe20000000000 */
[----:B------:R-:W-:Y:S02]  /*09d0*/  VIADDMNMX R22, R9, R6, R22, PT ;  /* 0x0000000609167246 */ /* 0x000fe40003800116 */
[----:B------:R-:W-:Y:S01]  /*09e0*/  ISETP.GE.AND P4, PT, R26, UR12, PT ;  /* 0x0000000c1a007c0c */ /* 0x000fe2000bf86270 */
[C---:B------:R-:W-:Y:S01]  /*09f0*/  IMAD.WIDE.U32 R26, R21.reuse, UR6, R26 ;  /* 0x00000006151a7c25 */ /* 0x040fe2000f8e001a */
[----:B------:R-:W-:Y:S02]  /*0a00*/  ISETP.GE.AND P5, PT, R0, UR13, PT ;  /* 0x0000000d00007c0c */ /* 0x000fe4000bfa6270 */
[----:B------:R-:W-:Y:S01]  /*0a10*/  SEL R14, RZ, 0x400, P6 ;  /* 0x00000400ff0e7807 */ /* 0x000fe20003000000 */
[C---:B------:R-:W-:Y:S01]  /*0a20*/  IMAD R0, R12.reuse, UR6, RZ ;  /* 0x000000060c007c24 */ /* 0x040fe2000f8e02ff */
[C---:B------:R-:W-:Y:S01]  /*0a30*/  ISETP.LT.AND P6, PT, R21.reuse, R22, !P4 ;  /* 0x000000161500720c */ /* 0x040fe200067c1270 */
[----:B--2---:R-:W-:Y:S01]  /*0a40*/  IMAD R12, R12, UR4, RZ ;  /* 0x000000040c0c7c24 */ /* 0x004fe2000f8e02ff */
[----:B------:R-:W-:Y:S01]  /*0a50*/  SEL R17, RZ, 0x8, P3 ;  /* 0x00000008ff117807 */ /* 0x000fe20001800000 */
[C---:B------:R-:W-:Y:S01]  /*0a60*/  IMAD R9, R21.reuse, UR7, R0 ;  /* 0x0000000715097c24 */ /* 0x040fe2000f8e0200 */
[----:B------:R-:W-:Y:S01]  /*0a70*/  ISETP.GE.AND P3, PT, R10, UR12, PT ;  /* 0x0000000c0a007c0c */ /* 0x000fe2000bf66270 */
[----:B------:R-:W-:Y:S01]  /*0a80*/  IMAD R12, R21, UR5, R12 ;  /* 0x00000005150c7c24 */ /* 0x000fe2000f8e020c */
[----:B------:R-:W-:-:S02]  /*0a90*/  SEL R20, RZ, 0x1, !P6 ;  /* 0x00000001ff147807 */ /* 0x000fc40007000000 */
[C---:B----4-:R-:W-:Y:S01]  /*0aa0*/  LEA R10, P6, R26.reuse, R2, 0x3 ;  /* 0x000000021a0a7211 */ /* 0x050fe200078c18ff */
[----:B------:R-:W-:Y:S01]  /*0ab0*/  IMAD.IADD R2, R27, 0x1, R9 ;  /* 0x000000011b027824 */ /* 0x000fe200078e0209 */
[----:B------:R-:W-:Y:S02]  /*0ac0*/  SEL R9, RZ, 0x1, P4 ;  /* 0x00000001ff097807 */ /* 0x000fe40002000000 */
[----:B------:R-:W-:Y:S02]  /*0ad0*/  ISETP.GE.AND P4, PT, R11, UR13, PT ;  /* 0x0000000d0b007c0c */ /* 0x000fe4000bf86270 */
[----:B------:R-:W-:Y:S02]  /*0ae0*/  LEA.HI.X R11, R26, R3, R2, 0x3, P6 ;  /* 0x000000031a0b7211 */ /* 0x000fe400030f1c02 */
[----:B------:R-:W-:Y:S02]  /*0af0*/  CS2R R26, SRZ ;  /* 0x00000000001a7805 */ /* 0x000fe4000001ff00 */
[----:B------:R-:W-:-:S02]  /*0b00*/  ISETP.GE.AND P6, PT, R21, R22, PT ;  /* 0x000000161500720c */ /* 0x000fc40003fc6270 */
[----:B------:R-:W-:Y:S02]  /*0b10*/  SEL R2, RZ, 0x2, P5 ;  /* 0x00000002ff027807 */ /* 0x000fe40002800000 */
[----:B------:R-:W-:Y:S02]  /*0b20*/  IADD3 R9, PT, PT, R18, R19, R9 ;  /* 0x0000001312097210 */ /* 0x000fe40007ffe009 */
[----:B------:R-:W-:Y:S02]  /*0b30*/  SEL R0, RZ, 0x800, P3 ;  /* 0x00000800ff007807 */ /* 0x000fe40001800000 */
[----:B------:R-:W-:Y:S01]  /*0b40*/  ISETP.GE.AND P5, PT, R24, UR13, PT ;  /* 0x0000000d18007c0c */ /* 0x000fe2000bfa6270 */
[----:B------:R-:W-:Y:S01]  /*0b50*/  IMAD.WIDE.U32 R24, R21, UR4, R24 ;  /* 0x0000000415187c25 */ /* 0x000fe2000f8e0018 */
[----:B------:R-:W-:Y:S02]  /*0b60*/  SEL R19, R19, RZ, !P6 ;  /* 0x000000ff13137207 */ /* 0x000fe40007000000 */
[----:B------:R-:W-:Y:S01]  /*0b70*/  SEL R18, R18, RZ, !P6 ;  /* 0x000000ff12127207 */ /* 0x000fe20007000000 */
[----:B------:R-:W-:Y:S01]  /*0b80*/  IMAD.IADD R12, R25, 0x1, R12 ;  /* 0x00000001190c7824 */ /* 0x000fe200078e020c */
[----:B------:R-:W-:-:S02]  /*0b90*/  ISETP.GE.AND P3, PT, R13, UR13, PT ;  /* 0x0000000d0d007c0c */ /* 0x000fc4000bf66270 */
[----:B------:R-:W-:Y:S02]  /*0ba0*/  IADD3 R20, PT, PT, R18, R19, R20 ;  /* 0x0000001312147210 */ /* 0x000fe40007ffe014 */
[----:B------:R-:W-:Y:S02]  /*0bb0*/  SEL R18, RZ, 0x4, P3 ;  /* 0x00000004ff127807 */ /* 0x000fe40001800000 */
[----:B------:R-:W-:Y:S02]  /*0bc0*/  IADD3 R9, PT, PT, R16, R17, R9 ;  /* 0x0000001110097210 */ /* 0x000fe40007ffe009 */
[----:B------:R-:W-:Y:S02]  /*0bd0*/  SEL R13, RZ, 0x1, P5 ;  /* 0x00000001ff0d7807 */ /* 0x000fe40002800000 */
[----:B------:R-:W-:Y:S02]  /*0be0*/  LEA R4, P3, R24, R4, 0x3 ;  /* 0x0000000418047211 */ /* 0x000fe400078618ff */
[----:B------:R-:W-:-:S02]  /*0bf0*/  SEL R17, R17, RZ, !P6 ;  /* 0x000000ff11117207 */ /* 0x000fc40007000000 */
[----:B------:R-:W-:Y:S02]  /*0c00*/  SEL R16, R16, RZ, !P6 ;  /* 0x000000ff10107207 */ /* 0x000fe40007000000 */
[----:B------:R-:W-:Y:S02]  /*0c10*/  ISETP.LT.AND P5, PT, R21, R22, !P5 ;  /* 0x000000161500720c */ /* 0x000fe40006fa1270 */
[----:B------:R-:W-:Y:S02]  /*0c20*/  CS2R R22, SRZ ;  /* 0x0000000000167805 */ /* 0x000fe4000001ff00 */
[----:B------:R-:W-:Y:S02]  /*0c30*/  LEA.HI.X R5, R24, R5, R12, 0x3, P3 ;  /* 0x0000000518057211 */ /* 0x000fe400018f1c0c */
[----:B------:R-:W-:Y:S02]  /*0c40*/  CS2R R24, SRZ ;  /* 0x0000000000187805 */ /* 0x000fe4000001ff00 */
[----:B------:R-:W-:Y:S01]  /*0c50*/  IADD3 R16, PT, PT, R16, R17, R20 ;  /* 0x0000001110107210 */ /* 0x000fe20007ffe014 */
[----:B------:R-:W-:Y:S01]  /*0c60*/  IMAD.WIDE.U32 R20, R6, UR6, RZ ;  /* 0x0000000606147c25 */ /* 0x000fe2000f8e00ff */
[----:B------:R-:W-:-:S02]  /*0c70*/  IADD3 R13, PT, PT, R18, R2, R13 ;  /* 0x00000002120d7210 */ /* 0x000fc40007ffe00d */
[----:B------:R-:W-:Y:S02]  /*0c80*/  IADD3 R9, PT, PT, R14, R15, R9 ;  /* 0x0000000f0e097210 */ /* 0x000fe40007ffe009 */
[----:B------:R-:W-:Y:S02]  /*0c90*/  SEL R2, R2, RZ, !P6 ;  /* 0x000000ff02027207 */ /* 0x000fe40007000000 */
[----:B------:R-:W-:Y:S01]  /*0ca0*/  SEL R17, R18, RZ, !P6 ;  /* 0x000000ff12117207 */ /* 0x000fe20007000000 */
[----:B------:R-:W-:Y:S01]  /*0cb0*/  IMAD.IADD R9, R0, 0x1, R9 ;  /* 0x0000000100097824 */ /* 0x000fe200078e0209 */
[----:B------:R-:W-:Y:S02]  /*0cc0*/  SEL R12, RZ, 0x1, !P5 ;  /* 0x00000001ff0c7807 */ /* 0x000fe40006800000 */
[----:B------:R-:W-:Y:S02]  /*0cd0*/  SEL R15, R15, RZ, !P6 ;  /* 0x000000ff0f0f7207 */ /* 0x000fe40007000000 */
[----:B------:R-:W-:-:S02]  /*0ce0*/  SEL R14, R14, RZ, !P6 ;  /* 0x000000ff0e0e7207 */ /* 0x000fc40007000000 */
[----:B------:R-:W-:Y:S02]  /*0cf0*/  IADD3 R2, PT, PT, R17, R2, R12 ;  /* 0x0000000211027210 */ /* 0x000fe40007ffe00c */
[----:B------:R-:W-:Y:S02]  /*0d00*/  SHF.R.S32.HI R3, RZ, 0x1f, R6 ;  /* 0x0000001fff037819 */ /* 0x000fe40000011406 */
[----:B------:R-:W-:Y:S02]  /*0d10*/  IADD3 R15, PT, PT, R14, R15, R16 ;  /* 0x0000000f0e0f7210 */ /* 0x000fe40007ffe010 */
[----:B------:R-:W-:Y:S01]  /*0d20*/  SEL R12, R0, RZ, !P6 ;  /* 0x000000ff000c7207 */ /* 0x000fe20007000000 */
[----:B------:R-:W-:Y:S01]  /*0d30*/  IMAD R19, R3, UR6, RZ ;  /* 0x0000000603137c24 */ /* 0x000fe2000f8e02ff */
[----:B------:R-:W-:Y:S01]  /*0d40*/  SEL R14, RZ, 0x8, P4 ;  /* 0x00000008ff0e7807 */ /* 0x000fe20002000000 */
[----:B------:R-:W1:Y:S01]  /*0d50*/  S2UR UR6, SR_CgaCtaId ;  /* 0x00000000000679c3 */ /* 0x000e620000008800 */
[----:B------:R-:W-:Y:S01]  /*0d60*/  LEA R111, P3, R20, UR8, 0x3 ;  /* 0x00000008146f7c11 */ /* 0x000fe2000f8618ff */
[----:B------:R-:W-:Y:S01]  /*0d70*/  IMAD.IADD R12, R15, 0x1, R12 ;  /* 0x000000010f0c7824 */ /* 0x000fe200078e020c */
[C---:B------:R-:W-:Y:S01]  /*0d80*/  SEL R15, R14.reuse, RZ, !P6 ;  /* 0x000000ff0e0f7207 */ /* 0x040fe20007000000 */
[----:B------:R-:W-:Y:S01]  /*0d90*/  IMAD.IADD R13, R14, 0x1, R13 ;  /* 0x000000010e0d7824 */ /* 0x000fe200078e020d */
[----:B------:R-:W-:Y:S01]  /*0da0*/  SEL R103, R9, RZ, P2 ;  /* 0x000000ff09677207 */ /* 0x000fe20001000000 */
[----:B------:R-:W-:Y:S01]  /*0db0*/  IMAD.SHL.U32 R14, R84, 0x4, RZ ;  /* 0x00000004540e7824 */ /* 0x000fe200078e00ff */
[----:B------:R-:W-:Y:S01]  /*0dc0*/  SEL R12, R12, RZ, P0 ;  /* 0x000000ff0c0c7207 */ /* 0x000fe20000000000 */
[----:B------:R-:W-:Y:S01]  /*0dd0*/  IMAD.IADD R2, R2, 0x1, R15 ;  /* 0x0000000102027824 */ /* 0x000fe200078e020f */
[----:B------:R-:W-:Y:S01]  /*0de0*/  SEL R104, R13, RZ, P2 ;  /* 0x000000ff0d687207 */ /* 0x000fe20001000000 */
[----:B------:R-:W-:Y:S01]  /*0df0*/  IMAD R19, R6, UR7, R19 ;  /* 0x0000000706137c24 */ /* 0x000fe2000f8e0213 */
[----:B------:R-:W-:Y:S01]  /*0e00*/  LOP3.LUT R17, R87, 0x4, R14, 0xf8, !PT ;  /* 0x0000000457117812 */ /* 0x000fe200078ef80e */
[C---:B------:R-:W-:Y:S01]  /*0e10*/  IMAD.SHL.U32 R14, R12.reuse, 0x4, RZ ;  /* 0x000000040c0e7824 */ /* 0x040fe200078e00ff */
[----:B------:R-:W-:Y:S01]  /*0e20*/  UMOV UR7, 0x400 ;  /* 0x0000040000077882 */ /* 0x000fe20000000000 */
[----:B------:R-:W-:Y:S01]  /*0e30*/  IMAD.SHL.U32 R15, R12, 0x8, RZ ;  /* 0x000000080c0f7824 */ /* 0x000fe200078e00ff */
[----:B------:R-:W-:Y:S01]  /*0e40*/  LOP3.LUT R86, R17, 0x1, R88, 0x78, !PT ;  /* 0x0000000111567812 */ /* 0x000fe200078e7858 */
[----:B------:R-:W-:Y:S01]  /*0e50*/  IMAD.IADD R19, R21, 0x1, R19 ;  /* 0x0000000115137824 */ /* 0x000fe200078e0213 */
[----:B------:R-:W-:Y:S01]  /*0e60*/  LOP3.LUT P4, RZ, R14, 0x8, RZ, 0xc0, !PT ;  /* 0x000000080eff7812 */ /* 0x000fe2000788c0ff */
[----:B------:R-:W-:Y:S01]  /*0e70*/  IMAD R3, R3, UR4, RZ ;  /* 0x0000000403037c24 */ /* 0x000fe2000f8e02ff */
[----:B------:R-:W-:Y:S01]  /*0e80*/  LOP3.LUT P5, RZ, R15, 0x8, RZ, 0xc0, !PT ;  /* 0x000000080fff7812 */ /* 0x000fe200078ac0ff */
[----:B------:R-:W-:Y:S01]  /*0e90*/  IMAD R14, R86, 0x2, R7 ;  /* 0x00000002560e7824 */ /* 0x000fe200078e0207 */
[----:B------:R-:W-:Y:S01]  /*0ea0*/  LOP3.LUT R15, R87, 0x3c, R8, 0xf8, !PT ;  /* 0x0000003c570f7812 */ /* 0x000fe200078ef808 */
[----:B------:R-:W-:Y:S01]  /*0eb0*/  IMAD.SHL.U32 R7, R12, 0x2, RZ ;  /* 0x000000020c077824 */ /* 0x000fe200078e00ff */
[----:B------:R-:W-:Y:S01]  /*0ec0*/  LEA.HI.X R19, R20, UR9, R19, 0x3, P3 ;  /* 0x0000000914137c11 */ /* 0x000fe200098f1c13 */
[----:B-1----:R-:W-:Y:S01]  /*0ed0*/  ULEA UR6, UR6, UR7, 0x18 ;  /* 0x0000000706067291 */ /* 0x002fe2000f8ec0ff */
[----:B------:R-:W-:Y:S01]  /*0ee0*/  LOP3.LUT R8, R14, R85, RZ, 0x3c, !PT ;  /* 0x000000550e087212 */ /* 0x000fe200078e3cff */
[C---:B------:R-:W-:Y:S01]  /*0ef0*/  IMAD R3, R6.reuse, UR5, R3 ;  /* 0x0000000506037c24 */ /* 0x040fe2000f8e0203 */
[----:B------:R-:W-:Y:S01]  /*0f00*/  LOP3.LUT P3, RZ, R7, 0x8, RZ, 0xc0, !PT ;  /* 0x0000000807ff7812 */ /* 0x000fe2000786c0ff */
[----:B------:R-:W-:Y:S01]  /*0f10*/  IMAD.WIDE.U32 R16, R6, UR4, RZ ;  /* 0x0000000406107c25 */ /* 0x000fe2000f8e00ff */
[----:B------:R-:W-:Y:S01]  /*0f20*/  SHF.R.U32.HI R7, RZ, 0x5, R12 ;  /* 0x00000005ff077819 */ /* 0x000fe2000001160c */
[----:B------:R-:W-:Y:S01]  /*0f30*/  ULOP3.LUT UR4, UR18, 0xfff8, URZ, 0xc0, !UPT ;  /* 0x0000fff812047892 */ /* 0x000fe2000f8ec0ff */
[----:B------:R-:W-:Y:S01]  /*0f40*/  SEL R2, R2, RZ, P0 ;  /* 0x000000ff02027207 */ /* 0x000fe20000000000 */
[----:B------:R-:W-:Y:S01]  /*0f50*/  IMAD R8, R15, 0x80, R8 ;  /* 0x000000800f087824 */ /* 0x000fe200078e0208 */
[----:B------:R-:W-:Y:S01]  /*0f60*/  IADD3 R110, P0, PT, R111, R10, RZ ;  /* 0x0000000a6f6e7210 */ /* 0x000fe20007f1e0ff */
[----:B------:R-:W-:Y:S01]  /*0f70*/  IMAD.IADD R6, R17, 0x1, R3 ;  /* 0x0000000111067824 */ /* 0x000fe200078e0203 */
[----:B------:R-:W-:Y:S01]  /*0f80*/  LOP3.LUT P6, RZ, R7, 0x8, RZ, 0xc0, !PT ;  /* 0x0000000807ff7812 */ /* 0x000fe200078cc0ff */
[----:B------:R-:W-:Y:S01]  /*0f90*/  IMAD.SHL.U32 R0, R2, 0x8, RZ ;  /* 0x0000000802007824 */ /* 0x000fe200078e00ff */
[----:B------:R-:W-:Y:S01]  /*0fa0*/  LEA R7, R8, UR6, 0x3 ;  /* 0x0000000608077c11 */ /* 0x000fe2000f8e18ff */
[----:B------:R-:W-:Y:S01]  /*0fb0*/  IMAD.X R111, R19, 0x1, R11, P0 ;  /* 0x00000001136f7824 */ /* 0x000fe200000e060b */
[----:B------:R-:W-:Y:S01]  /*0fc0*/  SHF.R.U32.HI R14, RZ, 0x6, R12 ;  /* 0x00000006ff0e7819 */ /* 0x000fe2000001160c */
[----:B------:R-:W-:Y:S01]  /*0fd0*/  IMAD R3, R15, -0x40, R8 ;  /* 0xffffffc00f037824 */ /* 0x000fe200078e0208 */
[----:B------:R-:W-:Y:S01]  /*0fe0*/  LOP3.LUT P0, RZ, R12, 0x8, RZ, 0xc0, !PT ;  /* 0x000000080cff7812 */ /* 0x000fe2000780c0ff */
[----:B------:R-:W-:Y:S01]  /*0ff0*/  @!PT LDS RZ, [RZ] ;  /* 0x00000000fffff984 */ /* 0x000fe20000000800 */
[----:B------:R-:W-:Y:S01]  /*1000*/  @!PT LDS RZ, [RZ] ;  /* 0x00000000fffff984 */ /* 0x000fe20000000800 */
[----:B------:R-:W-:Y:S01]  /*1010*/  @!PT LDS RZ, [RZ] ;  /* 0x00000000fffff984 */ /* 0x000fe20000000800 */
[----:B------:R-:W-:Y:S01]  /*1020*/  LDGSTS.E.LTC128B.64 [R7], desc[UR14][R10.64], P5 ;  /* 0x000000000a077fae */ /* 0x000fe2000a9a160e */
[----:B------:R-:W-:Y:S01]  /*1030*/  LOP3.LUT P5, RZ, R14, 0x8, RZ, 0xc0, !PT ;  /* 0x000000080eff7812 */ /* 0x000fe200078ac0ff */
[----:B------:R-:W-:Y:S01]  /*1040*/  UIADD3 UR16, UPT, UPT, UR16, -UR4, URZ ;  /* 0x8000000410107290 */ /* 0x000fe2000fffe0ff */
[--C-:B------:R-:W-:Y:S01]  /*1050*/  SHF.R.U32.HI R14, RZ, 0x7, R12.reuse ;  /* 0x00000007ff0e7819 */ /* 0x100fe2000001160c */
[----:B------:R-:W-:Y:S01]  /*1060*/  LDGSTS.E.LTC128B.64 [R7+0x80], desc[UR14][R10.64+0x80], P4 ;  /* 0x000800800a077fae */ /* 0x000fe2000a1a160e */
[----:B------:R-:W-:Y:S01]  /*1070*/  SHF.R.U32.HI R12, RZ, 0x8, R12 ;  /* 0x00000008ff0c7819 */ /* 0x000fe2000001160c */
[----:B------:R-:W-:Y:S01]  /*1080*/  UPRMT UR4, UR16, 0x8880, URZ ;  /* 0x0000888010047896 */ /* 0x000fe200080000ff */
[----:B------:R-:W-:Y:S01]  /*1090*/  LOP3.LUT P4, RZ, R14, 0x8, RZ, 0xc0, !PT ;  /* 0x000000080eff7812 */ /* 0x000fe2000788c0ff */
[----:B------:R-:W-:Y:S01]  /*10a0*/  LDGSTS.E.LTC128B.64 [R7+0x100], desc[UR14][R10.64+0x100], P3 ;  /* 0x001001000a077fae */ /* 0x000fe200099a160e */
[----:B------:R-:W-:Y:S01]  /*10b0*/  LOP3.LUT P3, RZ, R12, 0x8, RZ, 0xc0, !PT ;  /* 0x000000080cff7812 */ /* 0x000fe2000786c0ff */
[----:B------:R-:W-:Y:S01]  /*10c0*/  UPRMT UR4, UR4, 0x7710, URZ ;  /* 0x0000771004047896 */ /* 0x000fe200080000ff */
[----:B------:R-:W-:Y:S01]  /*10d0*/  LEA R3, R3, UR6, 0x3 ;  /* 0x0000000603037c11 */ /* 0x000fe2000f8e18ff */
[----:B------:R-:W-:Y:S01]  /*10e0*/  LDGSTS.E.LTC128B.64 [R7+0x180], desc[UR14][R10.64+0x180], P0 ;  /* 0x001801800a077fae */ /* 0x000fe200081a160e */
[C---:B------:R-:W-:Y:S01]  /*10f0*/  LEA R109, P0, R16.reuse, UR10, 0x3 ;  /* 0x0000000a106d7c11 */ /* 0x040fe2000f8018ff */
[----:B------:R-:W-:Y:S01]  /*1100*/  USHF.R.U32.HI UR5, URZ, 0xd, UR4 ;  /* 0x0000000dff057899 */ /* 0x000fe20008011604 */
[C---:B------:R-:W-:Y:S01]  /*1110*/  LOP3.LUT P2, RZ, R103.reuse, 0x8, RZ, 0xc0, !PT ;  /* 0x0000000867ff7812 */ /* 0x040fe2000784c0ff */
[----:B------:R-:W-:Y:S01]  /*1120*/  LDGSTS.E.LTC128B.64 [R7+0x200], desc[UR14][R10.64+0x200], P6 ;  /* 0x002002000a077fae */ /* 0x000fe2000b1a160e */
[----:B------:R-:W-:Y:S01]  /*1130*/  LEA.HI.X R17, R16, UR11, R6, 0x3, P0 ;  /* 0x0000000b10117c11 */ /* 0x000fe200080f1c06 */
[----:B------:R-:W-:Y:S01]  /*1140*/  IMAD.SHL.U32 R6, R2, 0x4, RZ ;  /* 0x0000000402067824 */ /* 0x000fe200078e00ff */
[----:B------:R-:W-:Y:S01]  /*1150*/  LOP3.LUT P0, RZ, R0, 0x8, RZ, 0xc0, !PT ;  /* 0x0000000800ff7812 */ /* 0x000fe2000780c0ff */
[----:B------:R-:W-:Y:S01]  /*1160*/  LDGSTS.E.LTC128B.64 [R7+0x280], desc[UR14][R10.64+0x280], P5 ;  /* 0x002802800a077fae */ /* 0x000fe2000a9a160e */
[----:B------:R-:W-:Y:S01]  /*1170*/  IMAD.SHL.U32 R0, R103, 0x8, RZ ;  /* 0x0000000867007824 */ /* 0x000fe200078e00ff */
[----:B------:R-:W-:Y:S01]  /*1180*/  ULOP3.LUT UR5, UR5, 0x3, URZ, 0xc0, !UPT ;  /* 0x0000000305057892 */ /* 0x000fe2000f8ec0ff */
[----:B------:R-:W-:Y:S01]  /*1190*/  LOP3.LUT P5, RZ, R6, 0x8, RZ, 0xc0, !PT ;  /* 0x0000000806ff7812 */ /* 0x000fe200078ac0ff */
[----:B------:R-:W-:Y:S01]  /*11a0*/  LDGSTS.E.LTC128B.64 [R7+0x300], desc[UR14][R10.64+0x300], P4 ;  /* 0x003003000a077fae */ /* 0x000fe2000a1a160e */
[C---:B------:R-:W-:Y:S01]  /*11b0*/  LOP3.LUT P4, RZ, R2.reuse, 0x8, RZ, 0xc0, !PT ;  /* 0x0000000802ff7812 */ /* 0x040fe2000788c0ff */
[----:B------:R-:W-:Y:S01]  /*11c0*/  IMAD.SHL.U32 R2, R2, 0x2, RZ ;  /* 0x0000000202027824 */ /* 0x000fe200078e00ff */
[----:B------:R-:W-:Y:S01]  /*11d0*/  UIADD3 UR5, UPT, UPT, UR16, UR5, URZ ;  /* 0x0000000510057290 */ /* 0x000fe2000fffe0ff */
[----:B------:R1:W-:Y:S01]  /*11e0*/  LDGSTS.E.LTC128B.64 [R7+0x380], desc[UR14][R10.64+0x380], P3 ;  /* 0x003803800a077fae */ /* 0x0003e200099a160e */
[----:B------:R-:W-:Y:S01]  /*11f0*/  IADD3 R108, P3, PT, R109, R4, RZ ;  /* 0x000000046d6c7210 */ /* 0x000fe20007f7e0ff */
[C---:B------:R-:W-:Y:S01]  /*1200*/  IMAD.SHL.U32 R6, R103.reuse, 0x2, RZ ;  /* 0x0000000267067824 */ /* 0x040fe200078e00ff */
[----:B------:R-:W-:Y:S01]  /*1210*/  LOP3.LUT P6, RZ, R2, 0x8, RZ, 0xc0, !PT ;  /* 0x0000000802ff7812 */ /* 0x000fe200078cc0ff */
[----:B------:R-:W-:Y:S01]  /*1220*/  LDGSTS.E.LTC128B.64 [R3+0xc000], desc[UR14][R4.64], P0 ;  /* 0x0c00000004037fae */ /* 0x000fe200081a160e */
[----:B------:R-:W-:Y:S01]  /*1230*/  LOP3.LUT P0, RZ, R0, 0x8, RZ, 0xc0, !PT ;  /* 0x0000000800ff7812 */ /* 0x000fe2000780c0ff */
[----:B------:R-:W-:Y:S01]  /*1240*/  IMAD.SHL.U32 R2, R103, 0x4, RZ ;  /* 0x0000000467027824 */ /* 0x000fe200078e00ff */
[----:B------:R-:W-:Y:S01]  /*1250*/  SHF.R.U32.HI R0, RZ, 0x6, R103 ;  /* 0x00000006ff007819 */ /* 0x000fe20000011667 */
[----:B------:R-:W-:Y:S01]  /*1260*/  IMAD.X R109, R17, 0x1, R5, P3 ;  /* 0x00000001116d7824 */ /* 0x000fe200018e0605 */
[----:B------:R-:W-:Y:S01]  /*1270*/  LDGSTS.E.LTC128B.64 [R3+0xc080], desc[UR14][R4.64+0x80], P5 ;  /* 0x0c08008004037fae */ /* 0x000fe2000a9a160e */
[----:B------:R-:W-:Y:S01]  /*1280*/  LOP3.LUT P5, RZ, R6, 0x8, RZ, 0xc0, !PT ;  /* 0x0000000806ff7812 */ /* 0x000fe200078ac0ff */
[----:B------:R-:W-:Y:S01]  /*1290*/  ULOP3.LUT UR4, UR5, 0xfffc, URZ, 0xc0, !UPT ;  /* 0x0000fffc05047892 */ /* 0x000fe2000f8ec0ff */
[----:B------:R-:W-:Y:S01]  /*12a0*/  LOP3.LUT P3, RZ, R2, 0x8, RZ, 0xc0, !PT ;  /* 0x0000000802ff7812 */ /* 0x000fe2000786c0ff */
[----:B------:R-:W-:Y:S01]  /*12b0*/  UPRMT UR5, UR5, 0x8880, URZ ;  /* 0x0000888005057896 */ /* 0x000fe200080000ff */
[--C-:B------:R-:W-:Y:S01]  /*12c0*/  SHF.R.U32.HI R2, RZ, 0x5, R103.reuse ;  /* 0x00000005ff027819 */ /* 0x100fe20000011667 */
[----:B------:R-:W-:Y:S01]  /*12d0*/  UIADD3 UR4, UPT, UPT, URZ, -UR4, URZ ;  /* 0x80000004ff047290 */ /* 0x000fe2000fffe0ff */
[----:B------:R-:W-:Y:S01]  /*12e0*/  LDGSTS.E.LTC128B.64 [R3+0xc100], desc[UR14][R4.64+0x100], P6 ;  /* 0x0c10010004037fae */ /* 0x000fe2000b1a160e */
[----:B------:R-:W-:Y:S01]  /*12f0*/  USHF.R.S32.HI UR5, URZ, 0x2, UR5 ;  /* 0x00000002ff057899 */ /* 0x000fe20008011405 */
[----:B------:R-:W-:Y:S01]  /*1300*/  LOP3.LUT P6, RZ, R2, 0x8, RZ, 0xc0, !PT ;  /* 0x0000000802ff7812 */ /* 0x000fe200078cc0ff */
[----:B------:R-:W-:Y:S01]  /*1310*/  UPRMT UR4, UR4, 0x7710, URZ ;  /* 0x0000771004047896 */ /* 0x000fe200080000ff */
[----:B------:R2:W-:Y:S01]  /*1320*/  LDGSTS.E.LTC128B.64 [R3+0xc180], desc[UR14][R4.64+0x180], P4 ;  /* 0x0c18018004037fae */ /* 0x0005e2000a1a160e */
[----:B------:R-:W-:Y:S01]  /*1330*/  LOP3.LUT P4, RZ, R0, 0x8, RZ, 0xc0, !PT ;  /* 0x0000000800ff7812 */ /* 0x000fe2000788c0ff */
[----:B------:R-:W-:Y:S01]  /*1340*/  USHF.R.S32.HI UR18, URZ, 0x3, UR18 ;  /* 0x00000003ff127899 */ /* 0x000fe20008011412 */
[--C-:B------:R-:W-:Y:S01]  /*1350*/  SHF.R.U32.HI R0, RZ, 0x7, R103.reuse ;  /* 0x00000007ff007819 */ /* 0x100fe20000011667 */
[----:B------:R-:W0:Y:S01]  /*1360*/  LDGDEPBAR ;  /* 0x00000000000079af */ /* 0x000e220000000000 */
[----:B------:R-:W-:Y:S01]  /*1370*/  SHF.R.U32.HI R2, RZ, 0x8, R103 ;  /* 0x00000008ff027819 */ /* 0x000fe20000011667 */
[----:B------:R-:W-:Y:S01]  /*1380*/  UIADD3 UR4, UPT, UPT, UR16, UR4, URZ ;  /* 0x0000000410047290 */ /* 0x000fe2000fffe0ff */
[----:B------:R-:W-:Y:S01]  /*1390*/  CS2R R20, SRZ ;  /* 0x0000000000147805 */ /* 0x000fe2000001ff00 */
[----:B------:R-:W-:Y:S01]  /*13a0*/  LDGSTS.E.LTC128B.64 [R7+0x4000], desc[UR14][R110.64], P0 ;  /* 0x040000006e077fae */ /* 0x000fe200081a160e */
[----:B------:R-:W-:Y:S01]  /*13b0*/  LOP3.LUT P0, RZ, R0, 0x8, RZ, 0xc0, !PT ;  /* 0x0000000800ff7812 */ /* 0x000fe2000780c0ff */
[----:B------:R-:W-:Y:S01]  /*13c0*/  IMAD.SHL.U32 R0, R104, 0x8, RZ ;  /* 0x0000000868007824 */ /* 0x000fe200078e00ff */
[----:B------:R-:W-:Y:S01]  /*13d0*/  ULOP3.LUT UR17, UR4, 0xffff, URZ, 0xc0, !UPT ;  /* 0x0000ffff04117892 */ /* 0x000fe2000f8ec0ff */
[----:B------:R-:W-:Y:S01]  /*13e0*/  LDGSTS.E.LTC128B.64 [R7+0x4080], desc[UR14][R110.64+0x80], P3 ;  /* 0x040800806e077fae */ /* 0x000fe200099a160e */
[----:B------:R-:W-:Y:S01]  /*13f0*/  LOP3.LUT P3, RZ, R2, 0x8, RZ, 0xc0, !PT ;  /* 0x0000000802ff7812 */ /* 0x000fe2000786c0ff */
[----:B------:R-:W-:Y:S01]  /*1400*/  IMAD.SHL.U32 R2, R104, 0x4, RZ ;  /* 0x0000000468027824 */ /* 0x000fe200078e00ff */
[----:B------:R-:W-:Y:S01]  /*1410*/  UPRMT UR16, UR5, 0x9910, URZ ;  /* 0x0000991005107896 */ /* 0x000fe200080000ff */
[----:B------:R-:W-:Y:S01]  /*1420*/  LDGSTS.E.LTC128B.64 [R7+0x4100], desc[UR14][R110.64+0x100], P5 ;  /* 0x041001006e077fae */ /* 0x000fe2000a9a160e */
[----:B------:R-:W-:Y:S01]  /*1430*/  LOP3.LUT P5, RZ, R0, 0x8, RZ, 0xc0, !PT ;  /* 0x0000000800ff7812 */ /* 0x000fe200078ac0ff */
[----:B------:R-:W-:Y:S01]  /*1440*/  IMAD.SHL.U32 R0, R104, 0x2, RZ ;  /* 0x0000000268007824 */ /* 0x000fe200078e00ff */
[----:B------:R-:W-:Y:S01]  /*1450*/  UPRMT UR17, UR17, 0x8880, URZ ;  /* 0x0000888011117896 */ /* 0x000fe200080000ff */
[----:B------:R-:W-:Y:S01]  /*1460*/  LDGSTS.E.LTC128B.64 [R7+0x4180], desc[UR14][R110.64+0x180], P2 ;  /* 0x041801806e077fae */ /* 0x000fe200091a160e */
[----:B------:R-:W-:-:S02]  /*1470*/  LOP3.LUT P2, RZ, R2, 0x8, RZ, 0xc0, !PT ;  /* 0x0000000802ff7812 */ /* 0x000fc4000784c0ff */
[----:B------:R-:W-:Y:S02]  /*1480*/  CS2R R18, SRZ ;  /* 0x0000000000127805 */ /* 0x000fe4000001ff00 */
[----:B------:R-:W-:Y:S01]  /*1490*/  CS2R R16, SRZ ;  /* 0x0000000000107805 */ /* 0x000fe2000001ff00 */
[----:B------:R-:W-:Y:S01]  /*14a0*/  LDGSTS.E.LTC128B.64 [R7+0x4200], desc[UR14][R110.64+0x200], P6 ;  /* 0x042002006e077fae */ /* 0x000fe2000b1a160e */
[----:B------:R-:W-:Y:S02]  /*14b0*/  LOP3.LUT P6, RZ, R0, 0x8, RZ, 0xc0, !PT ;  /* 0x0000000800ff7812 */ /* 0x000fe400078cc0ff */
[----:B------:R-:W-:Y:S02]  /*14c0*/  CS2R R14, SRZ ;  /* 0x00000000000e7805 */ /* 0x000fe4000001ff00 */
[----:B------:R-:W-:Y:S01]  /*14d0*/  CS2R R12, SRZ ;  /* 0x00000000000c7805 */ /* 0x000fe2000001ff00 */
[----:B------:R-:W-:Y:S01]  /*14e0*/  LDGSTS.E.LTC128B.64 [R7+0x4280], desc[UR14][R110.64+0x280], P4 ;  /* 0x042802806e077fae */ /* 0x000fe2000a1a160e */
[----:B-1----:R-:W-:-:S02]  /*14f0*/  CS2R R10, SRZ ;  /* 0x00000000000a7805 */ /* 0x002fc4000001ff00 */
[----:B------:R-:W-:Y:S02]  /*1500*/  CS2R R8, SRZ ;  /* 0x0000000000087805 */ /* 0x000fe4000001ff00 */
[----:B--2---:R-:W-:Y:S01]  /*1510*/  CS2R R4, SRZ ;  /* 0x0000000000047805 */ /* 0x004fe2000001ff00 */
[----:B------:R-:W-:Y:S01]  /*1520*/  LDGSTS.E.LTC128B.64 [R7+0x4300], desc[UR14][R110.64+0x300], P0 ;  /* 0x043003006e077fae */ /* 0x000fe200081a160e */
[----:B------:R-:W-:-:S03]  /*1530*/  LOP3.LUT P0, RZ, R104, 0x8, RZ, 0xc0, !PT ;  /* 0x0000000868ff7812 */ /* 0x000fc6000780c0ff */
[----:B------:R1:W-:Y:S04]  /*1540*/  LDGSTS.E.LTC128B.64 [R7+0x4380], desc[UR14][R110.64+0x380], P3 ;  /* 0x043803806e077fae */ /* 0x0003e800099a160e */
[----:B------:R2:W-:Y:S04]  /*1550*/  LDGSTS.E.LTC128B.64 [R3+0xe000], desc[UR14][R108.64], P5 ;  /* 0x0e0000006c037fae */ /* 0x0005e8000a9a160e */
[----:B------:R2:W-:Y:S04]  /*1560*/  LDGSTS.E.LTC128B.64 [R3+0xe080], desc[UR14][R108.64+0x80], P2 ;  /* 0x0e0800806c037fae */ /* 0x0005e800091a160e */
[----:B------:R2:W-:Y:S04]  /*1570*/  LDGSTS.E.LTC128B.64 [R3+0xe100], desc[UR14][R108.64+0x100], P6 ;  /* 0x0e1001006c037fae */ /* 0x0005e8000b1a160e */
[----:B------:R2:W-:Y:S04]  /*1580*/  LDGSTS.E.LTC128B.64 [R3+0xe180], desc[UR14][R108.64+0x180], P0 ;  /* 0x0e1801806c037fae */ /* 0x0005e800081a160e */
[----:B------:R-:W0:Y:S01]  /*1590*/  LDGDEPBAR ;  /* 0x00000000000079af */ /* 0x000e220000000000 */
[----:B-1----:R-:W-:Y:S01]  /*15a0*/  CS2R R6, SRZ ;  /* 0x0000000000067805 */ /* 0x002fe2000001ff00 */
[----:B------:R-:W-:-:S04]  /*15b0*/  DEPBAR.LE SB0, 0x1 ;  /* 0x000080400000791a */ /* 0x000fc80000000000 */
[----:B------:R-:W-:Y:S06]  /*15c0*/  BAR.SYNC.DEFER_BLOCKING 0x0 ;  /* 0x0000000000007b1d */ /* 0x000fec0000010000 */
[----:B------:R-:W-:Y:S05]  /*15d0*/  @!P1 BRA `(.L_x_3) ;  /* 0x0000001000089947 */ /* 0x000fea0003800000 */
[----:B------:R-:W-:Y:S01]  /*15e0*/  LOP3.LUT R55, R84, 0x1f, RZ, 0xc0, !PT ;  /* 0x0000001f54377812 */ /* 0x000fe200078ec0ff */
[----:B------:R-:W-:Y:S01]  /*15f0*/  UPRMT UR4, UR4, 0x8880, URZ ;  /* 0x0000888004047896 */ /* 0x000fe200080000ff */
[----:B------:R-:W-:Y:S01]  /*1600*/  LOP3.LUT R102, R87, 0x3c, R88, 0xf8, !PT ;  /* 0x0000003c57667812 */ /* 0x000fe200078ef858 */
[----:B------:R-:W1:Y:S01]  /*1610*/  LDCU.64 UR10, c[0x0][0x3d0] ;  /* 0x00007a00ff0a77ac */ /* 0x000e620008000a00 */
[----:B------:R-:W-:Y:S02]  /*1620*/  SHF.R.U32.HI R55, RZ, 0x3, R55 ;  /* 0x00000003ff377819 */ /* 0x000fe40000011637 */
[----:B------:R-:W-:Y:S01]  /*1630*/  ISETP.NE.AND P0, PT, R105, RZ, PT ;  /* 0x000000ff6900720c */ /* 0x000fe20003f05270 */
[----:B------:R-:W-:Y:S01]  /*1640*/  ULEA UR5, UR18, UR4, 0x6 ;  /* 0x0000000412057291 */ /* 0x000fe2000f8e30ff */
[----:B------:R-:W-:Y:S01]  /*1650*/  LOP3.LUT R2, R55, 0x7, R84, 0x78, !PT ;  /* 0x0000000737027812 */ /* 0x000fe200078e7854 */
[----:B------:R-:W-:Y:S01]  /*1660*/  ULEA UR4, UR18, UR16, 0x5 ;  /* 0x0000001012047291 */ /* 0x000fe2000f8e28ff */
[----:B------:R-:W-:Y:S01]  /*1670*/  SEL R104, R104, RZ, P0 ;  /* 0x000000ff68687207 */ /* 0x000fe20000000000 */
[----:B------:R-:W-:Y:S01]  /*1680*/  USHF.L.U32 UR5, UR5, 0x8, URZ ;  /* 0x0000000805057899 */ /* 0x000fe200080006ff */
[----:B------:R-:W-:Y:S01]  /*1690*/  SEL R103, R103, RZ, P0 ;  /* 0x000000ff67677207 */ /* 0x000fe20000000000 */
[C---:B------:R-:W-:Y:S01]  /*16a0*/  IMAD R2, R55.reuse, 0x40, R2 ;  /* 0x0000004037027824 */ /* 0x040fe200078e0202 */
[----:B------:R-:W-:Y:S01]  /*16b0*/  USHF.L.U32 UR4, UR4, 0x8, URZ ;  /* 0x0000000804047899 */ /* 0x000fe200080006ff */
[----:B------:R-:W3:Y:S02]  /*16c0*/  LDCU.64 UR8, c[0x0][0x3b0] ;  /* 0x00007600ff0877ac */ /* 0x000ee40008000a00 */
[----:B------:R-:W-:Y:S01]  /*16d0*/  IMAD R0, R55, -0x20, R2 ;  /* 0xffffffe037007824 */ /* 0x000fe200078e0202 */
[----:B------:R-:W-:-:S02]  /*16e0*/  LEA R2, R2, UR6, 0x4 ;  /* 0x0000000602027c11 */ /* 0x000fc4000f8e20ff */
[----:B------:R-:W-:Y:S01]  /*16f0*/  LOP3.LUT R55, R84, 0x8, RZ, 0xc0, !PT ;  /* 0x0000000854377812 */ /* 0x000fe200078ec0ff */
[----:B------:R-:W-:Y:S01]  /*1700*/  UMOV UR19, URZ ;  /* 0x000000ff00137c82 */ /* 0x000fe20008000000 */
[----:B------:R-:W-:Y:S01]  /*1710*/  LEA R0, R0, UR6, 0x4 ;  /* 0x0000000600007c11 */ /* 0x000fe2000f8e20ff */
[----:B------:R1:W1:Y:S01]  /*1720*/  LDS.128 R80, [R2+UR5+0x80] ;  /* 0x0000800502507984 */ /* 0x0002620008000c00 */
[----:B------:R-:W-:Y:S01]  /*1730*/  SHF.R.U32.HI R55, RZ, 0x3, R55 ;  /* 0x00000003ff377819 */ /* 0x000fe20000011637 */
[----:B------:R-:W-:Y:S01]  /*1740*/  UMOV UR13, 0x2 ;  /* 0x00000002000d7882 */ /* 0x000fe20000000000 */
[----:B------:R-:W-:Y:S01]  /*1750*/  UMOV UR12, 0x4000 ;  /* 0x00004000000c7882 */ /* 0x000fe20000000000 */
[----:B------:R1:W1:Y:S01]  /*1760*/  LDS.128 R68, [R2+UR5] ;  /* 0x0000000502447984 */ /* 0x0002620008000c00 */
[----:B------:R-:W-:Y:S01]  /*1770*/  UMOV UR7, 0x8000 ;  /* 0x0000800000077882 */ /* 0x000fe20000000000 */
[----:B------:R-:W-:Y:S01]  /*1780*/  IMAD R86, R86, 0x2, R55 ;  /* 0x0000000256567824 */ /* 0x000fe200078e0237 */
[----:B------:R-:W-:Y:S01]  /*1790*/  CS2R R54, SRZ ;  /* 0x0000000000367805 */ /* 0x000fe2000001ff00 */
[----:B------:R1:W1:Y:S01]  /*17a0*/  LDS.128 R76, [R0+UR4+0xc080] ;  /* 0x00c08004004c7984 */ /* 0x0002620008000c00 */
[----:B------:R-:W-:Y:S01]  /*17b0*/  UMOV UR21, 0xffffc000 ;  /* 0xffffc00000157882 */ /* 0x000fe20000000000 */
[----:B------:R-:W-:Y:S01]  /*17c0*/  UMOV UR20, 0x4000 ;  /* 0x0000400000147882 */ /* 0x000fe20000000000 */
[----:B------:R-:W-:Y:S01]  /*17d0*/  LOP3.LUT R85, R86, R85, RZ, 0x3c, !PT ;  /* 0x0000005556557212 */ /* 0x000fe200078e3cff */
[----:B------:R1:W1:Y:S04]  /*17e0*/  LDS.128 R72, [R0+UR4+0xc000] ;  /* 0x00c0000400487984 */ /* 0x0002680008000c00 */
[----:B------:R-:W-:-:S05]  /*17f0*/  IMAD R102, R102, 0x80, R85 ;  /* 0x0000008066667824 */ /* 0x000fca00078e0255 */
[----:B---3--:R-:W-:-:S07]  /*1800*/  LEA R102, R102, UR6, 0x3 ;  /* 0x0000000666667c11 */ /* 0x008fce000f8e18ff */
.L_x_4:
[----:B------:R-:W-:-:S04]  /*1810*/  DEPBAR.LE SB5, 0xc ;  /* 0x0000d3000000791a */ /* 0x000fc80000000000 */
[C---:B-1----:R-:W5:Y:S01]  /*1820*/  DMMA.8x8x4 R4, R68.reuse, R72, R4 ;  /* 0x000000484404723f */ /* 0x042f620000000004 */
[----:B---3--:R-:W-:Y:S01]  /*1830*/  LDS.128 R84, [R2+UR5+0x1000] ;  /* 0x0010000502547984 */ /* 0x008fe20008000c00 */
[----:B------:R-:W-:Y:S02]  /*1840*/  UIADD3 UR19, UPT, UPT, UR19, 0x1, URZ ;  /* 0x0000000113137890 */ /* 0x000fe4000fffe0ff */
[----:B------:R-:W-:Y:S01]  /*1850*/  LOP3.LUT P2, RZ, R103, 0x1, RZ, 0xc0, !PT ;  /* 0x0000000167ff7812 */ /* 0x000fe2000784c0ff */
[----:B------:R-:W-:Y:S01]  /*1860*/  VIADD R107, R102, UR7 ;  /* 0x00000007666b7c36 */ /* 0x000fe20008000000 */
[----:B--2---:R-:W-:Y:S01]  /*1870*/  IADD3 R108, P1, PT, R108, UR10, RZ ;  /* 0x0000000a6c6c7c10 */ /* 0x004fe2000ff3e0ff */
[----:B------:R-:W-:Y:S01]  /*1880*/  VIADD R101, R2, UR5 ;  /* 0x0000000502657c36 */ /* 0x000fe20008000000 */
[----:B------:R-:W-:Y:S01]  /*1890*/  IADD3 R110, P0, PT, R110, UR8, RZ ;  /* 0x000000086e6e7c10 */ /* 0x000fe2000ff1e0ff */
[----:B------:R-:W1:Y:S01]  /*18a0*/  LDS.128 R88, [R0+UR4+0xc800] ;  /* 0x00c8000400587984 */ /* 0x000e620008000c00 */
[----:B------:R-:W-:Y:S01]  /*18b0*/  VIADD R106, R3, UR12 ;  /* 0x0000000c036a7c36 */ /* 0x000fe20008000000 */
[----:B------:R-:W-:Y:S01]  /*18c0*/  IADD3.X R109, PT, PT, R109, UR11, RZ, P1, !PT ;  /* 0x0000000b6d6d7c10 */ /* 0x000fe20008ffe4ff */
[----:B------:R-:W-:Y:S01]  /*18d0*/  VIADD R100, R0, UR4 ;  /* 0x0000000400647c36 */ /* 0x000fe20008000000 */
[----:B------:R-:W-:Y:S01]  /*18e0*/  IADD3.X R111, PT, PT, R111, UR9, RZ, P0, !PT ;  /* 0x000000096f6f7c10 */ /* 0x000fe200087fe4ff */
[----:B------:R-:W-:Y:S01]  /*18f0*/  UISETP.NE.AND UP0, UPT, UR19, 0x3, UPT ;  /* 0x000000031300788c */ /* 0x000fe2000bf05270 */
[----:B------:R-:W-:Y:S01]  /*1900*/  LOP3.LUT P0, RZ, R104, 0x1, RZ, 0xc0, !PT ;  /* 0x0000000168ff7812 */ /* 0x000fe2000780c0ff */
[C---:B------:R-:W5:Y:S01]  /*1910*/  DMMA.8x8x4 R8, R68.reuse, R74, R8 ;  /* 0x0000004a4408723f */ /* 0x040f620000000008 */
[----:B------:R-:W1:Y:S01]  /*1920*/  LDS.128 R92, [R0+UR4+0xc880] ;  /* 0x00c88004005c7984 */ /* 0x000e620008000c00 */
[----:B------:R-:W-:Y:S02]  /*1930*/  USEL UR6, UR21, 0x2000, !UP0 ;  /* 0x0000200015067887 */ /* 0x000fe4000c000000 */
[----:B------:R-:W-:Y:S01]  /*1940*/  USEL UR22, UR20, 0xffff8000, UP0 ;  /* 0xffff800014167887 */ /* 0x000fe20008000000 */
[--C-:B------:R-:W-:Y:S01]  /*1950*/  SHF.R.U32.HI R112, RZ, 0x1, R103.reuse ;  /* 0x00000001ff707819 */ /* 0x100fe20000011667 */
[----:B------:R-:W-:Y:S01]  /*1960*/  UIADD3 UR13, UPT, UPT, UR13, 0x1, URZ ;  /* 0x000000010d0d7890 */ /* 0x000fe2000fffe0ff */
[--C-:B------:R-:W-:Y:S01]  /*1970*/  SHF.R.U32.HI R114, RZ, 0x3, R103.reuse ;  /* 0x00000003ff727819 */ /* 0x100fe20000011667 */
[----:B------:R-:W-:Y:S01]  /*1980*/  UIADD3 UR24, UPT, UPT, UR12, -0x4000, URZ ;  /* 0xffffc0000c187890 */ /* 0x000fe2000fffe0ff */
[----:B------:R-:W2:Y:S01]  /*1990*/  LDS.128 R96, [R2+UR5+0x1080] ;  /* 0x0010800502607984 */ /* 0x000ea20008000c00 */
[----:B------:R-:W-:Y:S01]  /*19a0*/  LOP3.LUT P1, RZ, R112, 0x1, RZ, 0xc0, !PT ;  /* 0x0000000170ff7812 */ /* 0x000fe2000782c0ff */
[----:B------:R-:W-:Y:S01]  /*19b0*/  UISETP.NE.AND UP1, UPT, UR13, 0x3, UPT ;  /* 0x000000030d00788c */ /* 0x000fe2000bf25270 */
[--C-:B------:R-:W-:Y:S01]  /*19c0*/  SHF.R.U32.HI R112, RZ, 0x2, R103.reuse ;  /* 0x00000002ff707819 */ /* 0x100fe20000011667 */
[----:B------:R-:W-:Y:S01]  /*19d0*/  UIADD3 UR23, UPT, UPT, UR7, -0x8000, URZ ;  /* 0xffff800007177890 */ /* 0x000fe2000fffe0ff */
[--C-:B------:R-:W-:Y:S01]  /*19e0*/  SHF.R.U32.HI R113, RZ, 0x1, R104.reuse ;  /* 0x00000001ff717819 */ /* 0x100fe20000011668 */
[----:B------:R-:W-:Y:S01]  /*19f0*/  USEL UR19, UR19, URZ, UP0 ;  /* 0x000000ff13137287 */ /* 0x000fe20008000000 */
[C---:B------:R-:W5:Y:S01]  /*1a00*/  DMMA.8x8x4 R12, R68.reuse, R76, R12 ;  /* 0x0000004c440c723f */ /* 0x040f62000000000c */
[----:B------:R-:W-:Y:S01]  /*1a10*/  @!PT LDS RZ, [RZ] ;  /* 0x00000000fffff984 */ /* 0x000fe20000000800 */
[----:B------:R-:W-:Y:S01]  /*1a20*/  @!PT LDS RZ, [RZ] ;  /* 0x00000000fffff984 */ /* 0x000fe20000000800 */
[----:B------:R-:W-:Y:S01]  /*1a30*/  @!PT LDS RZ, [RZ] ;  /* 0x00000000fffff984 */ /* 0x000fe20000000800 */
[----:B------:R-:W-:Y:S01]  /*1a40*/  @P2 LDGSTS.E.LTC128B.64 [R107], desc[UR14][R110.64] ;  /* 0x000000006e6b2fae */ /* 0x000fe2000b9a160e */
[----:B------:R-:W-:Y:S01]  /*1a50*/  USEL UR13, UR13, URZ, UP1 ;  /* 0x000000ff0d0d7287 */ /* 0x000fe20008800000 */
[----:B------:R-:W-:Y:S02]  /*1a60*/  LOP3.LUT P2, RZ, R112, 0x1, RZ, 0xc0, !PT ;  /* 0x0000000170ff7812 */ /* 0x000fe4000784c0ff */
[--C-:B------:R-:W-:Y:S01]  /*1a70*/  SHF.R.U32.HI R112, RZ, 0x9, R103.reuse ;  /* 0x00000009ff707819 */ /* 0x100fe20000011667 */
[----:B------:R-:W-:Y:S01]  /*1a80*/  @UP1 UIADD3 UR24, UPT, UPT, UR12, 0x2000, URZ ;  /* 0x000020000c181890 */ /* 0x000fe2000fffe0ff */
[----:B------:R-:W-:Y:S01]  /*1a90*/  @P1 LDGSTS.E.LTC128B.64 [R107+0x80], desc[UR14][R110.64+0x80] ;  /* 0x000800806e6b1fae */ /* 0x000fe2000b9a160e */
[----:B------:R-:W-:Y:S01]  /*1aa0*/  LOP3.LUT P1, RZ, R114, 0x1, RZ, 0xc0, !PT ;  /* 0x0000000172ff7812 */ /* 0x000fe2000782c0ff */
[----:B------:R-:W-:Y:S01]  /*1ab0*/  @UP1 UIADD3 UR23, UPT, UPT, UR7, 0x4000, URZ ;  /* 0x0000400007171890 */ /* 0x000fe2000fffe0ff */
[----:B------:R-:W-:Y:S02]  /*1ac0*/  LOP3.LUT P4, RZ, R112, 0x1, RZ, 0xc0, !PT ;  /* 0x0000000170ff7812 */ /* 0x000fe4000788c0ff */
[--C-:B------:R-:W-:Y:S01]  /*1ad0*/  SHF.R.U32.HI R114, RZ, 0xa, R103.reuse ;  /* 0x0000000aff727819 */ /* 0x100fe20000011667 */
[----:B------:R-:W-:Y:S01]  /*1ae0*/  @P0 LDGSTS.E.LTC128B.64 [R106+0xc000], desc[UR14][R108.64] ;  /* 0x0c0000006c6a0fae */ /* 0x000fe2000b9a160e */
[----:B------:R-:W-:Y:S01]  /*1af0*/  LOP3.LUT P0, RZ, R113, 0x1, RZ, 0xc0, !PT ;  /* 0x0000000171ff7812 */ /* 0x000fe2000780c0ff */
[----:B------:R-:W-:Y:S01]  /*1b00*/  UMOV UR12, UR24 ;  /* 0x00000018000c7c82 */ /* 0x000fe20008000000 */
[-C--:B------:R-:W5:Y:S01]  /*1b10*/  DMMA.8x8x4 R16, R68, R78.reuse, R16 ;  /* 0x0000004e4410723f */ /* 0x080f620000000010 */
[----:B------:R-:W-:Y:S03]  /*1b20*/  UMOV UR7, UR23 ;  /* 0x0000001700077c82 */ /* 0x000fe60008000000 */
[--C-:B------:R-:W-:Y:S02]  /*1b30*/  SHF.R.U32.HI R113, RZ, 0x8, R103.reuse ;  /* 0x00000008ff717819 */ /* 0x100fe40000011667 */
[----:B------:R-:W-:Y:S02]  /*1b40*/  SHF.R.U32.HI R112, RZ, 0xb, R103 ;  /* 0x0000000bff707819 */ /* 0x000fe40000011667 */
[----:B------:R-:W-:Y:S02]  /*1b50*/  LOP3.LUT P5, RZ, R113, 0x1, RZ, 0xc0, !PT ;  /* 0x0000000171ff7812 */ /* 0x000fe400078ac0ff */
[--C-:B------:R-:W-:Y:S01]  /*1b60*/  SHF.R.U32.HI R113, RZ, 0x2, R104.reuse ;  /* 0x00000002ff717819 */ /* 0x100fe20000011668 */
[----:B------:R-:W-:Y:S05]  /*1b70*/  DEPBAR.LE SB5, 0xc ;  /* 0x0000d3000000791a */ /* 0x000fea0000000000 */
[C---:B------:R-:W5:Y:S04]  /*1b80*/  DMMA.8x8x4 R20, R70.reuse, R78, R20 ;  /* 0x0000004e4614723f */ /* 0x040f680000000014 */
[----:B------:R-:W-:Y:S02]  /*1b90*/  LOP3.LUT P3, RZ, R113, 0x1, RZ, 0xc0, !PT ;  /* 0x0000000171ff7812 */ /* 0x000fe4000786c0ff */
[----:B------:R-:W-:Y:S10]  /*1ba0*/  SHF.R.U32.HI R113, RZ, 0x3, R104 ;  /* 0x00000003ff717819 */ /* 0x000ff40000011668 */
[C---:B------:R-:W5:Y:S11]  /*1bb0*/  DMMA.8x8x4 R24, R70.reuse, R76, R24 ;  /* 0x0000004c4618723f */ /* 0x040f760000000018 */
[----:B------:R-:W-:Y:S05]  /*1bc0*/  @!UPT UIADD3 URZ, UPT, UPT, URZ, URZ, URZ ;  /* 0x000000fffffff290 */ /* 0x000fea000fffe0ff */
[C---:B------:R-:W5:Y:S11]  /*1bd0*/  DMMA.8x8x4 R28, R70.reuse, R74, R28 ;  /* 0x0000004a461c723f */ /* 0x040f76000000001c */
[----:B------:R-:W-:Y:S05]  /*1be0*/  @!UPT UIADD3 URZ, UPT, UPT, URZ, URZ, URZ ;  /* 0x000000fffffff290 */ /* 0x000fea000fffe0ff */
[-C--:B------:R3:W5:Y:S02]  /*1bf0*/  DMMA.8x8x4 R32, R70, R72.reuse, R32 ;  /* 0x000000484620723f */ /* 0x0807640000000020 */
[----:B---3--:R-:W-:Y:S01]  /*1c00*/  LDS.128 R68, [R2+UR5+0x2000] ;  /* 0x0020000502447984 */ /* 0x008fe20008000c00 */
[----:B------:R-:W-:Y:S11]  /*1c10*/  DEPBAR.LE SB5, 0xc ;  /* 0x0000d3000000791a */ /* 0x000ff60000000000 */
[----:B------:R-:W-:Y:S02]  /*1c20*/  @!UPT UIADD3 URZ, UPT, UPT, URZ, URZ, URZ ;  /* 0x000000fffffff290 */ /* 0x000fe4000fffe0ff */
[C---:B------:R-:W5:Y:S11]  /*1c30*/  DMMA.8x8x4 R36, R80.reuse, R72, R36 ;  /* 0x000000485024723f */ /* 0x040f760000000024 */
[----:B------:R-:W-:Y:S05]  /*1c40*/  @!UPT UIADD3 URZ, UPT, UPT, URZ, URZ, URZ ;  /* 0x000000fffffff290 */ /* 0x000fea000fffe0ff */
[C---:B------:R-:W5:Y:S11]  /*1c50*/  DMMA.8x8x4 R40, R80.reuse, R74, R40 ;  /* 0x0000004a5028723f */ /* 0x040f760000000028 */
[----:B------:R-:W-:Y:S05]  /*1c60*/  @!UPT UIADD3 URZ, UPT, UPT, URZ, URZ, URZ ;  /* 0x000000fffffff290 */ /* 0x000fea000fffe0ff */
[C---:B------:R-:W5:Y:S11]  /*1c70*/  DMMA.8x8x4 R44, R80.reuse, R76, R44 ;  /* 0x0000004c502c723f */ /* 0x040f76000000002c */
[----:B------:R-:W-:Y:S05]  /*1c80*/  @!UPT UIADD3 URZ, UPT, UPT, URZ, URZ, URZ ;  /* 0x000000fffffff290 */ /* 0x000fea000fffe0ff */
[-C--:B------:R-:W5:Y:S01]  /*1c90*/  DMMA.8x8x4 R48, R80, R78.reuse, R48 ;  /* 0x0000004e5030723f */ /* 0x080f620000000030 */
[----:B------:R-:W-:Y:S11]  /*1ca0*/  DEPBAR.LE SB5, 0xc ;  /* 0x0000d3000000791a */ /* 0x000ff60000000000 */
[----:B------:R-:W-:Y:S04]  /*1cb0*/  @!UPT UIADD3 URZ, UPT, UPT, URZ, URZ, URZ ;  /* 0x000000fffffff290 */ /* 0x000fe8000fffe0ff */
[C---:B------:R-:W5:Y:S11]  /*1cc0*/  DMMA.8x8x4 R52, R82.reuse, R78, R52 ;  /* 0x0000004e5234723f */ /* 0x040f760000000034 */
[----:B------:R-:W-:Y:S05]  /*1cd0*/  @!UPT UIADD3 URZ, UPT, UPT, URZ, URZ, URZ ;  /* 0x000000fffffff290 */ /* 0x000fea000fffe0ff */
[C---:B------:R3:W5:Y:S02]  /*1ce0*/  DMMA.8x8x4 R56, R82.reuse, R76, R56 ;  /* 0x0000004c5238723f */ /* 0x0407640000000038 */
[----:B---3--:R-:W-:Y:S11]  /*1cf0*/  LDS.128 R76, [R0+UR4+0xd080] ;  /* 0x00d08004004c7984 */ /* 0x008ff60008000c00 */
[----:B------:R-:W-:Y:S03]  /*1d00*/  @!UPT UIADD3 URZ, UPT, UPT, URZ, URZ, URZ ;  /* 0x000000fffffff290 */ /* 0x000fe6000fffe0ff */
[C---:B------:R-:W5:Y:S11]  /*1d10*/  DMMA.8x8x4 R60, R82.reuse, R74, R60 ;  /* 0x0000004a523c723f */ /* 0x040f76000000003c */
[----:B------:R-:W-:Y:S05]  /*1d20*/  @!UPT UIADD3 URZ, UPT, UPT, URZ, URZ, URZ ;  /* 0x000000fffffff290 */ /* 0x000fea000fffe0ff */
[----:B------:R3:W5:Y:S02]  /*1d30*/  DMMA.8x8x4 R64, R82, R72, R64 ;  /* 0x000000485240723f */ /* 0x0007640000000040 */
[----:B---3--:R-:W3:Y:S08]  /*1d40*/  LDS.128 R72, [R0+UR4+0xd000] ;  /* 0x00d0000400487984 */ /* 0x008ef00008000c00 */
[----:B------:R-:W4:Y:S01]  /*1d50*/  LDS.128 R80, [R2+UR5+0x2080] ;  /* 0x0020800502507984 */ /* 0x000f220008000c00 */
[----:B------:R-:W-:-:S05]  /*1d60*/  DEPBAR.LE SB5, 0xc ;  /* 0x0000d3000000791a */ /* 0x000fca0000000000 */
[C---:B-1----:R-:W5:Y:S02]  /*1d70*/  DMMA.8x8x4 R4, R84.reuse, R88, R4 ;  /* 0x000000585404723f */ /* 0x042f640000000004 */
[----:B------:R-:W-:Y:S01]  /*1d80*/  @!PT LDS RZ, [RZ] ;  /* 0x00000000fffff984 */ /* 0x000fe20000000800 */
[----:B------:R-:W-:Y:S01]  /*1d90*/  @!PT LDS RZ, [RZ] ;  /* 0x00000000fffff984 */ /* 0x000fe20000000800 */
[----:B------:R-:W-:Y:S01]  /*1da0*/  @!PT LDS RZ, [RZ] ;  /* 0x00000000fffff984 */ /* 0x000fe20000000800 */
[----:B------:R-:W-:Y:S02]  /*1db0*/  @P2 LDGSTS.E.LTC128B.64 [R107+0x100], desc[UR14][R110.64+0x100] ;  /* 0x001001006e6b2fae */ /* 0x000fe4000b9a160e */
[----:B------:R-:W-:Y:S04]  /*1dc0*/  LOP3.LUT P2, RZ, R114, 0x1, RZ, 0xc0, !PT ;  /* 0x0000000172ff7812 */ /* 0x000fe8000784c0ff */
[----:B------:R-:W-:Y:S01]  /*1dd0*/  @P1 LDGSTS.E.LTC128B.64 [R107+0x180], desc[UR14][R110.64+0x180] ;  /* 0x001801806e6b1fae */ /* 0x000fe2000b9a160e */
[----:B------:R-:W-:Y:S07]  /*1de0*/  LOP3.LUT P1, RZ, R112, 0x1, RZ, 0xc0, !PT ;  /* 0x0000000170ff7812 */ /* 0x000fee000782c0ff */
[C---:B------:R-:W5:Y:S01]  /*1df0*/  DMMA.8x8x4 R8, R84.reuse, R90, R8 ;  /* 0x0000005a5408723f */ /* 0x040f620000000008 */
[----:B------:R-:W-:Y:S02]  /*1e00*/  @P0 LDGSTS.E.LTC128B.64 [R106+0xc080], desc[UR14][R108.64+0x80] ;  /* 0x0c0800806c6a0fae */ /* 0x000fe4000b9a160e */
[----:B------:R-:W-:Y:S11]  /*1e10*/  LOP3.LUT P0, RZ, R113, 0x1, RZ, 0xc0, !PT ;  /* 0x0000000171ff7812 */ /* 0x000ff6000780c0ff */
[----:B------:R-:W-:Y:S02]  /*1e20*/  @!UPT UIADD3 URZ, UPT, UPT, URZ, URZ, URZ ;  /* 0x000000fffffff290 */ /* 0x000fe4000fffe0ff */
[C---:B------:R-:W5:Y:S11]  /*1e30*/  DMMA.8x8x4 R12, R84.reuse, R92, R12 ;  /* 0x0000005c540c723f */ /* 0x040f76000000000c */
[----:B------:R-:W-:Y:S05]  /*1e40*/  @!UPT UIADD3 URZ, UPT, UPT, URZ, URZ, URZ ;  /* 0x000000fffffff290 */ /* 0x000fea000fffe0ff */
[-C--:B------:R-:W5:Y:S01]  /*1e50*/  DMMA.8x8x4 R16, R84, R94.reuse, R16 ;  /* 0x0000005e5410723f */ /* 0x080f620000000010 */
[----:B------:R-:W-:Y:S11]  /*1e60*/  DEPBAR.LE SB5, 0xc ;  /* 0x0000d3000000791a */ /* 0x000ff60000000000 */
[----:B------:R-:W-:Y:S04]  /*1e70*/  @!UPT UIADD3 URZ, UPT, UPT, URZ, URZ, URZ ;  /* 0x000000fffffff290 */ /* 0x000fe8000fffe0ff */
[C---:B------:R-:W5:Y:S11]  /*1e80*/  DMMA.8x8x4 R20, R86.reuse, R94, R20 ;  /* 0x0000005e5614723f */ /* 0x040f760000000014 */
[----:B------:R-:W-:Y:S05]  /*1e90*/  @!UPT UIADD3 URZ, UPT, UPT, URZ, URZ, URZ ;  /* 0x000000fffffff290 */ /* 0x000fea000fffe0ff */
[C---:B------:R-:W5:Y:S11]  /*1ea0*/  DMMA.8x8x4 R24, R86.reuse, R92, R24 ;  /* 0x0000005c5618723f */ /* 0x040f760000000018 */
[----:B------:R-:W-:Y:S05]  /*1eb0*/  @!UPT UIADD3 URZ, UPT, UPT, URZ, URZ, URZ ;  /* 0x000000fffffff290 */ /* 0x000fea000fffe0ff */
[C---:B------:R-:W5:Y:S11]  /*1ec0*/  DMMA.8x8x4 R28, R86.reuse, R90, R28 ;  /* 0x0000005a561c723f */ /* 0x040f76000000001c */
[----:B------:R-:W-:Y:S05]  /*1ed0*/  @!UPT UIADD3 URZ, UPT, UPT, URZ, URZ, URZ ;  /* 0x000000fffffff290 */ /* 0x000fea000fffe0ff */
[-C--:B------:R1:W5:Y:S02]  /*1ee0*/  DMMA.8x8x4 R32, R86, R88.reuse, R32 ;  /* 0x000000585620723f */ /* 0x0803640000000020 */
[----:B-1----:R-:W-:Y:S01]  /*1ef0*/  LDS.128 R84, [R2+UR5+0x3000] ;  /* 0x0030000502547984 */ /* 0x002fe20008000c00 */
[----:B------:R-:W-:Y:S11]  /*1f00*/  DEPBAR.LE SB5, 0xc ;  /* 0x0000d3000000791a */ /* 0x000ff60000000000 */
[----:B------:R-:W-:Y:S02]  /*1f10*/  @!UPT UIADD3 URZ, UPT, UPT, URZ, URZ, URZ ;  /* 0x000000fffffff290 */ /* 0x000fe4000fffe0ff */
[C---:B--2---:R-:W5:Y:S11]  /*1f20*/  DMMA.8x8x4 R36, R96.reuse, R88, R36 ;  /* 0x000000586024723f */ /* 0x044f760000000024 */
        /* <DEDUP_REMOVED lines=11> */
[----:B-1----:R-:W-:Y:S11]  /*1fe0*/  LDS.128 R92, [R0+UR4+0xd880] ;  /* 0x00d88004005c7984 */ /* 0x002ff60008000c00 */
[----:B------:R-:W-:Y:S03]  /*1ff0*/  @!UPT UIADD3 URZ, UPT, UPT, URZ, URZ, URZ ;  /* 0x000000fffffff290 */ /* 0x000fe6000fffe0ff */
[C---:B------:R-:W5:Y:S11]  /*2000*/  DMMA.8x8x4 R60, R98.reuse, R90, R60 ;  /* 0x0000005a623c723f */ /* 0x040f76000000003c */
[----:B------:R-:W-:Y:S05]  /*2010*/  @!UPT UIADD3 URZ, UPT, UPT, URZ, URZ, URZ ;  /* 0x000000fffffff290 */ /* 0x000fea000fffe0ff */
[----:B------:R1:W5:Y:S02]  /*2020*/  DMMA.8x8x4 R64, R98, R88, R64 ;  /* 0x000000586240723f */ /* 0x0003640000000040 */
[----:B-1----:R-:W1:Y:S01]  /*2030*/  LDS.128 R88, [R0+UR4+0xd800] ;  /* 0x00d8000400587984 */ /* 0x002e620008000c00 */
[----:B------:R-:W-:Y:S07]  /*2040*/  UIADD3 UR4, UPT, UPT, UR6, UR4, URZ ;  /* 0x0000000406047290 */ /* 0x000fee000fffe0ff */
[----:B------:R-:W2:Y:S01]  /*2050*/  LDS.128 R96, [R2+UR5+0x3080] ;  /* 0x0030800502607984 */ /* 0x000ea20008000c00 */
[----:B------:R-:W-:Y:S01]  /*2060*/  UIADD3 UR5, UPT, UPT, UR22, UR5, URZ ;  /* 0x0000000516057290 */ /* 0x000fe2000fffe0ff */
[----:B------:R-:W-:-:S04]  /*2070*/  DEPBAR.LE SB5, 0xc ;  /* 0x0000d3000000791a */ /* 0x000fc80000000000 */
[C---:B---3--:R-:W5:Y:S02]  /*2080*/  DMMA.8x8x4 R4, R68.reuse, R72, R4 ;  /* 0x000000484404723f */ /* 0x048f640000000004 */
[----:B------:R-:W-:Y:S01]  /*2090*/  @!PT LDS RZ, [RZ] ;  /* 0x00000000fffff984 */ /* 0x000fe20000000800 */
[----:B------:R-:W-:Y:S01]  /*20a0*/  @!PT LDS RZ, [RZ] ;  /* 0x00000000fffff984 */ /* 0x000fe20000000800 */
[----:B------:R-:W-:Y:S01]  /*20b0*/  @!PT LDS RZ, [RZ] ;  /* 0x00000000fffff984 */ /* 0x000fe20000000800 */
[----:B------:R-:W-:Y:S06]  /*20c0*/  @P5 LDGSTS.E.LTC128B.64 [R107+0x200], desc[UR14][R110.64+0x200] ;  /* 0x002002006e6b5fae */ /* 0x000fec000b9a160e */
[----:B------:R-:W-:Y:S08]  /*20d0*/  @P4 LDGSTS.E.LTC128B.64 [R107+0x280], desc[UR14][R110.64+0x280] ;  /* 0x002802806e6b4fae */ /* 0x000ff0000b9a160e */
[C---:B------:R-:W5:Y:S01]  /*20e0*/  DMMA.8x8x4 R8, R68.reuse, R74, R8 ;  /* 0x0000004a4408723f */ /* 0x040f620000000008 */
[----:B------:R-:W-:Y:S06]  /*20f0*/  @P3 LDGSTS.E.LTC128B.64 [R106+0xc100], desc[UR14][R108.64+0x100] ;  /* 0x0c1001006c6a3fae */ /* 0x000fec000b9a160e */
[----:B------:R-:W-:Y:S06]  /*2100*/  @P2 LDGSTS.E.LTC128B.64 [R107+0x300], desc[UR14][R110.64+0x300] ;  /* 0x003003006e6b2fae */ /* 0x000fec000b9a160e */
[----:B------:R3:W-:Y:S03]  /*2110*/  @P1 LDGSTS.E.LTC128B.64 [R107+0x380], desc[UR14][R110.64+0x380] ;  /* 0x003803806e6b1fae */ /* 0x0007e6000b9a160e */
[C---:B------:R-:W5:Y:S03]  /*2120*/  DMMA.8x8x4 R12, R68.reuse, R76, R12 ;  /* 0x0000004c440c723f */ /* 0x040f66000000000c */
[----:B------:R1:W-:Y:S06]  /*2130*/  @P0 LDGSTS.E.LTC128B.64 [R106+0xc180], desc[UR14][R108.64+0x180] ;  /* 0x0c1801806c6a0fae */ /* 0x0003ec000b9a160e */
[----:B------:R-:W0:Y:S07]  /*2140*/  LDGDEPBAR ;  /* 0x00000000000079af */ /* 0x000e2e0000000000 */
[-C--:B------:R-:W5:Y:S04]  /*2150*/  DMMA.8x8x4 R16, R68, R78.reuse, R16 ;  /* 0x0000004e4410723f */ /* 0x080f680000000010 */
[----:B---3--:R-:W-:Y:S01]  /*2160*/  VIADD R107, R105, 0xffffffff ;  /* 0xffffffff696b7836 */ /* 0x008fe20000000000 */
[----:B------:R-:W-:Y:S11]  /*2170*/  DEPBAR.LE SB5, 0xc ;  /* 0x0000d3000000791a */ /* 0x000ff60000000000 */
[C---:B------:R-:W5:Y:S04]  /*2180*/  DMMA.8x8x4 R20, R70.reuse, R78, R20 ;  /* 0x0000004e4614723f */ /* 0x040f680000000014 */
[----:B------:R-:W-:Y:S01]  /*2190*/  ISETP.NE.AND P0, PT, R107, RZ, PT ;  /* 0x000000ff6b00720c */ /* 0x000fe20003f05270 */
[----:B------:R-:W-:Y:S04]  /*21a0*/  DEPBAR.LE SB0, 0x1 ;  /* 0x000080400000791a */ /* 0x000fe80000000000 */
[----:B------:R-:W-:Y:S01]  /*21b0*/  BAR.SYNC.DEFER_BLOCKING 0x0 ;  /* 0x0000000000007b1d */ /* 0x000fe20000010000 */
[----:B------:R-:W-:Y:S02]  /*21c0*/  SEL R103, R103, RZ, P0 ;  /* 0x000000ff67677207 */ /* 0x000fe40000000000 */
[----:B------:R-:W-:Y:S02]  /*21d0*/  SEL R104, R104, RZ, P0 ;  /* 0x000000ff68687207 */ /* 0x000fe40000000000 */
[----:B------:R-:W-:Y:S02]  /*21e0*/  ISETP.GT.AND P0, PT, R105, -0x1, PT ;  /* 0xffffffff6900780c */ /* 0x000fe40003f04270 */
[C---:B------:R-:W5:Y:S04]  /*21f0*/  DMMA.8x8x4 R24, R70.reuse, R76, R24 ;  /* 0x0000004c4618723f */ /* 0x040f680000000018 */
[----:B------:R-:W-:Y:S11]  /*2200*/  IMAD.MOV.U32 R105, RZ, RZ, R107 ;  /* 0x000000ffff697224 */ /* 0x000ff600078e006b */
[----:B------:R-:W-:Y:S01]  /*2210*/  @!UPT UIADD3 URZ, UPT, UPT, URZ, URZ, URZ ;  /* 0x000000fffffff290 */ /* 0x000fe2000fffe0ff */
[C---:B------:R-:W5:Y:S11]  /*2220*/  DMMA.8x8x4 R28, R70.reuse, R74, R28 ;  /* 0x0000004a461c723f */ /* 0x040f76000000001c */
[----:B------:R-:W-:Y:S05]  /*2230*/  @!UPT UIADD3 URZ, UPT, UPT, URZ, URZ, URZ ;  /* 0x000000fffffff290 */ /* 0x000fea000fffe0ff */
[-C--:B------:R3:W5:Y:S02]  /*2240*/  DMMA.8x8x4 R32, R70, R72.reuse, R32 ;  /* 0x000000484620723f */ /* 0x0807640000000020 */
[----:B---3--:R3:W1:Y:S01]  /*2250*/  LDS.128 R68, [R101+UR22] ;  /* 0x0000001665447984 */ /* 0x0086620008000c00 */
[----:B------:R-:W-:Y:S11]  /*2260*/  DEPBAR.LE SB5, 0xc ;  /* 0x0000d3000000791a */ /* 0x000ff60000000000 */
[----:B------:R-:W-:Y:S02]  /*2270*/  @!UPT UIADD3 URZ, UPT, UPT, URZ, URZ, URZ ;  /* 0x000000fffffff290 */ /* 0x000fe4000fffe0ff */
[C---:B----4-:R-:W5:Y:S11]  /*2280*/  DMMA.8x8x4 R36, R80.reuse, R72, R36 ;  /* 0x000000485024723f */ /* 0x050f760000000024 */
        /* <DEDUP_REMOVED lines=10> */
[C---:B---3--:R3:W5:Y:S02]  /*2330*/  DMMA.8x8x4 R56, R82.reuse, R76, R56 ;  /* 0x0000004c5238723f */ /* 0x0487640000000038 */
[----:B---3--:R3:W1:Y:S11]  /*2340*/  LDS.128 R76, [R100+UR6+0xc080] ;  /* 0x00c08006644c7984 */ /* 0x0086760008000c00 */
[----:B------:R-:W-:Y:S03]  /*2350*/  @!UPT UIADD3 URZ, UPT, UPT, URZ, URZ, URZ ;  /* 0x000000fffffff290 */ /* 0x000fe6000fffe0ff */
[C---:B------:R-:W5:Y:S11]  /*2360*/  DMMA.8x8x4 R60, R82.reuse, R74, R60 ;  /* 0x0000004a523c723f */ /* 0x040f76000000003c */
[----:B------:R-:W-:Y:S05]  /*2370*/  @!UPT UIADD3 URZ, UPT, UPT, URZ, URZ, URZ ;  /* 0x000000fffffff290 */ /* 0x000fea000fffe0ff */
[----:B---3--:R3:W5:Y:S02]  /*2380*/  DMMA.8x8x4 R64, R82, R72, R64 ;  /* 0x000000485240723f */ /* 0x0087640000000040 */
[----:B---3--:R3:W2:Y:S08]  /*2390*/  LDS.128 R80, [R101+UR22+0x80] ;  /* 0x0000801665507984 */ /* 0x0086b00008000c00 */
[----:B------:R3:W2:Y:S01]  /*23a0*/  LDS.128 R72, [R100+UR6+0xc000] ;  /* 0x00c0000664487984 */ /* 0x0006a20008000c00 */
[----:B------:R-:W-:-:S05]  /*23b0*/  DEPBAR.LE SB5, 0xc ;  /* 0x0000d3000000791a */ /* 0x000fca0000000000 */
[C---:B-1----:R3:W5:Y:S11]  /*23c0*/  DMMA.8x8x4 R4, R84.reuse, R88, R4 ;  /* 0x000000585404723f */ /* 0x0427760000000004 */
[----:B------:R-:W-:Y:S05]  /*23d0*/  @!UPT UIADD3 URZ, UPT, UPT, URZ, URZ, URZ ;  /* 0x000000fffffff290 */ /* 0x000fea000fffe0ff */
[C---:B------:R3:W5:Y:S11]  /*23e0*/  DMMA.8x8x4 R8, R84.reuse, R90, R8 ;  /* 0x0000005a5408723f */ /* 0x0407760000000008 */
[----:B------:R-:W-:Y:S05]  /*23f0*/  @!UPT UIADD3 URZ, UPT, UPT, URZ, URZ, URZ ;  /* 0x000000fffffff290 */ /* 0x000fea000fffe0ff */
[C---:B------:R3:W5:Y:S11]  /*2400*/  DMMA.8x8x4 R12, R84.reuse, R92, R12 ;  /* 0x0000005c540c723f */ /* 0x040776000000000c */
[----:B------:R-:W-:Y:S05]  /*2410*/  @!UPT UIADD3 URZ, UPT, UPT, URZ, URZ, URZ ;  /* 0x000000fffffff290 */ /* 0x000fea000fffe0ff */
[-C--:B------:R3:W5:Y:S01]  /*2420*/  DMMA.8x8x4 R16, R84, R94.reuse, R16 ;  /* 0x0000005e5410723f */ /* 0x0807620000000010 */
[----:B------:R-:W-:Y:S11]  /*2430*/  DEPBAR.LE SB5, 0xc ;  /* 0x0000d3000000791a */ /* 0x000ff60000000000 */
[----:B------:R-:W-:Y:S04]  /*2440*/  @!UPT UIADD3 URZ, UPT, UPT, URZ, URZ, URZ ;  /* 0x000000fffffff290 */ /* 0x000fe8000fffe0ff */
[C---:B------:R3:W5:Y:S11]  /*2450*/  DMMA.8x8x4 R20, R86.reuse, R94, R20 ;  /* 0x0000005e5614723f */ /* 0x0407760000000014 */
        /* <DEDUP_REMOVED lines=8> */
[C---:B--2---:R3:W5:Y:S11]  /*24e0*/  DMMA.8x8x4 R36, R96.reuse, R88, R36 ;  /* 0x000000586024723f */ /* 0x0447760000000024 */
        /* <DEDUP_REMOVED lines=14> */
[----:B------:R3:W5:Y:S01]  /*25d0*/  DMMA.8x8x4 R64, R98, R88, R64 ;  /* 0x000000586240723f */ /* 0x0007620000000040 */
[----:B------:R-:W-:Y:S03]  /*25e0*/  @!UPT UIADD3 URZ, UPT, UPT, URZ, URZ, URZ ;  /* 0x000000fffffff290 */ /* 0x000fe6000fffe0ff */
[----:B------:R-:W-:Y:S11]  /*25f0*/  @P0 BRA `(.L_x_4) ;  /* 0xfffffff000840947 */ /* 0x000ff6000383ffff */
.L_x_3:
[----:B------:R-:W0:Y:S01]  /*2600*/  LDGDEPBAR ;  /* 0x00000000000079af */ /* 0x000e220000000000 */
[----:B------:R-:W1:Y:S03]  /*2610*/  LDCU.64 UR4, c[0x0][0x480] ;  /* 0x00009000ff0477ac */ /* 0x000e660008000a00 */
[----:B------:R-:W0:Y:S01]  /*2620*/  LDGDEPBAR ;  /* 0x00000000000079af */ /* 0x000e220000000000 */
[----:B-1----:R-:W-:-:S04]  /*2630*/  UISETP.NE.U32.AND UP0, UPT, UR4, URZ, UPT ;  /* 0x000000ff0400728c */ /* 0x002fc8000bf05070 */
[----:B------:R-:W-:Y:S01]  /*2640*/  UISETP.NE.AND.EX UP0, UPT, UR5, URZ, UPT, UP0 ;  /* 0x000000ff0500728c */ /* 0x000fe2000bf05300 */
[----:B------:R-:W-:-:S04]  /*2650*/  DEPBAR.LE SB0, 0x0 ;  /* 0x000080000000791a */ /* 0x000fc80000000000 */
[----:B------:R-:W-:Y:S06]  /*2660*/  BAR.SYNC.DEFER_BLOCKING 0x0 ;  /* 0x0000000000007b1d */ /* 0x000fec0000010000 */
[----:B------:R-:W-:Y:S05]  /*2670*/  BRA.U !UP0, `(.L_x_5) ;  /* 0x00000001081c7547 */ /* 0x000fea000b800000 */
[----:B------:R-:W1:Y:S02]  /*2680*/  LDC.64 R112, c[0x0][0x480] ;  /* 0x00012000ff707b82 */ /* 0x000e640000000a00 */
[----:B-1----:R-:W4:Y:S02]  /*2690*/  LDG.E.64 R112, desc[UR14][R112.64] ;  /* 0x0000000e70707981 */ /* 0x002f24000c1e1b00 */
[----:B----4-:R-:W-:-:S04]  /*26a0*/  ISETP.NE.U32.AND P0, PT, R112, RZ, PT ;  /* 0x000000ff7000720c */ /* 0x010fc80003f05070 */
[----:B------:R-:W-:-:S13]  /*26b0*/  ISETP.NE.AND.EX P0, PT, R113, RZ, PT, P0 ;  /* 0x000000ff7100720c */ /* 0x000fda0003f05300 */
[----:B------:R-:W-:Y:S05]  /*26c0*/  @!P0 BRA `(.L_x_5) ;  /* 0x0000000000088947 */ /* 0x000fea0003800000 */
[----:B------:R-:W4:Y:S01]  /*26d0*/  LD.E.64 R112, desc[UR14][R112.64] ;  /* 0x0000000e70707980 */ /* 0x000f22000c101b00 */
[----:B------:R-:W-:Y:S05]  /*26e0*/  BRA `(.L_x_6) ;  /* 0x00000000001c7947 */ /* 0x000fea0003800000 */
.L_x_5:
[----:B------:R-:W1:Y:S01]  /*26f0*/  LDCU.64 UR4, c[0x0][0x470] ;  /* 0x00008e00ff0477ac */ /* 0x000e620008000a00 */
[----:B------:R-:W2:Y:S01]  /*2700*/  LDC.64 R112, c[0x0][0x460] ;  /* 0x00011800ff707b82 */ /* 0x000ea20000000a00 */
[----:B-1----:R-:W-:-:S04]  /*2710*/  UISETP.NE.U32.AND UP0, UPT, UR4, URZ, UPT ;  /* 0x000000ff0400728c */ /* 0x002fc8000bf05070 */
[----:B------:R-:W-:-:S09]  /*2720*/  UISETP.NE.AND.EX UP0, UPT, UR5, URZ, UPT, UP0 ;  /* 0x000000ff0500728c */ /* 0x000fd2000bf05300 */
[----:B------:R-:W-:Y:S05]  /*2730*/  BRA.U !UP0, `(.L_x_6) ;  /* 0x0000000108087547 */ /* 0x000fea000b800000 */
[----:B--2---:R-:W1:Y:S02]  /*2740*/  LDC.64 R112, c[0x0][0x470] ;  /* 0x00011c00ff707b82 */ /* 0x004e640000000a00 */
[----:B-1----:R-:W4:Y:S02]  /*2750*/  LDG.E.64 R112, desc[UR14][R112.64] ;  /* 0x0000000e70707981 */ /* 0x002f24000c1e1b00 */
.L_x_6:
[----:B------:R-:W1:Y:S02]  /*2760*/  LDCU.64 UR4, c[0x0][0x488] ;  /* 0x00009100ff0477ac */ /* 0x000e640008000a00 */
[----:B-1----:R-:W-:-:S04]  /*2770*/  UISETP.NE.U32.AND UP0, UPT, UR4, URZ, UPT ;  /* 0x000000ff0400728c */ /* 0x002fc8000bf05070 */
[----:B------:R-:W-:-:S09]  /*2780*/  UISETP.NE.AND.EX UP0, UPT, UR5, URZ, UPT, UP0 ;  /* 0x000000ff0500728c */ /* 0x000fd2000bf05300 */
[----:B------:R-:W-:Y:S05]  /*2790*/  BRA.U !UP0, `(.L_x_7) ;  /* 0x00000001081c7547 */ /* 0x000fea000b800000 */
[----:B------:R-:W1:Y:S02]  /*27a0*/  LDC.64 R110, c[0x0][0x488] ;  /* 0x00012200ff6e7b82 */ /* 0x000e640000000a00 */
[----:B-1----:R-:W2:Y:S02]  /*27b0*/  LDG.E.64 R110, desc[UR14][R110.64] ;  /* 0x0000000e6e6e7981 */ /* 0x002ea4000c1e1b00 */
[----:B--2---:R-:W-:-:S04]  /*27c0*/  ISETP.NE.U32.AND P0, PT, R110, RZ, PT ;  /* 0x000000ff6e00720c */ /* 0x004fc80003f05070 */
[----:B------:R-:W-:-:S13]  /*27d0*/  ISETP.NE.AND.EX P0, PT, R111, RZ, PT, P0 ;  /* 0x000000ff6f00720c */ /* 0x000fda0003f05300 */
[----:B------:R-:W-:Y:S05]  /*27e0*/  @!P0 BRA `(.L_x_7) ;  /* 0x0000000000088947 */ /* 0x000fea0003800000 */
[----:B------:R-:W4:Y:S01]  /*27f0*/  LD.E.64 R110, desc[UR14][R110.64] ;  /* 0x0000000e6e6e7980 */ /* 0x000f22000c101b00 */
[----:B------:R-:W-:Y:S05]  /*2800*/  BRA `(.L_x_8) ;  /* 0x00000000001c7947 */ /* 0x000fea0003800000 */
.L_x_7:
[----:B------:R-:W1:Y:S01]  /*2810*/  LDCU.64 UR4, c[0x0][0x478] ;  /* 0x00008f00ff0477ac */ /* 0x000e620008000a00 */
[----:B------:R-:W2:Y:S01]  /*2820*/  LDC.64 R110, c[0x0][0x468] ;  /* 0x00011a00ff6e7b82 */ /* 0x000ea20000000a00 */
[----:B-1----:R-:W-:-:S04]  /*2830*/  UISETP.NE.U32.AND UP0, UPT, UR4, URZ, UPT ;  /* 0x000000ff0400728c */ /* 0x002fc8000bf05070 */
[----:B------:R-:W-:-:S09]  /*2840*/  UISETP.NE.AND.EX UP0, UPT, UR5, URZ, UPT, UP0 ;  /* 0x000000ff0500728c */ /* 0x000fd2000bf05300 */
[----:B------:R-:W-:Y:S05]  /*2850*/  BRA.U !UP0, `(.L_x_8) ;  /* 0x0000000108087547 */ /* 0x000fea000b800000 */
[----:B--2---:R-:W1:Y:S02]  /*2860*/  LDC.64 R110, c[0x0][0x478] ;  /* 0x00011e00ff6e7b82 */ /* 0x004e640000000a00 */
[----:B-1----:R-:W4:Y:S02]  /*2870*/  LDG.E.64 R110, desc[UR14][R110.64] ;  /* 0x0000000e6e6e7981 */ /* 0x002f24000c1e1b00 */
.L_x_8:
[----:B---3--:R-:W1:Y:S01]  /*2880*/  S2R R92, SR_CTAID.Y ;  /* 0x00000000005c7919 */ /* 0x008e620000002600 */
[----:B------:R-:W3:Y:S01]  /*2890*/  S2UR UR8, SR_CTAID.X ;  /* 0x00000000000879c3 */ /* 0x000ee20000002500 */
[----:B------:R-:W3:Y:S01]  /*28a0*/  LDCU UR7, c[0x0][0x398] ;  /* 0x00007300ff0777ac */ /* 0x000ee20008000800 */
[----:B------:R-:W1:Y:S01]  /*28b0*/  S2R R80, SR_TID.X ;  /* 0x0000000000507919 */ /* 0x000e620000002100 */
[----:B------:R-:W3:Y:S01]  /*28c0*/  LDCU UR20, c[0x0][0x490] ;  /* 0x00009200ff1477ac */ /* 0x000ee20008000800 */
[----:B------:R-:W1:Y:S04]  /*28d0*/  S2R R0, SR_CTAID.Z ;  /* 0x0000000000007919 */ /* 0x000e680000002700 */
[----:B--2---:R-:W2:Y:S01]  /*28e0*/  LDC R3, c[0x0][0x38c] ;  /* 0x0000e300ff037b82 */ /* 0x004ea20000000800 */
[----:B------:R-:W-:Y:S01]  /*28f0*/  UMOV UR6, 0xffffffff ;  /* 0xffffffff00067882 */ /* 0x000fe20000000000 */
[----:B------:R-:W1:Y:S06]  /*2900*/  LDCU.64 UR4, c[0x0][0x4b0] ;  /* 0x00009600ff0477ac */ /* 0x000e6c0008000a00 */
[----:B------:R-:W2:Y:S01]  /*2910*/  LDC.64 R108, c[0x0][0x4e0] ;  /* 0x00013800ff6c7b82 */ /* 0x000ea20000000a00 */
[----:B---3--:R-:W-:-:S02]  /*2920*/  USHF.L.U32 UR6, UR6, UR7, URZ ;  /* 0x0000000706067299 */ /* 0x008fc400080006ff */
[----:B------:R-:W-:-:S05]  /*2930*/  UISETP.NE.AND UP0, UPT, UR20, URZ, UPT ;  /* 0x000000ff1400728c */ /* 0x000fca000bf05270 */
[----:B------:R-:W3:Y:S01]  /*2940*/  LDC R68, c[0x0][0x4b8] ;  /* 0x00012e00ff447b82 */ /* 0x000ee20000000800 */
[----:B------:R-:W-:Y:S01]  /*2950*/  ULOP3.LUT UR6, UR8, UR6, URZ, 0x30, !UPT ;  /* 0x0000000608067292 */ /* 0x000fe2000f8e30ff */
[----:B-1----:R-:W-:Y:S02]  /*2960*/  MOV R2, UR4 ;  /* 0x0000000400027c02 */ /* 0x002fe40008000f00 */
[----:B------:R-:W-:-:S04]  /*2970*/  SHF.L.U32 R92, R92, UR7, RZ ;  /* 0x000000075c5c7c19 */ /* 0x000fc800080006ff */
[----:B------:R-:W1:Y:S01]  /*2980*/  LDC R69, c[0x0][0x4bc] ;  /* 0x00012f00ff457b82 */ /* 0x000e620000000800 */
[----:B------:R-:W-:Y:S01]  /*2990*/  USHF.R.U32.HI UR7, URZ, UR7, UR8 ;  /* 0x00000007ff077299 */ /* 0x000fe20008011608 */
[----:B------:R-:W-:-:S05]  /*29a0*/  IADD3 R92, PT, PT, R92, UR6, RZ ;  /* 0x000000065c5c7c10 */ /* 0x000fca000fffe0ff */
[----:B--2---:R-:W-:-:S04]  /*29b0*/  IMAD R3, R92, R3, UR7 ;  /* 0x000000075c037e24 */ /* 0x004fc8000f8e0203 */
[----:B------:R-:W-:Y:S01]  /*29c0*/  IMAD.WIDE R108, R3, 0x4, R108 ;  /* 0x00000004036c7825 */ /* 0x000fe200078e026c */
[----:B------:R-:W-:Y:S01]  /*29d0*/  MOV R3, UR5 ;  /* 0x0000000500037c02 */ /* 0x000fe20008000f00 */
[----:B------:R-:W-:Y:S06]  /*29e0*/  BRA.U UP0, `(.L_x_9) ;  /* 0x0000000100307547 */ /* 0x000fec000b800000 */
[----:B------:R-:W2:Y:S01]  /*29f0*/  LDCU UR4, c[0x0][0x394] ;  /* 0x00007280ff0477ac */ /* 0x000ea20008000800 */
[----:B------:R-:W-:Y:S01]  /*2a00*/  MOV R81, 0xffffffff ;  /* 0xffffffff00517802 */ /* 0x000fe20000000f00 */
[----:B--2---:R-:W-:-:S09]  /*2a10*/  UISETP.GE.AND UP0, UPT, UR4, 0x2, UPT ;  /* 0x000000020400788c */ /* 0x004fd2000bf06270 */
[----:B------:R-:W-:Y:S05]  /*2a20*/  BRA.U !UP0, `(.L_x_10) ;  /* 0x0000000108a47547 */ /* 0x000fea000b800000 */
[----:B------:R-:W-:Y:S01]  /*2a30*/  ISETP.NE.AND P0, PT, R80, RZ, PT ;  /* 0x000000ff5000720c */ /* 0x000fe20003f05270 */
[----:B------:R-:W-:-:S12]  /*2a40*/  IMAD.MOV.U32 R81, RZ, RZ, -0x1 ;  /* 0xffffffffff517424 */ /* 0x000fd800078e00ff */
[----:B------:R2:W3:Y:S04]  /*2a50*/  @!P0 LDG.E.STRONG.GPU R81, desc[UR14][R108.64] ;  /* 0x0000000e6c518981 */ /* 0x0004e8000c1ef900 */
[----:B---3--:R-:W-:Y:S01]  /*2a60*/  @!P0 CCTL.IVALL ;  /* 0x00000000ff00898f */ /* 0x008fe20002000000 */
[----:B------:R-:W-:-:S04]  /*2a70*/  ISETP.NE.AND P0, PT, R0, RZ, PT ;  /* 0x000000ff0000720c */ /* 0x000fc80003f05270 */
[----:B----4-:R-:W-:Y:S02]  /*2a80*/  FSEL R110, R110, RZ, !P0 ;  /* 0x000000ff6e6e7208 */ /* 0x010fe40004000000 */
[----:B------:R-:W-:Y:S01]  /*2a90*/  FSEL R111, R111, 1.875, !P0 ;  /* 0x3ff000006f6f7808 */ /* 0x000fe20004000000 */
[----:B------:R-:W-:Y:S06]  /*2aa0*/  BRA `(.L_x_10) ;  /* 0x0000000000847947 */ /* 0x000fec0003800000 */
.L_x_9:
[----:B------:R-:W-:Y:S01]  /*2ab0*/  UISETP.NE.AND UP0, UPT, UR20, 0x3, UPT ;  /* 0x000000031400788c */ /* 0x000fe2000bf05270 */
[----:B------:R-:W-:-:S08]  /*2ac0*/  MOV R81, 0xffffffff ;  /* 0xffffffff00517802 */ /* 0x000fd00000000f00 */
[----:B------:R-:W-:Y:S05]  /*2ad0*/  BRA.U !UP0, `(.L_x_11) ;  /* 0x0000000108607547 */ /* 0x000fea000b800000 */
[----:B------:R-:W-:-:S09]  /*2ae0*/  UISETP.NE.AND UP0, UPT, UR20, 0x2, UPT ;  /* 0x000000021400788c */ /* 0x000fd2000bf05270 */
[----:B------:R-:W-:Y:S05]  /*2af0*/  BRA.U !UP0, `(.L_x_12) ;  /* 0x0000000108247547 */ /* 0x000fea000b800000 */
[----:B------:R-:W-:-:S09]  /*2b00*/  UISETP.NE.AND UP0, UPT, UR20, 0x1, UPT ;  /* 0x000000011400788c */ /* 0x000fd2000bf05270 */
[----:B------:R-:W-:Y:S05]  /*2b10*/  BRA.U UP0, `(.L_x_10) ;  /* 0x0000000100687547 */ /* 0x000fea000b800000 */
[----:B------:R-:W2:Y:S08]  /*2b20*/  LDC.64 R70, c[0x0][0x4d8] ;  /* 0x00013600ff467b82 */ /* 0x000eb00000000a00 */
[----:B-1-3--:R-:W1:Y:S01]  /*2b30*/  LDC.64 R68, c[0x0][0x4b8] ;  /* 0x00012e00ff447b82 */ /* 0x00ae620000000a00 */
[----:B--2---:R-:W-:-:S04]  /*2b40*/  IMAD.WIDE.U32 R72, R0, R70, RZ ;  /* 0x0000004600487225 */ /* 0x004fc800078e00ff */
[----:B------:R-:W-:Y:S01]  /*2b50*/  IMAD R70, R0, R71, R73 ;  /* 0x0000004700467224 */ /* 0x000fe200078e0249 */
[----:B-1----:R-:W-:-:S04]  /*2b60*/  LEA R68, P0, R72, R68, 0x3 ;  /* 0x0000004448447211 */ /* 0x002fc800078018ff */
[----:B------:R-:W-:Y:S01]  /*2b70*/  LEA.HI.X R69, R72, R69, R70, 0x3, P0 ;  /* 0x0000004548457211 */ /* 0x000fe200000f1c46 */
[----:B------:R-:W-:Y:S08]  /*2b80*/  BRA `(.L_x_10) ;  /* 0x00000000004c7947 */ /* 0x000ff00003800000 */
.L_x_12:
[----:B------:R-:W2:Y:S08]  /*2b90*/  LDC.64 R72, c[0x0][0x4d0] ;  /* 0x00013400ff487b82 */ /* 0x000eb00000000a00 */
[----:B------:R-:W2:Y:S08]  /*2ba0*/  LDC.64 R2, c[0x0][0x4d8] ;  /* 0x00013600ff027b82 */ /* 0x000eb00000000a00 */
[----:B------:R-:W2:Y:S08]  /*2bb0*/  LDC.64 R70, c[0x0][0x4b0] ;  /* 0x00012c00ff467b82 */ /* 0x000eb00000000a00 */
[----:B-1-3--:R-:W1:Y:S01]  /*2bc0*/  LDC.64 R68, c[0x0][0x4b8] ;  /* 0x00012e00ff447b82 */ /* 0x00ae620000000a00 */
[----:B--2---:R-:W-:-:S04]  /*2bd0*/  IMAD.WIDE.U32 R76, R0, R72, RZ ;  /* 0x00000048004c7225 */ /* 0x004fc800078e00ff */
[C---:B------:R-:W-:Y:S02]  /*2be0*/  IMAD R72, R0.reuse, R73, R77 ;  /* 0x0000004900487224 */ /* 0x040fe400078e024d */
[----:B------:R-:W-:Y:S01]  /*2bf0*/  IMAD.WIDE.U32 R74, R0, R2, RZ ;  /* 0x00000002004a7225 */ /* 0x000fe200078e00ff */
[----:B------:R-:W-:-:S03]  /*2c00*/  LEA R2, P1, R76, R70, 0x3 ;  /* 0x000000464c027211 */ /* 0x000fc600078218ff */
[----:B------:R-:W-:Y:S01]  /*2c10*/  IMAD R70, R0, R3, R75 ;  /* 0x0000000300467224 */ /* 0x000fe200078e024b */
[----:B------:R-:W-:Y:S02]  /*2c20*/  LEA.HI.X R3, R76, R71, R72, 0x3, P1 ;  /* 0x000000474c037211 */ /* 0x000fe400008f1c48 */
[----:B-1----:R-:W-:-:S04]  /*2c30*/  LEA R68, P0, R74, R68, 0x3 ;  /* 0x000000444a447211 */ /* 0x002fc800078018ff */
[----:B------:R-:W-:Y:S01]  /*2c40*/  LEA.HI.X R69, R74, R69, R70, 0x3, P0 ;  /* 0x000000454a457211 */ /* 0x000fe200000f1c46 */
[----:B------:R-:W-:Y:S08]  /*2c50*/  BRA `(.L_x_10) ;  /* 0x0000000000187947 */ /* 0x000ff00003800000 */
.L_x_11:
[----:B------:R-:W2:Y:S08]  /*2c60*/  LDC.64 R2, c[0x0][0x4b0] ;  /* 0x00012c00ff027b82 */ /* 0x000eb00000000a00 */
[----:B-1-3--:R-:W1:Y:S01]  /*2c70*/  LDC.64 R68, c[0x0][0x4b8] ;  /* 0x00012e00ff447b82 */ /* 0x00ae620000000a00 */
[----:B--2---:R-:W-:-:S06]  /*2c80*/  IMAD.WIDE.U32 R2, R0, 0x8, R2 ;  /* 0x0000000800027825 */ /* 0x004fcc00078e0002 */
[----:B------:R-:W4:Y:S01]  /*2c90*/  LDG.E.64 R2, desc[UR14][R2.64] ;  /* 0x0000000e02027981 */ /* 0x000f22000c1e1b00 */
[----:B-1----:R-:W-:-:S06]  /*2ca0*/  IMAD.WIDE.U32 R68, R0, 0x8, R68 ;  /* 0x0000000800447825 */ /* 0x002fcc00078e0044 */
[----:B------:R-:W4:Y:S02]  /*2cb0*/  LDG.E.64 R68, desc[UR14][R68.64] ;  /* 0x0000000e44447981 */ /* 0x000f24000c1e1b00 */
.L_x_10:
[----:B------:R-:W1:Y:S01]  /*2cc0*/  LDC R70, c[0x0][0x394] ;  /* 0x0000e500ff467b82 */ /* 0x000e620000000800 */
[----:B------:R-:W3:Y:S01]  /*2cd0*/  LDCU.64 UR4, c[0x0][0x420] ;  /* 0x00008400ff0477ac */ /* 0x000ee20008000a00 */
[--C-:B------:R-:W-:Y:S02]  /*2ce0*/  SHF.R.U32.HI R73, RZ, 0x1, R80.reuse ;  /* 0x00000001ff497819 */ /* 0x100fe40000011650 */
[----:B------:R-:W-:Y:S01]  /*2cf0*/  LOP3.LUT R71, R80, 0x1f, RZ, 0xc0, !PT ;  /* 0x0000001f50477812 */ /* 0x000fe200078ec0ff */
[----:B------:R-:W2:Y:S01]  /*2d00*/  LDCU.64 UR12, c[0x0][0x3e0] ;  /* 0x00007c00ff0c77ac */ /* 0x000ea20008000a00 */
[----:B------:R-:W-:Y:S02]  /*2d10*/  SHF.R.U32.HI R72, RZ, 0x3, R80 ;  /* 0x00000003ff487819 */ /* 0x000fe40000011650 */
[----:B------:R-:W2:Y:S01]  /*2d20*/  S2UR UR19, SR_CgaCtaId ;  /* 0x00000000001379c3 */ /* 0x000ea20000008800 */
[----:B------:R-:W-:Y:S01]  /*2d30*/  LOP3.LUT R73, R73, 0x1e0, RZ, 0xc0, !PT ;  /* 0x000001e049497812 */ /* 0x000fe200078ec0ff */
[----:B------:R-:W-:Y:S01]  /*2d40*/  USHF.L.U32 UR21, UR7, 0x7, URZ ;  /* 0x0000000707157899 */ /* 0x000fe200080006ff */
[--C-:B------:R-:W-:Y:S01]  /*2d50*/  IMAD R92, R92, 0x40, R71.reuse ;  /* 0x000000405c5c7824 */ /* 0x100fe200078e0247 */
[----:B------:R-:W-:Y:S01]  /*2d60*/  ULEA UR17, UR18, UR17, 0x2 ;  /* 0x0000001112117291 */ /* 0x000fe2000f8e10ff */
[----:B------:R-:W-:Y:S01]  /*2d70*/  LOP3.LUT R94, R73, 0x4, R72, 0xf8, !PT ;  /* 0x00000004495e7812 */ /* 0x000fe200078ef848 */
[----:B------:R-:W2:Y:S01]  /*2d80*/  LDCU.64 UR10, c[0x0][0x3e0] ;  /* 0x00007c00ff0a77ac */ /* 0x000ea20008000a00 */
[----:B------:R-:W-:Y:S01]  /*2d90*/  IMAD.WIDE R84, R92, 0x8, RZ ;  /* 0x000000085c547825 */ /* 0x000fe200078e02ff */
[----:B------:R-:W-:Y:S01]  /*2da0*/  LOP3.LUT R93, R80, 0x3, RZ, 0xc0, !PT ;  /* 0x00000003505d7812 */ /* 0x000fe200078ec0ff */
[----:B------:R-:W2:Y:S01]  /*2db0*/  LDCU.64 UR8, c[0x0][0x3e8] ;  /* 0x00007d00ff0877ac */ /* 0x000ea20008000a00 */
[----:B------:R-:W-:Y:S01]  /*2dc0*/  IADD3 R94, PT, PT, R94, UR21, RZ ;  /* 0x000000155e5e7c10 */ /* 0x000fe2000fffe0ff */
[----:B------:R-:W-:Y:S01]  /*2dd0*/  IMAD.SHL.U32 R73, R80, 0x8, RZ ;  /* 0x0000000850497824 */ /* 0x000fe200078e00ff */
[----:B------:R-:W-:Y:S01]  /*2de0*/  SHF.R.U32.HI R76, RZ, 0x2, R71 ;  /* 0x00000002ff4c7819 */ /* 0x000fe20000011647 */
[----:B------:R-:W2:Y:S01]  /*2df0*/  LDCU.64 UR6, c[0x0][0x400] ;  /* 0x00008000ff0677ac */ /* 0x000ea20008000a00 */
[----:B---3--:R-:W-:Y:S01]  /*2e00*/  IMAD.U32 R77, RZ, RZ, UR4 ;  /* 0x00000004ff4d7e24 */ /* 0x008fe2000f8e00ff */
[----:B-1----:R-:W-:Y:S01]  /*2e10*/  ISETP.GT.AND P5, PT, R70, 0x1, PT ;  /* 0x000000014600780c */ /* 0x002fe20003fa4270 */
[----:B------:R-:W-:Y:S01]  /*2e20*/  IMAD.U32 R75, RZ, RZ, UR5 ;  /* 0x00000005ff4b7e24 */ /* 0x000fe2000f8e00ff */
[----:B------:R-:W-:Y:S01]  /*2e30*/  USHF.L.U32 UR16, UR16, 0x4, URZ ;  /* 0x0000000410107899 */ /* 0x000fe200080006ff */
[----:B--2---:R-:W-:Y:S01]  /*2e40*/  IMAD.WIDE.U32 R114, R94, UR12, R84 ;  /* 0x0000000c5e727c25 */ /* 0x004fe2000f8e0054 */
[----:B------:R-:W-:Y:S01]  /*2e50*/  USHF.L.U32 UR17, UR17, 0x3, URZ ;  /* 0x0000000311117899 */ /* 0x000fe200080006ff */
[----:B------:R-:W-:Y:S01]  /*2e60*/  ISETP.EQ.AND P5, PT, RZ, UR20, P5 ;  /* 0x00000014ff007c0c */ /* 0x000fe2000afa2270 */
[----:B------:R-:W-:Y:S01]  /*2e70*/  UMOV UR12, 0x400 ;  /* 0x00000400000c7882 */ /* 0x000fe20000000000 */
[----:B------:R-:W-:Y:S01]  /*2e80*/  IMAD R93, R76, 0x22, R93 ;  /* 0x000000224c5d7824 */ /* 0x000fe200078e025d */
[----:B------:R-:W-:Y:S01]  /*2e90*/  UIMAD UR16, UR17, 0x22, UR16 ;  /* 0x00000022111078a4 */ /* 0x000fe2000f8e0210 */
[----:B------:R-:W-:Y:S01]  /*2ea0*/  LOP3.LUT R74, R72, 0x7c, RZ, 0xc0, !PT ;  /* 0x0000007c484a7812 */ /* 0x000fe200078ec0ff */
[----:B------:R-:W-:Y:S01]  /*2eb0*/  ULEA UR12, UR19, UR12, 0x18 ;  /* 0x0000000c130c7291 */ /* 0x000fe2000f8ec0ff */
[----:B------:R-:W-:Y:S01]  /*2ec0*/  LOP3.LUT R73, R73, 0xf8, RZ, 0xc0, !PT ;  /* 0x000000f849497812 */ /* 0x000fe200078ec0ff */
[----:B------:R-:W-:Y:S01]  /*2ed0*/  IMAD.WIDE.U32 R84, R94, R77, R84 ;  /* 0x0000004d5e547225 */ /* 0x000fe200078e0054 */
[----:B----4-:R-:W-:-:S02]  /*2ee0*/  IADD3 R114, P1, PT, R2, R114, RZ ;  /* 0x0000007202727210 */ /* 0x010fc40007f3e0ff */
[----:B------:R-:W-:Y:S01]  /*2ef0*/  MOV R91, UR10 ;  /* 0x0000000a005b7c02 */ /* 0x000fe20008000f00 */
[----:B------:R-:W-:Y:S01]  /*2f00*/  IMAD R83, R94, R75, RZ ;  /* 0x0000004b5e537224 */ /* 0x000fe200078e02ff */
[----:B------:R-:W-:Y:S01]  /*2f10*/  IADD3 R78, P0, PT, R68, R84, RZ ;  /* 0x00000054444e7210 */ /* 0x000fe20007f1e0ff */
[----:B------:R-:W-:Y:S01]  /*2f20*/  VIADD R93, R93, UR16 ;  /* 0x000000105d5d7c36 */ /* 0x000fe20008000000 */
[----:B------:R-:W-:Y:S01]  /*2f30*/  MOV R71, UR9 ;  /* 0x0000000900477c02 */ /* 0x000fe20008000f00 */
[----:B------:R-:W-:Y:S01]  /*2f40*/  IMAD.IADD R83, R85, 0x1, R83 ;  /* 0x0000000155537824 */ /* 0x000fe200078e0253 */
[----:B------:R-:W-:Y:S01]  /*2f50*/  IADD3 R76, PT, PT, R92, 0x20, RZ ;  /* 0x000000205c4c7810 */ /* 0x000fe20007ffe0ff */
[----:B------:R-:W-:Y:S01]  /*2f60*/  IMAD R74, R74, 0x220, R73 ;  /* 0x000002204a4a7824 */ /* 0x000fe200078e0249 */
[----:B------:R-:W-:Y:S01]  /*2f70*/  MOV R73, UR7 ;  /* 0x0000000700497c02 */ /* 0x000fe20008000f00 */
[----:B------:R-:W-:Y:S01]  /*2f80*/  IMAD R82, R94, UR13, R115 ;  /* 0x0000000d5e527c24 */ /* 0x000fe2000f8e0273 */
[----:B------:R-:W-:Y:S01]  /*2f90*/  LEA R93, R93, UR12, 0x4 ;  /* 0x0000000c5d5d7c11 */ /* 0x000fe2000f8e20ff */
[----:B------:R-:W-:Y:S01]  /*2fa0*/  IMAD.U32 R90, RZ, RZ, UR11 ;  /* 0x0000000bff5a7e24 */ /* 0x000fe2000f8e00ff */
[----:B------:R-:W-:Y:S01]  /*2fb0*/  IADD3.X R79, PT, PT, R69, R83, RZ, P0, !PT ;  /* 0x00000053454f7210 */ /* 0x000fe200007fe4ff */
[----:B------:R-:W-:-:S02]  /*2fc0*/  IMAD.U32 R70, RZ, RZ, UR8 ;  /* 0x00000008ff467e24 */ /* 0x000fc4000f8e00ff */
[----:B------:R-:W-:Y:S02]  /*2fd0*/  IMAD.U32 R72, RZ, RZ, UR6 ;  /* 0x00000006ff487e24 */ /* 0x000fe4000f8e00ff */
[----:B------:R-:W-:Y:S01]  /*2fe0*/  IMAD.X R105, R82, 0x1, R3, P1 ;  /* 0x0000000152697824 */ /* 0x000fe200008e0603 */
[----:B------:R-:W-:Y:S06]  /*2ff0*/  @!P5 BRA `(.L_x_13) ;  /* 0x0000000000a4d947 */ /* 0x000fec0003800000 */
[----:B------:R-:W-:-:S13]  /*3000*/  ISETP.NE.AND P0, PT, R81, R0, PT ;  /* 0x000000005100720c */ /* 0x000fda0003f05270 */
[----:B------:R-:W-:Y:S06]  /*3010*/  BAR.RED.AND.DEFER_BLOCKING 0x0, P0 ;  /* 0x0000000000007b1d */ /* 0x000fec0000014400 */
[----:B------:R-:W1:Y:S02]  /*3020*/  B2R.RESULT RZ, P0 ;  /* 0x0000000000ff731c */ /* 0x000e640000004000 */
[----:B-1----:R-:W-:Y:S05]  /*3030*/  @!P0 BRA `(.L_x_14) ;  /* 0x0000000000288947 */ /* 0x002fea0003800000 */
[----:B------:R-:W-:-:S13]  /*3040*/  ISETP.NE.AND P1, PT, R80, RZ, PT ;  /* 0x000000ff5000720c */ /* 0x000fda0003f25270 */
.L_x_16:
[----:B------:R-:W-:Y:S05]  /*3050*/  YIELD ;  /* 0x0000000000007946 */ /* 0x000fea0003800000 */
[----:B-1---5:R-:W-:Y:S05]  /*3060*/  @P1 BRA `(.L_x_15) ;  /* 0x0000000000081947 */ /* 0x022fea0003800000 */
[----:B------:R1:W2:Y:S04]  /*3070*/  LDG.E.STRONG.GPU R81, desc[UR14][R108.64] ;  /* 0x0000000e6c517981 */ /* 0x0002a8000c1ef900 */
[----:B--2---:R-:W-:Y:S01]  /*3080*/  CCTL.IVALL ;  /* 0x00000000ff00798f */ /* 0x004fe20002000000 */
.L_x_15:
[----:B------:R-:W-:Y:S01]  /*3090*/  ISETP.NE.AND P0, PT, R81, R0, PT ;  /* 0x000000005100720c */ /* 0x000fe20003f05270 */
[----:B------:R-:W-:-:S12]  /*30a0*/  WARPSYNC.ALL ;  /* 0x0000000000007948 */ /* 0x000fd80003800000 */
[----:B------:R-:W-:Y:S06]  /*30b0*/  BAR.RED.AND.DEFER_BLOCKING 0x0, P0 ;  /* 0x0000000000007b1d */ /* 0x000fec0000014400 */
[----:B------:R-:W2:Y:S02]  /*30c0*/  B2R.RESULT RZ, P0 ;  /* 0x0000000000ff731c */ /* 0x000ea40000004000 */
[----:B--2---:R-:W-:Y:S05]  /*30d0*/  @P0 BRA `(.L_x_16) ;  /* 0xfffffffc00dc0947 */ /* 0x004fea000383ffff */
.L_x_14:
[----:B------:R-:W-:Y:S05]  /*30e0*/  WARPSYNC.ALL ;  /* 0x0000000000007948 */ /* 0x000fea0003800000 */
[----:B------:R-:W-:Y:S01]  /*30f0*/  ISETP.NE.AND P0, PT, R0, RZ, PT ;  /* 0x000000ff0000720c */ /* 0x000fe20003f05270 */
[----:B------:R-:W2:Y:S08]  /*3100*/  LDC.64 R70, c[0x0][0x3e8] ;  /* 0x0000fa00ff467b82 */ /* 0x000eb00000000a00 */
[----:B------:R-:W-:Y:S01]  /*3110*/  BAR.SYNC.DEFER_BLOCKING 0x0 ;  /* 0x0000000000007b1d */ /* 0x000fe20000010000 */
[----:B------:R-:W-:-:S02]  /*3120*/  SEL R114, R114, R78, !P0 ;  /* 0x0000004e72727207 */ /* 0x000fc40004000000 */
[----:B------:R-:W-:Y:S02]  /*3130*/  SEL R105, R105, R79, !P0 ;  /* 0x0000004f69697207 */ /* 0x000fe40004000000 */
[----:B------:R-:W-:Y:S01]  /*3140*/  SEL R2, R2, R68, !P0 ;  /* 0x0000004402027207 */ /* 0x000fe20004000000 */
[----:B------:R-:W3:Y:S02]  /*3150*/  LDCU.64 UR4, c[0x0][0x420] ;  /* 0x00008400ff0477ac */ /* 0x000ee40008000a00 */
[----:B------:R-:W4:Y:S01]  /*3160*/  LDC.64 R72, c[0x0][0x400] ;  /* 0x00010000ff487b82 */ /* 0x000f220000000a00 */
[----:B------:R-:W-:-:S07]  /*3170*/  SEL R3, R3, R69, !P0 ;  /* 0x0000004503037207 */ /* 0x000fce0004000000 */
[----:B------:R-:W1:Y:S08]  /*3180*/  LDC.64 R80, c[0x0][0x3e0] ;  /* 0x0000f800ff507b82 */ /* 0x000e700000000a00 */
[----:B--2---:R-:W2:Y:S01]  /*3190*/  @P0 LDC R70, c[0x0][0x428] ;  /* 0x00010a00ff460b82 */ /* 0x004ea20000000800 */
[----:B---3--:R-:W-:Y:S02]  /*31a0*/  IMAD.U32 R77, RZ, RZ, UR4 ;  /* 0x00000004ff4d7e24 */ /* 0x008fe4000f8e00ff */
[----:B------:R-:W-:-:S05]  /*31b0*/  IMAD.U32 R75, RZ, RZ, UR5 ;  /* 0x00000005ff4b7e24 */ /* 0x000fca000f8e00ff */
[----:B------:R-:W3:Y:S08]  /*31c0*/  @P0 LDC R71, c[0x0][0x42c] ;  /* 0x00010b00ff470b82 */ /* 0x000ef00000000800 */
[----:B----4-:R-:W2:Y:S01]  /*31d0*/  @P0 LDC R72, c[0x0][0x440] ;  /* 0x00011000ff480b82 */ /* 0x010ea20000000800 */
[----:B-1----:R-:W-:Y:S02]  /*31e0*/  SEL R91, R80, R77, !P0 ;  /* 0x0000004d505b7207 */ /* 0x002fe40004000000 */
[----:B------:R-:W-:-:S05]  /*31f0*/  SEL R90, R81, R75, !P0 ;  /* 0x0000004b515a7207 */ /* 0x000fca0004000000 */
[----:B------:R-:W1:Y:S01]  /*3200*/  @P0 LDC R73, c[0x0][0x444] ;  /* 0x00011100ff490b82 */ /* 0x000e620000000800 */
[----:B------:R-:W-:Y:S01]  /*3210*/  @!PT LDS RZ, [RZ] ;  /* 0x00000000fffff984 */ /* 0x000fe20000000800 */
[----:B------:R-:W-:Y:S01]  /*3220*/  @!PT LDS RZ, [RZ] ;  /* 0x00000000fffff984 */ /* 0x000fe20000000800 */
[----:B------:R-:W-:Y:S01]  /*3230*/  @!PT LDS RZ, [RZ] ;  /* 0x00000000fffff984 */ /* 0x000fe20000000800 */
[----:B------:R-:W-:Y:S01]  /*3240*/  @!PT LDS RZ, [RZ] ;  /* 0x00000000fffff984 */ /* 0x000fe20000000800 */
[----:B------:R-:W-:Y:S06]  /*3250*/  MEMBAR.SC.GPU ;  /* 0x0000000000007992 */ /* 0x000fec0000002000 */
[----:B------:R-:W-:-:S00]  /*3260*/  ERRBAR ;  /* 0x00000000000079ab */ /* 0x000fc00000000000 */
[----:B------:R-:W-:Y:S06]  /*3270*/  CGAERRBAR ;  /* 0x00000000000075ab */ /* 0x000fec0000000000 */
[----:B------:R-:W-:Y:S01]  /*3280*/  CCTL.IVALL ;  /* 0x00000000ff00798f */ /* 0x000fe20002000000 */
.L_x_13:
[----:B------:R-:W4:Y:S01]  /*3290*/  S2UR UR7, SR_CTAID.X ;  /* 0x00000000000779c3 */ /* 0x000f220000002500 */
[----:B------:R-:W3:Y:S01]  /*32a0*/  LDCU UR6, c[0x0][0x398] ;  /* 0x00007300ff0677ac */ /* 0x000ee20008000800 */
[----:B------:R-:W-:Y:S01]  /*32b0*/  DSETP.NEU.AND P0, PT, R110, RZ, PT ;  /* 0x000000ff6e00722a */ /* 0x000fe20003f0d000 */
[----:B------:R-:W-:Y:S01]  /*32c0*/  BSSY.RECONVERGENT B2, `(.L_x_17) ;  /* 0x0001669000027945 */ /* 0x000fe20003800200 */
[----:B------:R-:W-:-:S04]  /*32d0*/  UMOV UR5, 0xffffffff ;  /* 0xffffffff00057882 */ /* 0x000fc80000000000 */
[----:B------:R-:W2:Y:S08]  /*32e0*/  S2UR UR4, SR_CTAID.Y ;  /* 0x00000000000479c3 */ /* 0x000eb00000002600 */
[----:B------:R-:W1:Y:S01]  /*32f0*/  S2UR UR8, SR_CgaCtaId ;  /* 0x00000000000879c3 */ /* 0x000e620000008800 */
[----:B---3--:R-:W-:-:S04]  /*3300*/  USHF.L.U32 UR5, UR5, UR6, URZ ;  /* 0x0000000605057299 */ /* 0x008fc800080006ff */
[----:B----4-:R-:W-:Y:S02]  /*3310*/  ULOP3.LUT UR5, UR7, UR5, URZ, 0x30, !UPT ;  /* 0x0000000507057292 */ /* 0x010fe4000f8e30ff */
[----:B--2---:R-:W-:-:S04]  /*3320*/  USHF.L.U32 UR4, UR4, UR6, URZ ;  /* 0x0000000604047299 */ /* 0x004fc800080006ff */
[----:B------:R-:W-:-:S03]  /*3330*/  UIADD3 UR4, UPT, UPT, UR4, UR5, URZ ;  /* 0x0000000504047290 */ /* 0x000fc6000fffe0ff */
[----:B------:R-:W-:Y:S01]  /*3340*/  UMOV UR5, 0x400 ;  /* 0x0000040000057882 */ /* 0x000fe20000000000 */
[----:B------:R-:W-:Y:S02]  /*3350*/  ULEA UR9, UR4, 0x40, 0x6 ;  /* 0x0000004004097891 */ /* 0x000fe4000f8e30ff */
[----:B-1----:R-:W-:Y:S01]  /*3360*/  ULEA UR8, UR8, UR5, 0x18 ;  /* 0x0000000508087291 */ /* 0x002fe2000f8ec0ff */
[----:B------:R-:W-:Y:S11]  /*3370*/  @!P0 BRA `(.L_x_18) ;  /* 0x000000ec00888947 */ /* 0x000ff60003800000 */
[----:B------:R-:W-:Y:S01]  /*3380*/  UISETP.GE.AND UP0, UPT, UR21, UR9, UPT ;  /* 0x000000091500728c */ /* 0x000fe2000bf06270 */
[----:B------:R-:W-:Y:S08]  /*3390*/  BSSY.RECONVERGENT B1, `(.L_x_19) ;  /* 0x00001b6000017945 */ /* 0x000ff00003800200 */
[----:B------:R-:W-:Y:S05]  /*33a0*/  BRA.U !UP0, `(.L_x_20) ;  /* 0x0000000108a87547 */ /* 0x000fea000b800000 */
[----:B------:R-:W1:Y:S01]  /*33b0*/  LDCU.64 UR8, c[0x0][0x380] ;  /* 0x00007000ff0877ac */ /* 0x000e620008000a00 */
[----:B------:R-:W-:Y:S01]  /*33c0*/  CS2R R88, SRZ ;  /* 0x0000000000587805 */ /* 0x000fe2000001ff00 */
[----:B------:R-:W-:Y:S01]  /*33d0*/  VIADD R74, R94, 0x1 ;  /* 0x000000015e4a7836 */ /* 0x000fe20000000000 */
[----:B------:R-:W-:Y:S02]  /*33e0*/  CS2R R86, SRZ ;  /* 0x0000000000567805 */ /* 0x000fe4000001ff00 */
[----:B-1----:R-:W-:Y:S02]  /*33f0*/  ISETP.GE.AND P0, PT, R92, UR9, PT ;  /* 0x000000095c007c0c */ /* 0x002fe4000bf06270 */
[----:B------:R-:W-:Y:S02]  /*3400*/  ISETP.GE.AND P1, PT, R76, UR9, PT ;  /* 0x000000094c007c0c */ /* 0x000fe4000bf26270 */
[C---:B------:R-:W-:Y:S02]  /*3410*/  ISETP.LT.AND P3, PT, R94.reuse, UR8, !P0 ;  /* 0x000000085e007c0c */ /* 0x040fe4000c761270 */
[----:B------:R-:W-:-:S02]  /*3420*/  ISETP.LT.AND P2, PT, R94, UR8, !P1 ;  /* 0x000000085e007c0c */ /* 0x000fc4000cf41270 */
[C---:B------:R-:W-:Y:S02]  /*3430*/  ISETP.LT.AND P4, PT, R74.reuse, UR8, !P1 ;  /* 0x000000084a007c0c */ /* 0x040fe4000cf81270 */
[----:B------:R-:W-:-:S07]  /*3440*/  ISETP.LT.AND P6, PT, R74, UR8, !P0 ;  /* 0x000000084a007c0c */ /* 0x000fce000c7c1270 */
[----:B------:R-:W-:-:S05]  /*3450*/  @P3 IMAD.MOV.U32 R104, RZ, RZ, R114 ;  /* 0x000000ffff683224 */ /* 0x000fca00078e0072 */
[----:B------:R1:W4:Y:S01]  /*3460*/  @P3 LDG.E.LTC128B.64 R88, desc[UR14][R104.64] ;  /* 0x0000000e68583981 */ /* 0x000322000c1e1b20 */
[----:B------:R-:W-:Y:S01]  /*3470*/  VIADD R74, R94, 0x2 ;  /* 0x000000025e4a7836 */ /* 0x000fe20000000000 */
[----:B------:R-:W-:-:S04]  /*3480*/  CS2R R82, SRZ ;  /* 0x0000000000527805 */ /* 0x000fc8000001ff00 */
[----:B------:R-:W-:Y:S01]  /*3490*/  ISETP.LT.AND P3, PT, R74, UR8, !P0 ;  /* 0x000000084a007c0c */ /* 0x000fe2000c761270 */
[----:B-1----:R-:W-:-:S05]  /*34a0*/  @P2 IMAD.MOV.U32 R104, RZ, RZ, R114 ;  /* 0x000000ffff682224 */ /* 0x002fca00078e0072 */
[----:B------:R-:W4:Y:S01]  /*34b0*/  @P2 LDG.E.LTC128B.64 R86, desc[UR14][R104.64+0x100] ;  /* 0x0001000e68562981 */ /* 0x000f22000c1e1b20 */
[----:B------:R-:W-:Y:S02]  /*34c0*/  IADD3 R76, P2, PT, R70, R114, RZ ;  /* 0x00000072464c7210 */ /* 0x000fe40007f5e0ff */
[----:B------:R-:W-:-:S03]  /*34d0*/  CS2R R84, SRZ ;  /* 0x0000000000547805 */ /* 0x000fc6000001ff00 */
[----:B------:R-:W-:Y:S01]  /*34e0*/  IMAD.X R77, R71, 0x1, R105, P2 ;  /* 0x00000001474d7824 */ /* 0x000fe200010e0669 */
[----:B------:R-:W-:Y:S01]  /*34f0*/  ISETP.LT.AND P2, PT, R74, UR8, !P1 ;  /* 0x000000084a007c0c */ /* 0x000fe2000cf41270 */
[----:B------:R-:W-:Y:S02]  /*3500*/  @P4 IMAD.MOV.U32 R100, RZ, RZ, R76 ;  /* 0x000000ffff644224 */ /* 0x000fe400078e004c */
[----:B------:R-:W-:Y:S01]  /*3510*/  @P4 IMAD.MOV.U32 R101, RZ, RZ, R77 ;  /* 0x000000ffff654224 */ /* 0x000fe200078e004d */
[----:B------:R1:W4:Y:S01]  /*3520*/  @P6 LDG.E.LTC128B.64 R84, desc[UR14][R76.64] ;  /* 0x0000000e4c546981 */ /* 0x000322000c1e1b20 */
[----:B------:R-:W-:-:S03]  /*3530*/  VIADD R74, R94, 0x3 ;  /* 0x000000035e4a7836 */ /* 0x000fc60000000000 */
[----:B------:R2:W4:Y:S01]  /*3540*/  @P4 LDG.E.LTC128B.64 R82, desc[UR14][R100.64+0x100] ;  /* 0x0001000e64524981 */ /* 0x000522000c1e1b20 */
[----:B------:R-:W-:Y:S02]  /*3550*/  IADD3 R98, P4, PT, R70, R76, RZ ;  /* 0x0000004c46627210 */ /* 0x000fe40007f9e0ff */
[----:B------:R-:W-:Y:S02]  /*3560*/  CS2R R80, SRZ ;  /* 0x0000000000507805 */ /* 0x000fe4000001ff00 */
[----:B------:R-:W-:Y:S02]  /*3570*/  ISETP.LT.AND P0, PT, R74, UR8, !P0 ;  /* 0x000000084a007c0c */ /* 0x000fe4000c701270 */
[----:B------:R-:W-:Y:S01]  /*3580*/  CS2R R78, SRZ ;  /* 0x00000000004e7805 */ /* 0x000fe2000001ff00 */
[----:B------:R-:W-:Y:S01]  /*3590*/  IMAD.X R99, R71, 0x1, R77, P4 ;  /* 0x0000000147637824 */ /* 0x000fe200020e064d */
[----:B------:R-:W-:-:S04]  /*35a0*/  IADD3 R96, P4, PT, R70, R98, RZ ;  /* 0x0000006246607210 */ /* 0x000fc80007f9e0ff */
[----:B------:R2:W4:Y:S01]  /*35b0*/  @P3 LDG.E.LTC128B.64 R80, desc[UR14][R98.64] ;  /* 0x0000000e62503981 */ /* 0x000522000c1e1b20 */
[----:B------:R-:W-:-:S03]  /*35c0*/  IMAD.X R97, R71, 0x1, R99, P4 ;  /* 0x0000000147617824 */ /* 0x000fc600020e0663 */
[----:B------:R2:W4:Y:S01]  /*35d0*/  @P2 LDG.E.LTC128B.64 R78, desc[UR14][R98.64+0x100] ;  /* 0x0001000e624e2981 */ /* 0x000522000c1e1b20 */
[----:B-1----:R-:W-:-:S06]  /*35e0*/  CS2R R76, SRZ ;  /* 0x00000000004c7805 */ /* 0x002fcc000001ff00 */
[----:B------:R2:W4:Y:S01]  /*35f0*/  @P0 LDG.E.LTC128B.64 R76, desc[UR14][R96.64] ;  /* 0x0000000e604c0981 */ /* 0x000522000c1e1b20 */
[----:B------:R-:W-:Y:S02]  /*3600*/  ISETP.LT.AND P1, PT, R74, UR8, !P1 ;  /* 0x000000084a007c0c */ /* 0x000fe4000cf21270 */
[----:B------:R-:W-:-:S11]  /*3610*/  CS2R R74, SRZ ;  /* 0x00000000004a7805 */ /* 0x000fd6000001ff00 */
[----:B------:R-:W-:Y:S05]  /*3620*/  @!P1 BRA `(.L_x_21) ;  /* 0x0000001800309947 */ /* 0x000fea0003800000 */
[----:B------:R1:W4:Y:S01]  /*3630*/  LDG.E.LTC128B.64 R74, desc[UR14][R96.64+0x100] ;  /* 0x0001000e604a7981 */ /* 0x000322000c1e1b20 */
[----:B------:R-:W-:Y:S05]  /*3640*/  BRA `(.L_x_21) ;  /* 0x0000001800287947 */ /* 0x000fea0003800000 */
.L_x_20:
[----:B------:R-:W-:Y:S01]  /*3650*/  IADD3 R80, P0, PT, -R2, R114, RZ ;  /* 0x0000007202507210 */ /* 0x000fe20007f1e1ff */
[----:B------:R-:W-:Y:S04]  /*3660*/  BSSY.RECONVERGENT B0, `(.L_x_22) ;  /* 0x0000028000007945 */ /* 0x000fe80003800200 */
[----:B------:R-:W-:-:S05]  /*3670*/  IMAD.X R81, R105, 0x1, ~R3, P0 ;  /* 0x0000000169517824 */ /* 0x000fca00000e0e03 */
[----:B------:R-:W-:-:S04]  /*3680*/  LOP3.LUT R74, R81, R90, RZ, 0xfc, !PT ;  /* 0x0000005a514a7212 */ /* 0x000fc800078efcff */
[----:B------:R-:W-:-:S13]  /*3690*/  ISETP.NE.U32.AND P0, PT, R74, RZ, PT ;  /* 0x000000ff4a00720c */ /* 0x000fda0003f05070 */
[----:B------:R-:W-:Y:S05]  /*36a0*/  @P0 BRA `(.L_x_23) ;  /* 0x0000000000580947 */ /* 0x000fea0003800000 */
[----:B------:R-:W1:Y:S01]  /*36b0*/  I2F.U32.RP R79, R91 ;  /* 0x0000005b004f7306 */ /* 0x000e620000209000 */
[----:B------:R-:W-:Y:S01]  /*36c0*/  IMAD.MOV.U32 R82, RZ, RZ, RZ ;  /* 0x000000ffff527224 */ /* 0x000fe200078e00ff */
[----:B------:R-:W-:-:S06]  /*36d0*/  ISETP.NE.U32.AND P0, PT, R91, RZ, PT ;  /* 0x000000ff5b00720c */ /* 0x000fcc0003f05070 */
[----:B-1----:R-:W1:Y:S02]  /*36e0*/  MUFU.RCP R77, R79 ;  /* 0x0000004f004d7308 */ /* 0x002e640000001000 */
[----:B-1----:R-:W-:-:S06]  /*36f0*/  IADD3 R77, PT, PT, R77, 0xffffffe, RZ ;  /* 0x0ffffffe4d4d7810 */ /* 0x002fcc0007ffe0ff */
[----:B------:R-:W1:Y:S02]  /*3700*/  F2I.FTZ.U32.TRUNC.NTZ R83, R77 ;  /* 0x0000004d00537305 */ /* 0x000e64000021f000 */
[----:B-1----:R-:W-:-:S05]  /*3710*/  IADD3 R74, PT, PT, RZ, -R83, RZ ;  /* 0x80000053ff4a7210 */ /* 0x002fca0007ffe0ff */
[----:B------:R-:W-:-:S04]  /*3720*/  IMAD R74, R74, R91, RZ ;  /* 0x0000005b4a4a7224 */ /* 0x000fc800078e02ff */
[----:B------:R-:W-:-:S06]  /*3730*/  IMAD.HI.U32 R75, R83, R74, R82 ;  /* 0x0000004a534b7227 */ /* 0x000fcc00078e0052 */
[----:B------:R-:W-:-:S04]  /*3740*/  IMAD.HI.U32 R78, R75, R80, RZ ;  /* 0x000000504b4e7227 */ /* 0x000fc800078e00ff */
[----:B------:R-:W-:Y:S01]  /*3750*/  IMAD.MOV.U32 R75, RZ, RZ, RZ ;  /* 0x000000ffff4b7224 */ /* 0x000fe200078e00ff */
[----:B------:R-:W-:-:S05]  /*3760*/  IADD3 R74, PT, PT, -R78, RZ, RZ ;  /* 0x000000ff4e4a7210 */ /* 0x000fca0007ffe1ff */
[----:B------:R-:W-:-:S05]  /*3770*/  IMAD R74, R91, R74, R80 ;  /* 0x0000004a5b4a7224 */ /* 0x000fca00078e0250 */
[----:B------:R-:W-:-:S13]  /*3780*/  ISETP.GE.U32.AND P2, PT, R74, R91, PT ;  /* 0x0000005b4a00720c */ /* 0x000fda0003f46070 */
[----:B------:R-:W-:Y:S01]  /*3790*/  @P2 IMAD.IADD R74, R74, 0x1, -R91 ;  /* 0x000000014a4a2824 */ /* 0x000fe200078e0a5b */
[----:B------:R-:W-:-:S04]  /*37a0*/  @P2 IADD3 R78, PT, PT, R78, 0x1, RZ ;  /* 0x000000014e4e2810 */ /* 0x000fc80007ffe0ff */
[----:B------:R-:W-:-:S13]  /*37b0*/  ISETP.GE.U32.AND P1, PT, R74, R91, PT ;  /* 0x0000005b4a00720c */ /* 0x000fda0003f26070 */
[----:B------:R-:W-:Y:S01]  /*37c0*/  @P1 VIADD R78, R78, 0x1 ;  /* 0x000000014e4e1836 */ /* 0x000fe20000000000 */
[----:B------:R-:W-:-:S04]  /*37d0*/  @!P0 LOP3.LUT R78, RZ, R91, RZ, 0x33, !PT ;  /* 0x0000005bff4e8212 */ /* 0x000fc800078e33ff */
[----:B------:R-:W-:-:S05]  /*37e0*/  IADD3 R82, PT, PT, -R78, RZ, RZ ;  /* 0x000000ff4e527210 */ /* 0x000fca0007ffe1ff */
[----:B------:R-:W-:Y:S01]  /*37f0*/  IMAD R82, R91, R82, R80 ;  /* 0x000000525b527224 */ /* 0x000fe200078e0250 */
[----:B------:R-:W-:Y:S05]  /*3800*/  BRA `(.L_x_24) ;  /* 0x0000000000347947 */ /* 0x000fea0003800000 */
.L_x_23:
[----:B------:R-:W-:Y:S01]  /*3810*/  IMAD.MOV.U32 R96, RZ, RZ, R80 ;  /* 0x000000ffff607224 */ /* 0x000fe200078e0050 */
[----:B------:R-:W-:Y:S01]  /*3820*/  MOV R104, R91 ;  /* 0x0000005b00687202 */ /* 0x000fe20000000f00 */
[----:B------:R-:W-:Y:S01]  /*3830*/  IMAD.MOV.U32 R95, RZ, RZ, R81 ;  /* 0x000000ffff5f7224 */ /* 0x000fe200078e0051 */
[----:B------:R-:W-:Y:S02]  /*3840*/  MOV R102, R90 ;  /* 0x0000005a00667202 */ /* 0x000fe40000000f00 */
[----:B------:R-:W-:Y:S02]  /*3850*/  MOV R100, 0x3870 ;  /* 0x0000387000647802 */ /* 0x000fe40000000f00 */
[----:B-----5:R-:W-:Y:S05]  /*3860*/  CALL.REL.NOINC `($__internal_0_$__cuda_sm20_div_u64) ;  /* 0x0000016000847944 */ /* 0x020fea0003c00000 */
[-C--:B------:R-:W-:Y:S02]  /*3870*/  IADD3 R75, P0, PT, RZ, -R96.reuse, RZ ;  /* 0x80000060ff4b7210 */ /* 0x080fe40007f1e0ff */
[----:B------:R-:W-:Y:S02]  /*3880*/  MOV R78, R96 ;  /* 0x00000060004e7202 */ /* 0x000fe40000000f00 */
[----:B------:R-:W-:Y:S01]  /*3890*/  IADD3.X R74, PT, PT, RZ, ~R95, RZ, P0, !PT ;  /* 0x8000005fff4a7210 */ /* 0x000fe200007fe4ff */
[----:B------:R-:W-:-:S04]  /*38a0*/  IMAD.WIDE.U32 R82, R91, R75, R80 ;  /* 0x0000004b5b527225 */ /* 0x000fc800078e0050 */
[----:B------:R-:W-:-:S04]  /*38b0*/  IMAD R74, R74, R91, RZ ;  /* 0x0000005b4a4a7224 */ /* 0x000fc800078e02ff */
[----:B------:R-:W-:-:S05]  /*38c0*/  IMAD R74, R90, R75, R74 ;  /* 0x0000004b5a4a7224 */ /* 0x000fca00078e024a */
[----:B------:R-:W-:Y:S02]  /*38d0*/  IADD3 R75, PT, PT, R83, R74, RZ ;  /* 0x0000004a534b7210 */ /* 0x000fe40007ffe0ff */
.L_x_24:
[----:B------:R-:W-:Y:S05]  /*38e0*/  BSYNC.RECONVERGENT B0 ;  /* 0x0000000000007941 */ /* 0x000fea0003800200 */
.L_x_22:
[----:B------:R-:W1:Y:S01]  /*38f0*/  LDCU.64 UR4, c[0x0][0x380] ;  /* 0x00007000ff0477ac */ /* 0x000e620008000a00 */
[--C-:B------:R-:W-:Y:S02]  /*3900*/  SHF.R.U64 R77, R82, 0x3, R75.reuse ;  /* 0x00000003524d7819 */ /* 0x100fe4000000124b */
[----:B------:R-:W-:Y:S02]  /*3910*/  CS2R R88, SRZ ;  /* 0x0000000000587805 */ /* 0x000fe4000001ff00 */
[----:B------:R-:W-:Y:S02]  /*3920*/  SHF.R.U32.HI R74, RZ, 0x3, R75 ;  /* 0x00000003ff4a7819 */ /* 0x000fe4000001164b */
[----:B------:R-:W-:Y:S02]  /*3930*/  ISETP.GE.U32.AND P2, PT, R78, R77, PT ;  /* 0x0000004d4e00720c */ /* 0x000fe40003f46070 */
[----:B------:R-:W-:Y:S02]  /*3940*/  SHF.R.S32.HI R77, RZ, 0x1f, R78 ;  /* 0x0000001fff4d7819 */ /* 0x000fe4000001144e */
[----:B-1----:R-:W-:-:S04]  /*3950*/  ISETP.GE.AND P0, PT, R92, UR5, PT ;  /* 0x000000055c007c0c */ /* 0x002fc8000bf06270 */
[----:B------:R-:W-:-:S04]  /*3960*/  ISETP.LT.AND P1, PT, R94, UR4, !P0 ;  /* 0x000000045e007c0c */ /* 0x000fc8000c721270 */
[----:B------:R-:W-:-:S13]  /*3970*/  ISETP.GE.U32.AND.EX P1, PT, R77, R74, P1, P2 ;  /* 0x0000004a4d00720c */ /* 0x000fda0000f26120 */
[----:B------:R-:W-:-:S05]  /*3980*/  @P1 IMAD.MOV.U32 R104, RZ, RZ, R114 ;  /* 0x000000ffff681224 */ /* 0x000fca00078e0072 */
[----:B------:R1:W4:Y:S01]  /*3990*/  @P1 LDG.E.LTC128B.64 R88, desc[UR14][R104.64] ;  /* 0x0000000e68581981 */ /* 0x000322000c1e1b20 */
[----:B------:R-:W-:Y:S01]  /*39a0*/  IADD3 R75, P1, PT, R80, 0x100, RZ ;  /* 0x00000100504b7810 */ /* 0x000fe20007f3e0ff */
[----:B------:R-:W-:Y:S04]  /*39b0*/  BSSY.RECONVERGENT B0, `(.L_x_25) ;  /* 0x0000020000007945 */ /* 0x000fe80003800200 */
[----:B------:R-:W-:Y:S01]  /*39c0*/  IMAD.X R74, RZ, RZ, R81, P1 ;  /* 0x000000ffff4a7224 */ /* 0x000fe200008e0651 */
[----:B------:R-:W-:-:S04]  /*39d0*/  ISETP.GE.AND P1, PT, R94, UR4, PT ;  /* 0x000000045e007c0c */ /* 0x000fc8000bf26270 */
[----:B------:R-:W-:-:S04]  /*39e0*/  LOP3.LUT R79, R74, R90, RZ, 0xfc, !PT ;  /* 0x0000005a4a4f7212 */ /* 0x000fc800078efcff */
[----:B------:R-:W-:-:S13]  /*39f0*/  ISETP.NE.U32.AND P2, PT, R79, RZ, PT ;  /* 0x000000ff4f00720c */ /* 0x000fda0003f45070 */
[----:B-1----:R-:W-:Y:S05]  /*3a00*/  @P2 BRA `(.L_x_26) ;  /* 0x0000000000502947 */ /* 0x002fea0003800000 */
[----:B------:R-:W1:Y:S01]  /*3a10*/  I2F.U32.RP R82, R91 ;  /* 0x0000005b00527306 */ /* 0x000e620000209000 */
[----:B------:R-:W-:Y:S02]  /*3a20*/  MOV R80, RZ ;  /* 0x000000ff00507202 */ /* 0x000fe40000000f00 */
[----:B------:R-:W-:-:S05]  /*3a30*/  MOV R103, RZ ;  /* 0x000000ff00677202 */ /* 0x000fca0000000f00 */
[----:B-1----:R-:W1:Y:S02]  /*3a40*/  MUFU.RCP R81, R82 ;  /* 0x0000005200517308 */ /* 0x002e640000001000 */
[----:B-1----:R-:W-:-:S06]  /*3a50*/  VIADD R81, R81, 0xffffffe ;  /* 0x0ffffffe51517836 */ /* 0x002fcc0000000000 */
[----:B------:R-:W1:Y:S02]  /*3a60*/  F2I.FTZ.U32.TRUNC.NTZ R81, R81 ;  /* 0x0000005100517305 */ /* 0x000e64000021f000 */
[----:B-1----:R-:W-:-:S04]  /*3a70*/  IMAD.MOV R79, RZ, RZ, -R81 ;  /* 0x000000ffff4f7224 */ /* 0x002fc800078e0a51 */
[----:B------:R-:W-:-:S04]  /*3a80*/  IMAD R79, R79, R91, RZ ;  /* 0x0000005b4f4f7224 */ /* 0x000fc800078e02ff */
[----:B------:R-:W-:-:S06]  /*3a90*/  IMAD.HI.U32 R80, R81, R79, R80 ;  /* 0x0000004f51507227 */ /* 0x000fcc00078e0050 */
[----:B------:R-:W-:-:S04]  /*3aa0*/  IMAD.HI.U32 R80, R80, R75, RZ ;  /* 0x0000004b50507227 */ /* 0x000fc800078e00ff */
[----:B------:R-:W-:-:S04]  /*3ab0*/  IMAD.MOV R80, RZ, RZ, -R80 ;  /* 0x000000ffff507224 */ /* 0x000fc800078e0a50 */
[----:B------:R-:W-:-:S05]  /*3ac0*/  IMAD R80, R91, R80, R75 ;  /* 0x000000505b507224 */ /* 0x000fca00078e024b */
[----:B------:R-:W-:-:S13]  /*3ad0*/  ISETP.GE.U32.AND P2, PT, R80, R91, PT ;  /* 0x0000005b5000720c */ /* 0x000fda0003f46070 */
[-C--:B------:R-:W-:Y:S02]  /*3ae0*/  @P2 IADD3 R80, PT, PT, R80, -R91.reuse, RZ ;  /* 0x8000005b50502210 */ /* 0x080fe40007ffe0ff */
[----:B------:R-:W-:Y:S02]  /*3af0*/  ISETP.NE.U32.AND P2, PT, R91, RZ, PT ;  /* 0x000000ff5b00720c */ /* 0x000fe40003f45070 */
[----:B------:R-:W-:-:S13]  /*3b00*/  ISETP.GE.U32.AND P3, PT, R80, R91, PT ;  /* 0x0000005b5000720c */ /* 0x000fda0003f66070 */
[----:B------:R-:W-:Y:S01]  /*3b10*/  @P3 IMAD.IADD R80, R80, 0x1, -R91 ;  /* 0x0000000150503824 */ /* 0x000fe200078e0a5b */
[----:B------:R-:W-:-:S04]  /*3b20*/  @!P2 LOP3.LUT R80, RZ, R91, RZ, 0x33, !PT ;  /* 0x0000005bff50a212 */ /* 0x000fc800078e33ff */
[----:B------:R-:W-:Y:S01]  /*3b30*/  MOV R102, R80 ;  /* 0x0000005000667202 */ /* 0x000fe20000000f00 */
[----:B------:R-:W-:Y:S05]  /*3b40*/  BRA `(.L_x_27) ;  /* 0x0000000000187947 */ /* 0x000fea0003800000 */
.L_x_26:
[----:B------:R-:W-:Y:S01]  /*3b50*/  IMAD.MOV.U32 R101, RZ, RZ, R75 ;  /* 0x000000ffff657224 */ /* 0x000fe200078e004b */
[----:B------:R-:W-:Y:S01]  /*3b60*/  MOV R100, R91 ;  /* 0x0000005b00647202 */ /* 0x000fe20000000f00 */
[----:B------:R-:W-:Y:S01]  /*3b70*/  IMAD.MOV.U32 R99, RZ, RZ, R74 ;  /* 0x000000ffff637224 */ /* 0x000fe200078e004a */
[----:B------:R-:W-:Y:S02]  /*3b80*/  MOV R97, R90 ;  /* 0x0000005a00617202 */ /* 0x000fe40000000f00 */
[----:B------:R-:W-:Y:S02]  /*3b90*/  MOV R98, 0x3bb0 ;  /* 0x00003bb000627802 */ /* 0x000fe40000000f00 */
[----:B----45:R-:W-:Y:S05]  /*3ba0*/  CALL.REL.NOINC `($__internal_1_$__cuda_sm20_rem_u64) ;  /* 0x0000016000c87944 */ /* 0x030fea0003c00000 */
.L_x_27:
[----:B------:R-:W-:Y:S05]  /*3bb0*/  BSYNC.RECONVERGENT B0 ;  /* 0x0000000000007941 */ /* 0x000fea0003800200 */
.L_x_25:
[----:B------:R-:W1:Y:S01]  /*3bc0*/  LDCU UR4, c[0x0][0x384] ;  /* 0x00007080ff0477ac */ /* 0x000e620008000800 */
[--C-:B------:R-:W-:Y:S02]  /*3bd0*/  SHF.R.U64 R79, R102, 0x3, R103.reuse ;  /* 0x00000003664f7819 */ /* 0x100fe40000001267 */
[----:B------:R-:W-:Y:S02]  /*3be0*/  CS2R R86, SRZ ;  /* 0x0000000000567805 */ /* 0x000fe4000001ff00 */
[----:B------:R-:W-:Y:S02]  /*3bf0*/  SHF.R.U32.HI R80, RZ, 0x3, R103 ;  /* 0x00000003ff507819 */ /* 0x000fe40000011667 */
[----:B------:R-:W-:Y:S02]  /*3c00*/  ISETP.GE.U32.AND P2, PT, R78, R79, PT ;  /* 0x0000004f4e00720c */ /* 0x000fe40003f46070 */
[----:B-1----:R-:W-:-:S04]  /*3c10*/  ISETP.LT.AND P1, PT, R76, UR4, !P1 ;  /* 0x000000044c007c0c */ /* 0x002fc8000cf21270 */
[----:B------:R-:W-:-:S13]  /*3c20*/  ISETP.GE.U32.AND.EX P1, PT, R77, R80, P1, P2 ;  /* 0x000000504d00720c */ /* 0x000fda0000f26120 */
[----:B------:R-:W-:-:S05]  /*3c30*/  @P1 IMAD.MOV.U32 R104, RZ, RZ, R114 ;  /* 0x000000ffff681224 */ /* 0x000fca00078e0072 */
[----:B------:R1:W4:Y:S01]  /*3c40*/  @P1 LDG.E.LTC128B.64 R86, desc[UR14][R104.64+0x100] ;  /* 0x0001000e68561981 */ /* 0x000322000c1e1b20 */
[----:B------:R-:W-:Y:S01]  /*3c50*/  IADD3 R76, P1, PT, R70, R114, RZ ;  /* 0x00000072464c7210 */ /* 0x000fe20007f3e0ff */
[----:B------:R-:W-:Y:S04]  /*3c60*/  BSSY.RECONVERGENT B0, `(.L_x_28) ;  /* 0x000002b000007945 */ /* 0x000fe80003800200 */
[----:B------:R-:W-:Y:S01]  /*3c70*/  IMAD.X R77, R71, 0x1, R105, P1 ;  /* 0x00000001474d7824 */ /* 0x000fe200008e0669 */
[----:B------:R-:W-:-:S05]  /*3c80*/  IADD3 R78, P1, PT, -R2, R76, RZ ;  /* 0x0000004c024e7210 */ /* 0x000fca0007f3e1ff */
[----:B------:R-:W-:-:S05]  /*3c90*/  IMAD.X R79, R77, 0x1, ~R3, P1 ;  /* 0x000000014d4f7824 */ /* 0x000fca00008e0e03 */
[----:B------:R-:W-:-:S04]  /*3ca0*/  LOP3.LUT R80, R79, R90, RZ, 0xfc, !PT ;  /* 0x0000005a4f507212 */ /* 0x000fc800078efcff */
[----:B------:R-:W-:-:S13]  /*3cb0*/  ISETP.NE.U32.AND P1, PT, R80, RZ, PT ;  /* 0x000000ff5000720c */ /* 0x000fda0003f25070 */
[----:B-1----:R-:W-:Y:S05]  /*3cc0*/  @P1 BRA `(.L_x_29) ;  /* 0x0000000000581947 */ /* 0x002fea0003800000 */
        /* <DEDUP_REMOVED lines=8> */
[----:B------:R-:W-:-:S04]  /*3d50*/  IMAD.HI.U32 R79, R81, R79, R80 ;  /* 0x0000004f514f7227 */ /* 0x000fc800078e0050 */
[----:B------:R-:W-:Y:S02]  /*3d60*/  IMAD.MOV.U32 R81, RZ, RZ, RZ ;  /* 0x000000ffff517224 */ /* 0x000fe400078e00ff */
[----:B------:R-:W-:-:S05]  /*3d70*/  IMAD.HI.U32 R79, R79, R78, RZ ;  /* 0x0000004e4f4f7227 */ /* 0x000fca00078e00ff */
        /* <DEDUP_REMOVED lines=11> */
.L_x_29:
[----:B------:R-:W-:Y:S01]  /*3e30*/  IMAD.MOV.U32 R96, RZ, RZ, R78 ;  /* 0x000000ffff607224 */ /* 0x000fe200078e004e */
[----:B------:R-:W-:Y:S01]  /*3e40*/  MOV R104, R91 ;  /* 0x0000005b00687202 */ /* 0x000fe20000000f00 */
[----:B------:R-:W-:Y:S01]  /*3e50*/  IMAD.MOV.U32 R95, RZ, RZ, R79 ;  /* 0x000000ffff5f7224 */ /* 0x000fe200078e004f */
[----:B------:R-:W-:Y:S02]  /*3e60*/  MOV R102, R90 ;  /* 0x0000005a00667202 */ /* 0x000fe40000000f00 */
[----:B------:R-:W-:Y:S02]  /*3e70*/  MOV R100, 0x3e90 ;  /* 0x00003e9000647802 */ /* 0x000fe40000000f00 */
[----:B----45:R-:W-:Y:S05]  /*3e80*/  CALL.REL.NOINC `($__internal_0_$__cuda_sm20_div_u64) ;  /* 0x0000015800fc7944 */ /* 0x030fea0003c00000 */
[----:B------:R-:W-:-:S04]  /*3e90*/  IADD3 R81, P1, PT, RZ, -R96, RZ ;  /* 0x80000060ff517210 */ /* 0x000fc80007f3e0ff */
[----:B------:R-:W-:Y:S01]  /*3ea0*/  IADD3.X R80, PT, PT, RZ, ~R95, RZ, P1, !PT ;  /* 0x8000005fff507210 */ /* 0x000fe20000ffe4ff */
[----:B------:R-:W-:Y:S01]  /*3eb0*/  IMAD.WIDE.U32 R82, R91, R81, R78 ;  /* 0x000000515b527225 */ /* 0x000fe200078e004e */
[----:B------:R-:W-:-:S03]  /*3ec0*/  MOV R79, R96 ;  /* 0x00000060004f7202 */ /* 0x000fc60000000f00 */
[----:B------:R-:W-:Y:S01]  /*3ed0*/  IMAD R80, R80, R91, RZ ;  /* 0x0000005b50507224 */ /* 0x000fe200078e02ff */
[----:B------:R-:W-:-:S03]  /*3ee0*/  MOV R78, R82 ;  /* 0x00000052004e7202 */ /* 0x000fc60000000f00 */
[----:B------:R-:W-:-:S05]  /*3ef0*/  IMAD R80, R90, R81, R80 ;  /* 0x000000515a507224 */ /* 0x000fca00078e0250 */
[----:B------:R-:W-:Y:S02]  /*3f00*/  IADD3 R81, PT, PT, R80, R83, RZ ;  /* 0x0000005350517210 */ /* 0x000fe40007ffe0ff */
.L_x_30:
[----:B------:R-:W-:Y:S05]  /*3f10*/  BSYNC.RECONVERGENT B0 ;  /* 0x0000000000007941 */ /* 0x000fea0003800200 */
.L_x_28:
[----:B------:R-:W1:Y:S01]  /*3f20*/  LDCU UR4, c[0x0][0x380] ;  /* 0x00007000ff0477ac */ /* 0x000e620008000800 */
[--C-:B------:R-:W-:Y:S01]  /*3f30*/  SHF.R.U64 R78, R78, 0x3, R81.reuse ;  /* 0x000000034e4e7819 */ /* 0x100fe20000001251 */
[----:B------:R-:W-:Y:S01]  /*3f40*/  VIADD R80, R94, 0x1 ;  /* 0x000000015e507836 */ /* 0x000fe20000000000 */
[----:B------:R-:W-:Y:S02]  /*3f50*/  SHF.R.U32.HI R81, RZ, 0x3, R81 ;  /* 0x00000003ff517819 */ /* 0x000fe40000011651 */
[----:B------:R-:W-:Y:S02]  /*3f60*/  CS2R R84, SRZ ;  /* 0x0000000000547805 */ /* 0x000fe4000001ff00 */
[----:B------:R-:W-:Y:S02]  /*3f70*/  ISETP.GE.U32.AND P2, PT, R79, R78, PT ;  /* 0x0000004e4f00720c */ /* 0x000fe40003f46070 */
[----:B------:R-:W-:Y:S02]  /*3f80*/  SHF.R.S32.HI R78, RZ, 0x1f, R79 ;  /* 0x0000001fff4e7819 */ /* 0x000fe4000001144f */
[----:B-1----:R-:W-:-:S04]  /*3f90*/  ISETP.LT.AND P1, PT, R80, UR4, !P0 ;  /* 0x0000000450007c0c */ /* 0x002fc8000c721270 */
[----:B------:R-:W-:-:S13]  /*3fa0*/  ISETP.GE.U32.AND.EX P1, PT, R78, R81, P1, P2 ;  /* 0x000000514e00720c */ /* 0x000fda0000f26120 */
[----:B------:R1:W4:Y:S01]  /*3fb0*/  @P1 LDG.E.LTC128B.64 R84, desc[UR14][R76.64] ;  /* 0x0000000e4c541981 */ /* 0x000322000c1e1b20 */
[----:B------:R-:W-:Y:S01]  /*3fc0*/  IADD3 R75, P1, PT, R70, R75, RZ ;  /* 0x0000004b464b7210 */ /* 0x000fe20007f3e0ff */
[----:B------:R-:W-:Y:S04]  /*3fd0*/  BSSY.RECONVERGENT B0, `(.L_x_31) ;  /* 0x0000020000007945 */ /* 0x000fe80003800200 */
[----:B------:R-:W-:Y:S01]  /*3fe0*/  IMAD.X R74, R71, 0x1, R74, P1 ;  /* 0x00000001474a7824 */ /* 0x000fe200008e064a */
        /* <DEDUP_REMOVED lines=24> */
.L_x_32:
[----:B------:R-:W-:Y:S01]  /*4170*/  IMAD.MOV.U32 R101, RZ, RZ, R75 ;  /* 0x000000ffff657224 */ /* 0x000fe200078e004b */
[----:B------:R-:W-:Y:S01]  /*4180*/  MOV R100, R91 ;  /* 0x0000005b00647202 */ /* 0x000fe20000000f00 */
[----:B------:R-:W-:Y:S01]  /*4190*/  IMAD.MOV.U32 R99, RZ, RZ, R74 ;  /* 0x000000ffff637224 */ /* 0x000fe200078e004a */
[----:B------:R-:W-:Y:S02]  /*41a0*/  MOV R97, R90 ;  /* 0x0000005a00617202 */ /* 0x000fe40000000f00 */
[----:B------:R-:W-:Y:S02]  /*41b0*/  MOV R98, 0x41d0 ;  /* 0x000041d000627802 */ /* 0x000fe40000000f00 */
[----:B----45:R-:W-:Y:S05]  /*41c0*/  CALL.REL.NOINC `($__internal_1_$__cuda_sm20_rem_u64) ;  /* 0x0000015c00407944 */ /* 0x030fea0003c00000 */
.L_x_33:
[----:B------:R-:W-:Y:S05]  /*41d0*/  BSYNC.RECONVERGENT B0 ;  /* 0x0000000000007941 */ /* 0x000fea0003800200 */
.L_x_31:
[----:B------:R-:W1:Y:S01]  /*41e0*/  LDCU UR4, c[0x0][0x384] ;  /* 0x00007080ff0477ac */ /* 0x000e620008000800 */
[----:B------:R-:W-:Y:S01]  /*41f0*/  VIADD R80, R92, 0x20 ;  /* 0x000000205c507836 */ /* 0x000fe20000000000 */
[--C-:B------:R-:W-:Y:S02]  /*4200*/  SHF.R.U64 R82, R102, 0x3, R103.reuse ;  /* 0x0000000366527819 */ /* 0x100fe40000001267 */
[----:B------:R-:W-:Y:S02]  /*4210*/  SHF.R.U32.HI R81, RZ, 0x3, R103 ;  /* 0x00000003ff517819 */ /* 0x000fe40000011667 */
[----:B------:R-:W-:Y:S02]  /*4220*/  ISETP.GE.U32.AND P2, PT, R79, R82, PT ;  /* 0x000000524f00720c */ /* 0x000fe40003f46070 */
[----:B------:R-:W-:Y:S02]  /*4230*/  CS2R R82, SRZ ;  /* 0x0000000000527805 */ /* 0x000fe4000001ff00 */
[----:B-1----:R-:W-:-:S04]  /*4240*/  ISETP.LT.AND P1, PT, R80, UR4, !P1 ;  /* 0x0000000450007c0c */ /* 0x002fc8000cf21270 */
[----:B------:R-:W-:-:S13]  /*4250*/  ISETP.GE.U32.AND.EX P1, PT, R78, R81, P1, P2 ;  /* 0x000000514e00720c */ /* 0x000fda0000f26120 */
[----:B------:R-:W-:Y:S02]  /*4260*/  @P1 IMAD.MOV.U32 R96, RZ, RZ, R76 ;  /* 0x000000ffff601224 */ /* 0x000fe400078e004c */
        /* <DEDUP_REMOVED lines=19> */
[----:B------:R-:W-:-:S05]  /*43a0*/  IMAD.HI.U32 R79, R79, R78, RZ ;  /* 0x0000004e4f4f7227 */ /* 0x000fca00078e00ff */
[----:B------:R-:W-:-:S05]  /*43b0*/  IADD3 R80, PT, PT, -R79, RZ, RZ ;  /* 0x000000ff4f507210 */ /* 0x000fca0007ffe1ff */
[----:B------:R-:W-:-:S05]  /*43c0*/  IMAD R80, R91, R80, R78 ;  /* 0x000000505b507224 */ /* 0x000fca00078e024e */
[----:B------:R-:W-:-:S13]  /*43d0*/  ISETP.GE.U32.AND P3, PT, R80, R91, PT ;  /* 0x0000005b5000720c */ /* 0x000fda0003f66070 */
[----:B------:R-:W-:Y:S01]  /*43e0*/  @P3 IMAD.IADD R80, R80, 0x1, -R91 ;  /* 0x0000000150503824 */ /* 0x000fe200078e0a5b */
[----:B------:R-:W-:-:S04]  /*43f0*/  @P3 IADD3 R79, PT, PT, R79, 0x1, RZ ;  /* 0x000000014f4f3810 */ /* 0x000fc80007ffe0ff */
[----:B------:R-:W-:Y:S01]  /*4400*/  ISETP.GE.U32.AND P2, PT, R80, R91, PT ;  /* 0x0000005b5000720c */ /* 0x000fe20003f46070 */
[----:B------:R-:W-:-:S12]  /*4410*/  IMAD.MOV.U32 R80, RZ, RZ, RZ ;  /* 0x000000ffff507224 */ /* 0x000fd800078e00ff */
[----:B------:R-:W-:Y:S01]  /*4420*/  @P2 VIADD R79, R79, 0x1 ;  /* 0x000000014f4f2836 */ /* 0x000fe20000000000 */
[----:B------:R-:W-:-:S04]  /*4430*/  @!P1 LOP3.LUT R79, RZ, R91, RZ, 0x33, !PT ;  /* 0x0000005bff4f9212 */ /* 0x000fc800078e33ff */
[----:B------:R-:W-:-:S05]  /*4440*/  IADD3 R81, PT, PT, -R79, RZ, RZ ;  /* 0x000000ff4f517210 */ /* 0x000fca0007ffe1ff */
[----:B------:R-:W-:Y:S01]  /*4450*/  IMAD R78, R91, R81, R78 ;  /* 0x000000515b4e7224 */ /* 0x000fe200078e024e */
[----:B------:R-:W-:Y:S05]  /*4460*/  BRA `(.L_x_36) ;  /* 0x0000000000387947 */ /* 0x000fea0003800000 */
.L_x_35:
        /* <DEDUP_REMOVED lines=14> */
.L_x_36:
[----:B------:R-:W-:Y:S05]  /*4550*/  BSYNC.RECONVERGENT B0 ;  /* 0x0000000000007941 */ /* 0x000fea0003800200 */
.L_x_34:
[----:B------:R-:W1:Y:S01]  /*4560*/  LDCU UR4, c[0x0][0x380] ;  /* 0x00007000ff0477ac */ /* 0x000e620008000800 */
[--C-:B------:R-:W-:Y:S01]  /*4570*/  SHF.R.U64 R78, R78, 0x3, R80.reuse ;  /* 0x000000034e4e7819 */ /* 0x100fe20000001250 */
[----:B------:R-:W-:Y:S01]  /*4580*/  VIADD R95, R94, 0x2 ;  /* 0x000000025e5f7836 */ /* 0x000fe20000000000 */
[----:B------:R-:W-:Y:S02]  /*4590*/  SHF.R.U32.HI R81, RZ, 0x3, R80 ;  /* 0x00000003ff517819 */ /* 0x000fe40000011650 */
[----:B------:R-:W-:Y:S02]  /*45a0*/  ISETP.GE.U32.AND P2, PT, R79, R78, PT ;  /* 0x0000004e4f00720c */ /* 0x000fe40003f46070 */
[----:B------:R-:W-:Y:S02]  /*45b0*/  SHF.R.S32.HI R78, RZ, 0x1f, R79 ;  /* 0x0000001fff4e7819 */ /* 0x000fe4000001144f */
[----:B-1----:R-:W-:-:S04]  /*45c0*/  ISETP.LT.AND P1, PT, R95, UR4, !P0 ;  /* 0x000000045f007c0c */ /* 0x002fc8000c721270 */
[----:B------:R-:W-:Y:S02]  /*45d0*/  ISETP.GE.U32.AND.EX P1, PT, R78, R81, P1, P2 ;  /* 0x000000514e00720c */ /* 0x000fe40000f26120 */
[----:B------:R-:W-:-:S11]  /*45e0*/  CS2R R80, SRZ ;  /* 0x0000000000507805 */ /* 0x000fd6000001ff00 */
        /* <DEDUP_REMOVED lines=28> */
.L_x_38:
[----:B------:R-:W-:Y:S01]  /*47b0*/  IMAD.MOV.U32 R101, RZ, RZ, R75 ;  /* 0x000000ffff657224 */ /* 0x000fe200078e004b */
[----:B------:R-:W-:Y:S01]  /*47c0*/  MOV R100, R91 ;  /* 0x0000005b00647202 */ /* 0x000fe20000000f00 */
[----:B------:R-:W-:Y:S01]  /*47d0*/  IMAD.MOV.U32 R99, RZ, RZ, R74 ;  /* 0x000000ffff637224 */ /* 0x000fe200078e004a */
[----:B------:R-:W-:Y:S02]  /*47e0*/  MOV R97, R90 ;  /* 0x0000005a00617202 */ /* 0x000fe40000000f00 */
[----:B------:R-:W-:Y:S02]  /*47f0*/  MOV R98, 0x4810 ;  /* 0x0000481000627802 */ /* 0x000fe40000000f00 */
[----:B----45:R-:W-:Y:S05]  /*4800*/  CALL.REL.NOINC `($__internal_1_$__cuda_sm20_rem_u64) ;  /* 0x0000015400b07944 */ /* 0x030fea0003c00000 */
.L_x_39:
[----:B------:R-:W-:Y:S05]  /*4810*/  BSYNC.RECONVERGENT B0 ;  /* 0x0000000000007941 */ /* 0x000fea0003800200 */
.L_x_37:
[----:B------:R-:W1:Y:S01]  /*4820*/  LDCU UR4, c[0x0][0x384] ;  /* 0x00007080ff0477ac */ /* 0x000e620008000800 */
[----:B------:R-:W-:Y:S01]  /*4830*/  VIADD R95, R92, 0x20 ;  /* 0x000000205c5f7836 */ /* 0x000fe20000000000 */
[--C-:B------:R-:W-:Y:S02]  /*4840*/  SHF.R.U64 R96, R102, 0x3, R103.reuse ;  /* 0x0000000366607819 */ /* 0x100fe40000001267 */
[----:B------:R-:W-:Y:S02]  /*4850*/  SHF.R.U32.HI R97, RZ, 0x3, R103 ;  /* 0x00000003ff617819 */ /* 0x000fe40000011667 */
[----:B------:R-:W-:Y:S02]  /*4860*/  ISETP.GE.U32.AND P2, PT, R79, R96, PT ;  /* 0x000000604f00720c */ /* 0x000fe40003f46070 */
[----:B-1----:R-:W-:-:S04]  /*4870*/  ISETP.LT.AND P1, PT, R95, UR4, !P1 ;  /* 0x000000045f007c0c */ /* 0x002fc8000cf21270 */
[----:B------:R-:W-:Y:S02]  /*4880*/  ISETP.GE.U32.AND.EX P1, PT, R78, R97, P1, P2 ;  /* 0x000000614e00720c */ /* 0x000fe40000f26120 */
[----:B------:R-:W-:-:S11]  /*4890*/  CS2R R78, SRZ ;  /* 0x00000000004e7805 */ /* 0x000fd6000001ff00 */
        /* <DEDUP_REMOVED lines=22> */
[----:B------:R-:W-:Y:S02]  /*4a00*/  IMAD R96, R91, R77, R76 ;  /* 0x0000004d5b607224 */ /* 0x000fe400078e024c */
[----:B------:R-:W-:-:S03]  /*4a10*/  IMAD.MOV.U32 R77, RZ, RZ, RZ ;  /* 0x000000ffff4d7224 */ /* 0x000fc600078e00ff */
        /* <DEDUP_REMOVED lines=9> */
.L_x_41:
[----:B------:R-:W-:Y:S01]  /*4ab0*/  IMAD.MOV.U32 R96, RZ, RZ, R76 ;  /* 0x000000ffff607224 */ /* 0x000fe200078e004c */
[----:B------:R-:W-:Y:S01]  /*4ac0*/  MOV R104, R91 ;  /* 0x0000005b00687202 */ /* 0x000fe20000000f00 */
[----:B------:R-:W-:Y:S01]  /*4ad0*/  IMAD.MOV.U32 R95, RZ, RZ, R77 ;  /* 0x000000ffff5f7224 */ /* 0x000fe200078e004d */
[----:B------:R-:W-:Y:S02]  /*4ae0*/  MOV R102, R90 ;  /* 0x0000005a00667202 */ /* 0x000fe40000000f00 */
[----:B------:R-:W-:Y:S02]  /*4af0*/  MOV R100, 0x4b10 ;  /* 0x00004b1000647802 */ /* 0x000fe40000000f00 */
[----:B----45:R-:W-:Y:S05]  /*4b00*/  CALL.REL.NOINC `($__internal_0_$__cuda_sm20_div_u64) ;  /* 0x0000014c00dc7944 */ /* 0x030fea0003c00000 */
[-C--:B------:R-:W-:Y:S02]  /*4b10*/  IADD3 R97, P1, PT, RZ, -R96.reuse, RZ ;  /* 0x80000060ff617210 */ /* 0x080fe40007f3e0ff */
[----:B------:R-:W-:Y:S02]  /*4b20*/  MOV R122, R96 ;  /* 0x00000060007a7202 */ /* 0x000fe40000000f00 */
[----:B------:R-:W-:Y:S01]  /*4b30*/  IADD3.X R98, PT, PT, RZ, ~R95, RZ, P1, !PT ;  /* 0x8000005fff627210 */ /* 0x000fe20000ffe4ff */
[----:B------:R-:W-:-:S04]  /*4b40*/  IMAD.WIDE.U32 R76, R91, R97, R76 ;  /* 0x000000615b4c7225 */ /* 0x000fc800078e004c */
[----:B------:R-:W-:-:S04]  /*4b50*/  IMAD R95, R98, R91, RZ ;  /* 0x0000005b625f7224 */ /* 0x000fc800078e02ff */
[----:B------:R-:W-:-:S05]  /*4b60*/  IMAD R95, R90, R97, R95 ;  /* 0x000000615a5f7224 */ /* 0x000fca00078e025f */
[----:B------:R-:W-:Y:S02]  /*4b70*/  IADD3 R77, PT, PT, R95, R77, RZ ;  /* 0x0000004d5f4d7210 */ /* 0x000fe40007ffe0ff */
.L_x_42:
[----:B------:R-:W-:Y:S05]  /*4b80*/  BSYNC.RECONVERGENT B0 ;  /* 0x0000000000007941 */ /* 0x000fea0003800200 */
.L_x_40:
[----:B------:R-:W1:Y:S01]  /*4b90*/  LDCU UR4, c[0x0][0x380] ;  /* 0x00007000ff0477ac */ /* 0x000e620008000800 */
[----:B------:R-:W-:Y:S01]  /*4ba0*/  VIADD R95, R94, 0x3 ;  /* 0x000000035e5f7836 */ /* 0x000fe20000000000 */
[--C-:B------:R-:W-:Y:S02]  /*4bb0*/  SHF.R.U64 R97, R76, 0x3, R77.reuse ;  /* 0x000000034c617819 */ /* 0x100fe4000000124d */
        /* <DEDUP_REMOVED lines=34> */
.L_x_44:
[----:B------:R-:W-:Y:S01]  /*4de0*/  IMAD.MOV.U32 R100, RZ, RZ, R91 ;  /* 0x000000ffff647224 */ /* 0x000fe200078e005b */
[----:B------:R-:W-:Y:S02]  /*4df0*/  MOV R97, R90 ;  /* 0x0000005a00617202 */ /* 0x000fe40000000f00 */
[----:B------:R-:W-:Y:S02]  /*4e00*/  MOV R98, 0x4e20 ;  /* 0x00004e2000627802 */ /* 0x000fe40000000f00 */
[----:B----45:R-:W-:Y:S05]  /*4e10*/  CALL.REL.NOINC `($__internal_1_$__cuda_sm20_rem_u64) ;  /* 0x00000150002c7944 */ /* 0x030fea0003c00000 */
.L_x_45:
[----:B------:R-:W-:Y:S05]  /*4e20*/  BSYNC.RECONVERGENT B0 ;  /* 0x0000000000007941 */ /* 0x000fea0003800200 */
.L_x_43:
[----:B------:R-:W1:Y:S01]  /*4e30*/  LDCU UR9, c[0x0][0x384] ;  /* 0x00007080ff0977ac */ /* 0x000e620008000800 */
[----:B------:R-:W-:Y:S01]  /*4e40*/  VIADD R74, R92, 0x20 ;  /* 0x000000205c4a7836 */ /* 0x000fe20000000000 */
[--C-:B------:R-:W-:Y:S02]  /*4e50*/  SHF.R.U64 R75, R102, 0x3, R103.reuse ;  /* 0x00000003664b7819 */ /* 0x100fe40000001267 */
[----:B------:R-:W-:Y:S02]  /*4e60*/  SHF.R.U32.HI R96, RZ, 0x3, R103 ;  /* 0x00000003ff607819 */ /* 0x000fe40000011667 */
[----:B------:R-:W-:Y:S02]  /*4e70*/  ISETP.GE.U32.AND P1, PT, R122, R75, PT ;  /* 0x0000004b7a00720c */ /* 0x000fe40003f26070 */
[----:B-1----:R-:W-:Y:S02]  /*4e80*/  ISETP.LT.AND P0, PT, R74, UR9, !P0 ;  /* 0x000000094a007c0c */ /* 0x002fe4000c701270 */
[----:B------:R-:W-:-:S02]  /*4e90*/  CS2R R74, SRZ ;  /* 0x00000000004a7805 */ /* 0x000fc4000001ff00 */
[----:B------:R-:W-:-:S13]  /*4ea0*/  ISETP.GE.U32.AND.EX P0, PT, R115, R96, P0, P1 ;  /* 0x000000607300720c */ /* 0x000fda0000706110 */
[----:B------:R-:W-:Y:S05]  /*4eb0*/  @!P0 BRA `(.L_x_21) ;  /* 0x00000000000c8947 */ /* 0x000fea0003800000 */
[----:B------:R-:W-:Y:S02]  /*4ec0*/  MOV R74, R116 ;  /* 0x00000074004a7202 */ /* 0x000fe40000000f00 */
[----:B------:R-:W-:-:S06]  /*4ed0*/  MOV R75, R117 ;  /* 0x00000075004b7202 */ /* 0x000fcc0000000f00 */
[----:B------:R-:W4:Y:S02]  /*4ee0*/  LDG.E.LTC128B.64 R74, desc[UR14][R74.64+0x100] ;  /* 0x0001000e4a4a7981 */ /* 0x000f24000c1e1b20 */
.L_x_21:
[----:B------:R-:W-:Y:S05]  /*4ef0*/  BSYNC.RECONVERGENT B1 ;  /* 0x0000000000017941 */ /* 0x000fea0003800200 */
.L_x_19:
[----:B------:R-:W-:Y:S08]  /*4f00*/  BAR.SYNC.DEFER_BLOCKING 0x0 ;  /* 0x0000000000007b1d */ /* 0x000ff00000010000 */
[----:B------:R-:W3:Y:S01]  /*4f10*/  S2UR UR4, SR_CgaCtaId ;  /* 0x00000000000479c3 */ /* 0x000ee20000008800 */
[----:B------:R-:W-:Y:S01]  /*4f20*/  UMOV UR5, 0x400 ;  /* 0x0000040000057882 */ /* 0x000fe20000000000 */
[----:B------:R-:W1:Y:S01]  /*4f30*/  S2R R95, SR_TID.X ;  /* 0x00000000005f7919 */ /* 0x000e620000002100 */
[----:B------:R-:W2:Y:S01]  /*4f40*/  LDCU UR6, c[0x0][0x398] ;  /* 0x00007300ff0677ac */ /* 0x000ea20008000800 */
[----:B------:R-:W-:Y:S04]  /*4f50*/  BSSY.RECONVERGENT B1, `(.L_x_46) ;  /* 0x0000248000017945 */ /* 0x000fe80003800200 */
[----:B------:R-:W1:Y:S01]  /*4f60*/  S2UR UR7, SR_CTAID.X ;  /* 0x00000000000779c3 */ /* 0x000e620000002500 */
[----:B------:R-:W-:-:S04]  /*4f70*/  DEPBAR.LE SB5, 0xe ;  /* 0x0000d3800000791a */ /* 0x000fc80000000000 */
[----:B------:R-:W-:Y:S04]  /*4f80*/  STS.128 [R93], R4 ;  /* 0x000000045d007388 */ /* 0x000fe80000000c00 */
[----:B------:R-:W-:Y:S01]  /*4f90*/  STS.128 [R93+0x40], R8 ;  /* 0x000040085d007388 */ /* 0x000fe20000000c00 */
[----:B---3--:R-:W-:Y:S01]  /*4fa0*/  ULEA UR4, UR4, UR5, 0x18 ;  /* 0x0000000504047291 */ /* 0x008fe2000f8ec0ff */
[----:B------:R-:W-:-:S04]  /*4fb0*/  DEPBAR.LE SB5, 0xd ;  /* 0x0000d3400000791a */ /* 0x000fc80000000000 */
[----:B------:R-:W-:Y:S01]  /*4fc0*/  STS.128 [R93+0x80], R12 ;  /* 0x0000800c5d007388 */ /* 0x000fe20000000c00 */
[----:B------:R-:W-:Y:S02]  /*4fd0*/  UMOV UR5, 0xffffffff ;  /* 0xffffffff00057882 */ /* 0x000fe40000000000 */
[----:B--2---:R-:W-:Y:S01]  /*4fe0*/  USHF.L.U32 UR5, UR5, UR6, URZ ;  /* 0x0000000605057299 */ /* 0x004fe200080006ff */
[----:B------:R-:W-:-:S04]  /*4ff0*/  DEPBAR.LE SB5, 0xc ;  /* 0x0000d3000000791a */ /* 0x000fc80000000000 */
[----:B------:R-:W-:Y:S01]  /*5000*/  STS.128 [R93+0xc0], R16 ;  /* 0x0000c0105d007388 */ /* 0x000fe20000000c00 */
[----:B-1----:R-:W-:Y:S01]  /*5010*/  ULOP3.LUT UR5, UR7, UR5, URZ, 0x30, !UPT ;  /* 0x0000000507057292 */ /* 0x002fe2000f8e30ff */
[----:B------:R-:W-:Y:S01]  /*5020*/  IMAD.SHL.U32 R96, R95, 0x8, RZ ;  /* 0x000000085f607824 */ /* 0x000fe200078e00ff */
[----:B------:R-:W-:-:S04]  /*5030*/  SHF.R.U32.HI R95, RZ, 0x3, R95 ;  /* 0x00000003ff5f7819 */ /* 0x000fc8000001165f */
[----:B------:R-:W-:Y:S02]  /*5040*/  LOP3.LUT R96, R96, 0xf8, RZ, 0xc0, !PT ;  /* 0x000000f860607812 */ /* 0x000fe400078ec0ff */
[----:B------:R-:W-:-:S05]  /*5050*/  LOP3.LUT R95, R95, 0x7c, RZ, 0xc0, !PT ;  /* 0x0000007c5f5f7812 */ /* 0x000fca00078ec0ff */
[----:B------:R-:W-:Y:S01]  /*5060*/  IMAD R95, R95, 0x220, R96 ;  /* 0x000002205f5f7824 */ /* 0x000fe200078e0260 */
[----:B------:R-:W-:Y:S06]  /*5070*/  BAR.SYNC.DEFER_BLOCKING 0x0 ;  /* 0x0000000000007b1d */ /* 0x000fec0000010000 */
[----:B------:R-:W1:Y:S04]  /*5080*/  LDS.64 R118, [R95+UR4+0x760] ;  /* 0x000760045f767984 */ /* 0x000e680008000a00 */
[----:B------:R-:W2:Y:S04]  /*5090*/  LDS.64 R106, [R95+UR4+0x660] ;  /* 0x000660045f6a7984 */ /* 0x000ea80008000a00 */
[----:B------:R-:W3:Y:S04]  /*50a0*/  LDS.64 R102, [R95+UR4+0x540] ;  /* 0x000540045f667984 */ /* 0x000ee80008000a00 */
[----:B------:R-:W3:Y:S04]  /*50b0*/  LDS.64 R100, [R95+UR4+0x440] ;  /* 0x000440045f647984 */ /* 0x000ee80008000a00 */
[----:B------:R-:W3:Y:S04]  /*50c0*/  LDS.64 R98, [R95+UR4+0x320] ;  /* 0x000320045f627984 */ /* 0x000ee80008000a00 */
[----:B------:R-:W3:Y:S04]  /*50d0*/  LDS.64 R96, [R95+UR4+0x220] ;  /* 0x000220045f607984 */ /* 0x000ee80008000a00 */
[----:B------:R-:W3:Y:S04]  /*50e0*/  LDS.64 R4, [R95+UR4+0x100] ;  /* 0x000100045f047984 */ /* 0x000ee80008000a00 */
[----:B------:R-:W3:Y:S01]  /*50f0*/  LDS.64 R116, [R95+UR4] ;  /* 0x000000045f747984 */ /* 0x000ee20008000a00 */
[----:B------:R-:W3:Y:S01]  /*5100*/  S2UR UR4, SR_CTAID.Y ;  /* 0x00000000000479c3 */ /* 0x000ee20000002600 */
[----:B-1----:R-:W-:-:S02]  /*5110*/  DMUL R6, R118, R112 ;  /* 0x0000007076067228 */ /* 0x002fc40000000000 */
[-C--:B--2---:R-:W-:Y:S02]  /*5120*/  DMUL R8, R106, R112.reuse ;  /* 0x000000706a087228 */ /* 0x084fe40000000000 */
[----:B---3--:R-:W-:-:S04]  /*5130*/  DMUL R10, R102, R112 ;  /* 0x00000070660a7228 */ /* 0x008fc80000000000 */
[----:B----4-:R-:W-:Y:S02]  /*5140*/  DFMA R6, R74, R110, R6 ;  /* 0x0000006e4a06722b */ /* 0x010fe40000000006 */
[----:B------:R-:W-:Y:S01]  /*5150*/  DMUL R12, R100, R112 ;  /* 0x00000070640c7228 */ /* 0x000fe20000000000 */
[----:B------:R-:W-:Y:S01]  /*5160*/  USHF.L.U32 UR4, UR4, UR6, URZ ;  /* 0x0000000604047299 */ /* 0x000fe200080006ff */
[----:B------:R-:W-:Y:S01]  /*5170*/  DFMA R8, R76, R110, R8 ;  /* 0x0000006e4c08722b */ /* 0x000fe20000000008 */
[----:B------:R-:W-:Y:S01]  /*5180*/  USHF.R.U32.HI UR6, URZ, UR6, UR7 ;  /* 0x00000006ff067299 */ /* 0x000fe20008011607 */
[----:B------:R-:W-:Y:S01]  /*5190*/  DMUL R14, R98, R112 ;  /* 0x00000070620e7228 */ /* 0x000fe20000000000 */
[----:B------:R-:W-:Y:S01]  /*51a0*/  UIADD3 UR4, UPT, UPT, UR4, UR5, URZ ;  /* 0x0000000504047290 */ /* 0x000fe2000fffe0ff */
[----:B------:R-:W-:Y:S01]  /*51b0*/  DFMA R10, R78, R110, R10 ;  /* 0x0000006e4e0a722b */ /* 0x000fe2000000000a */
[----:B------:R-:W-:Y:S01]  /*51c0*/  USHF.L.U32 UR6, UR6, 0x7, URZ ;  /* 0x0000000706067899 */ /* 0x000fe200080006ff */
[----:B------:R-:W-:Y:S01]  /*51d0*/  DMUL R16, R96, R112 ;  /* 0x0000007060107228 */ /* 0x000fe20000000000 */
[----:B------:R-:W-:Y:S01]  /*51e0*/  ULEA UR4, UR4, 0x40, 0x6 ;  /* 0x0000004004047891 */ /* 0x000fe2000f8e30ff */
[----:B------:R-:W-:-:S02]  /*51f0*/  DFMA R12, R80, R110, R12 ;  /* 0x0000006e500c722b */ /* 0x000fc4000000000c */
[----:B------:R-:W-:Y:S01]  /*5200*/  DMUL R18, R4, R112 ;  /* 0x0000007004127228 */ /* 0x000fe20000000000 */
[----:B------:R-:W-:Y:S01]  /*5210*/  UISETP.GE.AND UP0, UPT, UR6, UR4, UPT ;  /* 0x000000040600728c */ /* 0x000fe2000bf06270 */
[----:B------:R-:W-:Y:S02]  /*5220*/  DFMA R14, R82, R110, R14 ;  /* 0x0000006e520e722b */ /* 0x000fe4000000000e */
[----:B------:R-:W-:Y:S02]  /*5230*/  DMUL R116, R116, R112 ;  /* 0x0000007074747228 */ /* 0x000fe40000000000 */
[-C--:B------:R-:W-:Y:S02]  /*5240*/  DFMA R16, R84, R110.reuse, R16 ;  /* 0x0000006e5410722b */ /* 0x080fe40000000010 */
[----:B------:R-:W-:-:S04]  /*5250*/  DFMA R18, R86, R110, R18 ;  /* 0x0000006e5612722b */ /* 0x000fc80000000012 */
[----:B------:R-:W-:Y:S01]  /*5260*/  DFMA R116, R88, R110, R116 ;  /* 0x0000006e5874722b */ /* 0x000fe20000000074 */
[----:B------:R-:W-:Y:S10]  /*5270*/  BRA.U !UP0, `(.L_x_47) ;  /* 0x0000000108a07547 */ /* 0x000ff4000b800000 */
[----:B------:R-:W1:Y:S01]  /*5280*/  LDCU.64 UR6, c[0x0][0x420] ;  /* 0x00008400ff0677ac */ /* 0x000e620008000a00 */
[C---:B------:R-:W-:Y:S01]  /*5290*/  IMAD.WIDE R98, R92.reuse, 0x8, RZ ;  /* 0x000000085c627825 */ /* 0x040fe200078e02ff */
[C---:B------:R-:W-:Y:S01]  /*52a0*/  ISETP.GE.AND P0, PT, R92.reuse, UR9, PT ;  /* 0x000000095c007c0c */ /* 0x040fe2000bf06270 */
[----:B------:R-:W2:Y:S02]  /*52b0*/  LDCU UR8, c[0x0][0x380] ;  /* 0x00007000ff0877ac */ /* 0x000ea40008000800 */
[----:B------:R-:W-:Y:S02]  /*52c0*/  VIADD R4, R92, 0x20 ;  /* 0x000000205c047836 */ /* 0x000fe40000000000 */
[C---:B------:R-:W-:Y:S01]  /*52d0*/  VIADD R5, R94.reuse, 0x1 ;  /* 0x000000015e057836 */ /* 0x040fe20000000000 */
[----:B------:R-:W3:Y:S01]  /*52e0*/  LDCU.64 UR4, c[0x0][0x428] ;  /* 0x00008500ff0477ac */ /* 0x000ee20008000a00 */
[----:B------:R-:W-:Y:S01]  /*52f0*/  VIADD R95, R94, 0x3 ;  /* 0x000000035e5f7836 */ /* 0x000fe20000000000 */
[----:B------:R-:W-:Y:S01]  /*5300*/  ISETP.GE.AND P4, PT, R4, UR9, PT ;  /* 0x0000000904007c0c */ /* 0x000fe2000bf86270 */
[----:B-1----:R-:W-:-:S03]  /*5310*/  IMAD.WIDE.U32 R98, R94, UR6, R98 ;  /* 0x000000065e627c25 */ /* 0x002fc6000f8e0062 */
[C---:B--2---:R-:W-:Y:S01]  /*5320*/  ISETP.LT.AND P2, PT, R94.reuse, UR8, !P4 ;  /* 0x000000085e007c0c */ /* 0x044fe2000e741270 */
[----:B------:R-:W-:Y:S01]  /*5330*/  IMAD R96, R94, UR7, R99 ;  /* 0x000000075e607c24 */ /* 0x000fe2000f8e0263 */
[----:B------:R-:W-:Y:S02]  /*5340*/  IADD3 R98, P3, PT, R68, R98, RZ ;  /* 0x0000006244627210 */ /* 0x000fe40007f7e0ff */
[----:B------:R-:W-:Y:S02]  /*5350*/  ISETP.LT.AND P6, PT, R94, UR8, !P0 ;  /* 0x000000085e007c0c */ /* 0x000fe4000c7c1270 */
[----:B------:R-:W-:Y:S01]  /*5360*/  ISETP.LT.AND P1, PT, R5, UR8, !P0 ;  /* 0x0000000805007c0c */ /* 0x000fe2000c721270 */
[----:B------:R-:W-:Y:S01]  /*5370*/  IMAD.X R99, R69, 0x1, R96, P3 ;  /* 0x0000000145637824 */ /* 0x000fe200018e0660 */
[----:B---3--:R-:W-:-:S04]  /*5380*/  IADD3 R96, P3, PT, R98, UR4, RZ ;  /* 0x0000000462607c10 */ /* 0x008fc8000ff7e0ff */
[----:B------:R-:W-:Y:S01]  /*5390*/  IADD3.X R97, PT, PT, R99, UR5, RZ, P3, !PT ;  /* 0x0000000563617c10 */ /* 0x000fe20009ffe4ff */
[----:B------:R-:W-:Y:S01]  /*53a0*/  @P2 IMAD.MOV.U32 R102, RZ, RZ, R98 ;  /* 0x000000ffff662224 */ /* 0x000fe200078e0062 */
[----:B------:R-:W-:Y:S01]  /*53b0*/  ISETP.LT.AND P3, PT, R5, UR8, !P4 ;  /* 0x0000000805007c0c */ /* 0x000fe2000e761270 */
[----:B------:R-:W-:Y:S02]  /*53c0*/  @P2 IMAD.MOV.U32 R103, RZ, RZ, R99 ;  /* 0x000000ffff672224 */ /* 0x000fe400078e0063 */
[----:B------:R-:W-:Y:S01]  /*53d0*/  VIADD R5, R94, 0x2 ;  /* 0x000000025e057836 */ /* 0x000fe20000000000 */
[----:B------:R1:W-:Y:S01]  /*53e0*/  @P6 STG.E.64 desc[UR14][R98.64], R116 ;  /* 0x0000007462006986 */ /* 0x0003e2000c101b0e */
[----:B------:R-:W-:-:S03]  /*53f0*/  IADD3 R100, P6, PT, R96, UR4, RZ ;  /* 0x0000000460647c10 */ /* 0x000fc6000ffde0ff */
[----:B------:R2:W-:Y:S01]  /*5400*/  @P2 STG.E.64 desc[UR14][R102.64+0x100], R18 ;  /* 0x0001001266002986 */ /* 0x0005e2000c101b0e */
[----:B------:R-:W-:Y:S02]  /*5410*/  ISETP.LT.AND P2, PT, R5, UR8, !P0 ;  /* 0x0000000805007c0c */ /* 0x000fe4000c741270 */
[----:B------:R-:W-:Y:S01]  /*5420*/  ISETP.LT.AND P0, PT, R95, UR8, !P0 ;  /* 0x000000085f007c0c */ /* 0x000fe2000c701270 */
[----:B------:R2:W-:Y:S01]  /*5430*/  @P1 STG.E.64 desc[UR14][R96.64], R16 ;  /* 0x0000001060001986 */ /* 0x0005e2000c101b0e */
[----:B------:R-:W-:Y:S02]  /*5440*/  ISETP.LT.AND P1, PT, R5, UR8, !P4 ;  /* 0x0000000805007c0c */ /* 0x000fe4000e721270 */
[----:B------:R-:W-:Y:S01]  /*5450*/  IADD3.X R101, PT, PT, R97, UR5, RZ, P6, !PT ;  /* 0x0000000561657c10 */ /* 0x000fe2000b7fe4ff */
[----:B------:R2:W-:Y:S01]  /*5460*/  @P3 STG.E.64 desc[UR14][R96.64+0x100], R14 ;  /* 0x0001000e60003986 */ /* 0x0005e2000c101b0e */
[----:B------:R-:W-:-:S05]  /*5470*/  ISETP.LT.AND P4, PT, R95, UR8, !P4 ;  /* 0x000000085f007c0c */ /* 0x000fca000e781270 */
[----:B------:R2:W-:Y:S04]  /*5480*/  @P2 STG.E.64 desc[UR14][R100.64], R12 ;  /* 0x0000000c64002986 */ /* 0x0005e8000c101b0e */
[----:B------:R2:W-:Y:S01]  /*5490*/  @P1 STG.E.64 desc[UR14][R100.64+0x100], R10 ;  /* 0x0001000a64001986 */ /* 0x0005e2000c101b0e */
[----:B-1----:R-:W-:-:S04]  /*54a0*/  IADD3 R98, P6, PT, R100, UR4, RZ ;  /* 0x0000000464627c10 */ /* 0x002fc8000ffde0ff */
[----:B------:R-:W-:-:S05]  /*54b0*/  IADD3.X R99, PT, PT, R101, UR5, RZ, P6, !PT ;  /* 0x0000000565637c10 */ /* 0x000fca000b7fe4ff */
[----:B------:R2:W-:Y:S01]  /*54c0*/  @P0 STG.E.64 desc[UR14][R98.64], R8 ;  /* 0x0000000862000986 */ /* 0x0005e2000c101b0e */
[----:B------:R-:W-:Y:S05]  /*54d0*/  @!P4 BRA `(.L_x_48) ;  /* 0x0000001c00bcc947 */ /* 0x000fea0003800000 */
[----:B------:R3:W-:Y:S01]  /*54e0*/  STG.E.64 desc[UR14][R98.64+0x100], R6 ;  /* 0x0001000662007986 */ /* 0x0007e2000c101b0e */
[----:B------:R-:W-:Y:S05]  /*54f0*/  BRA `(.L_x_48) ;  /* 0x0000001c00b47947 */ /* 0x000fea0003800000 */
.L_x_47:
[----:B------:R-:W1:Y:S01]  /*5500*/  LDCU.64 UR4, c[0x0][0x420] ;  /* 0x00008400ff0477ac */ /* 0x000e620008000a00 */
[----:B------:R-:W-:Y:S01]  /*5510*/  IMAD.WIDE R4, R92, 0x8, RZ ;  /* 0x000000085c047825 */ /* 0x000fe200078e02ff */
[----:B------:R-:W-:Y:S01]  /*5520*/  BSSY.RECONVERGENT B0, `(.L_x_49) ;  /* 0x0000034000007945 */ /* 0x000fe20003800200 */
[----:B-1----:R-:W-:Y:S02]  /*5530*/  MOV R97, UR4 ;  /* 0x0000000400617c02 */ /* 0x002fe40008000f00 */
[----:B------:R-:W-:-:S03]  /*5540*/  MOV R95, UR5 ;  /* 0x00000005005f7c02 */ /* 0x000fc60008000f00 */
[----:B------:R-:W-:-:S04]  /*5550*/  IMAD.WIDE.U32 R4, R94, R97, R4 ;  /* 0x000000615e047225 */ /* 0x000fc800078e0004 */
[----:B------:R-:W-:-:S05]  /*5560*/  IMAD R125, R94, R95, RZ ;  /* 0x0000005f5e7d7224 */ /* 0x000fca00078e02ff */
[----:B------:R-:W-:-:S04]  /*5570*/  IADD3 R125, PT, PT, R5, R125, RZ ;  /* 0x0000007d057d7210 */ /* 0x000fc80007ffe0ff */
[----:B------:R-:W-:-:S04]  /*5580*/  LOP3.LUT R96, R125, R95, RZ, 0xfc, !PT ;  /* 0x0000005f7d607212 */ /* 0x000fc800078efcff */
[----:B------:R-:W-:-:S13]  /*5590*/  ISETP.NE.U32.AND P0, PT, R96, RZ, PT ;  /* 0x000000ff6000720c */ /* 0x000fda0003f05070 */
[----:B------:R-:W-:Y:S05]  /*55a0*/  @P0 BRA `(.L_x_50) ;  /* 0x0000000000600947 */ /* 0x000fea0003800000 */
[----:B------:R-:W1:Y:S01]  /*55b0*/  I2F.U32.RP R99, R97 ;  /* 0x0000006100637306 */ /* 0x000e620000209000 */
[----:B------:R-:W-:Y:S01]  /*55c0*/  IMAD.MOV.U32 R100, RZ, RZ, RZ ;  /* 0x000000ffff647224 */ /* 0x000fe200078e00ff */
[----:B------:R-:W-:Y:S02]  /*55d0*/  SHF.L.U32 R96, R92, 0x3, RZ ;  /* 0x000000035c607819 */ /* 0x000fe400000006ff */
[----:B------:R-:W-:-:S03]  /*55e0*/  ISETP.NE.U32.AND P0, PT, R97, RZ, PT ;  /* 0x000000ff6100720c */ /* 0x000fc60003f05070 */
[----:B------:R-:W-:Y:S01]  /*55f0*/  IMAD R96, R94, R97, R96 ;  /* 0x000000615e607224 */ /* 0x000fe200078e0260 */
[----:B-1----:R-:W1:Y:S02]  /*5600*/  MUFU.RCP R98, R99 ;  /* 0x0000006300627308 */ /* 0x002e640000001000 */
[----:B-1----:R-:W-:Y:S02]  /*5610*/  IADD3 R98, PT, PT, R98, 0xffffffe, RZ ;  /* 0x0ffffffe62627810 */ /* 0x002fe40007ffe0ff */
[----:B------:R-:W-:-:S04]  /*5620*/  MOV R99, RZ ;  /* 0x000000ff00637202 */ /* 0x000fc80000000f00 */
[----:B------:R-:W1:Y:S02]  /*5630*/  F2I.FTZ.U32.TRUNC.NTZ R101, R98 ;  /* 0x0000006200657305 */ /* 0x000e64000021f000 */
[----:B-1----:R-:W-:-:S04]  /*5640*/  IMAD.MOV R4, RZ, RZ, -R101 ;  /* 0x000000ffff047224 */ /* 0x002fc800078e0a65 */
        /* <DEDUP_REMOVED lines=14> */
.L_x_50:
[----:B------:R-:W1:Y:S01]  /*5730*/  LDCU.64 UR4, c[0x0][0x420] ;  /* 0x00008400ff0477ac */ /* 0x000e620008000a00 */
[----:B------:R-:W-:Y:S01]  /*5740*/  IMAD.MOV.U32 R96, RZ, RZ, R4 ;  /* 0x000000ffff607224 */ /* 0x000fe200078e0004 */
[----:B------:R-:W-:Y:S02]  /*5750*/  MOV R95, R125 ;  /* 0x0000007d005f7202 */ /* 0x000fe40000000f00 */
[----:B------:R-:W-:Y:S01]  /*5760*/  MOV R100, 0x57a0 ;  /* 0x000057a000647802 */ /* 0x000fe20000000f00 */
[----:B-1----:R-:W-:Y:S01]  /*5770*/  IMAD.U32 R104, RZ, RZ, UR4 ;  /* 0x00000004ff687e24 */ /* 0x002fe2000f8e00ff */
[----:B------:R-:W-:Y:S02]  /*5780*/  MOV R102, UR5 ;  /* 0x0000000500667c02 */ /* 0x000fe40008000f00 */
[----:B-----5:R-:W-:Y:S05]  /*5790*/  CALL.REL.NOINC `($__internal_0_$__cuda_sm20_div_u64) ;  /* 0x0000014000b87944 */ /* 0x020fea0003c00000 */
[----:B------:R-:W1:Y:S01]  /*57a0*/  LDCU.64 UR4, c[0x0][0x420] ;  /* 0x00008400ff0477ac */ /* 0x000e620008000a00 */
[----:B------:R-:W-:Y:S01]  /*57b0*/  IADD3 R98, P0, PT, RZ, -R96, RZ ;  /* 0x80000060ff627210 */ /* 0x000fe20007f1e0ff */
[----:B------:R-:W-:Y:S01]  /*57c0*/  IMAD.MOV.U32 R5, RZ, RZ, R96 ;  /* 0x000000ffff057224 */ /* 0x000fe200078e0060 */
[----:B------:R-:W-:Y:S02]  /*57d0*/  MOV R124, R4 ;  /* 0x00000004007c7202 */ /* 0x000fe40000000f00 */
[----:B------:R-:W-:Y:S02]  /*57e0*/  IADD3.X R100, PT, PT, RZ, ~R95, RZ, P0, !PT ;  /* 0x8000005fff647210 */ /* 0x000fe400007fe4ff */
[----:B-1----:R-:W-:Y:S01]  /*57f0*/  MOV R97, UR4 ;  /* 0x0000000400617c02 */ /* 0x002fe20008000f00 */
[----:B------:R-:W-:-:S04]  /*5800*/  IMAD.U32 R95, RZ, RZ, UR5 ;  /* 0x00000005ff5f7e24 */ /* 0x000fc8000f8e00ff */
[-C--:B------:R-:W-:Y:S02]  /*5810*/  IMAD R100, R100, R97.reuse, RZ ;  /* 0x0000006164647224 */ /* 0x080fe400078e02ff */
[----:B------:R-:W-:-:S04]  /*5820*/  IMAD.WIDE.U32 R124, R98, R97, R124 ;  /* 0x00000061627c7225 */ /* 0x000fc800078e007c */
[----:B------:R-:W-:Y:S01]  /*5830*/  IMAD R100, R98, R95, R100 ;  /* 0x0000005f62647224 */ /* 0x000fe200078e0264 */
[----:B------:R-:W-:-:S04]  /*5840*/  MOV R4, R124 ;  /* 0x0000007c00047202 */ /* 0x000fc80000000f00 */
[----:B------:R-:W-:Y:S02]  /*5850*/  IADD3 R99, PT, PT, R125, R100, RZ ;  /* 0x000000647d637210 */ /* 0x000fe40007ffe0ff */
.L_x_51:
[----:B------:R-:W-:Y:S05]  /*5860*/  BSYNC.RECONVERGENT B0 ;  /* 0x0000000000007941 */ /* 0x000fea0003800200 */
.L_x_49:
[----:B------:R-:W1:Y:S01]  /*5870*/  LDCU.64 UR4, c[0x0][0x380] ;  /* 0x00007000ff0477ac */ /* 0x000e620008000a00 */
[----:B------:R-:W-:Y:S01]  /*5880*/  IMAD.WIDE R100, R92, 0x8, RZ ;  /* 0x000000085c647825 */ /* 0x000fe200078e02ff */
[--C-:B------:R-:W-:Y:S01]  /*5890*/  SHF.R.U64 R4, R4, 0x3, R99.reuse ;  /* 0x0000000304047819 */ /* 0x100fe20000001263 */
[----:B------:R-:W-:Y:S01]  /*58a0*/  BSSY.RECONVERGENT B0, `(.L_x_52) ;  /* 0x000002d000007945 */ /* 0x000fe20003800200 */
[----:B------:R-:W-:Y:S02]  /*58b0*/  SHF.R.U32.HI R99, RZ, 0x3, R99 ;  /* 0x00000003ff637819 */ /* 0x000fe40000011663 */
[----:B------:R-:W-:Y:S01]  /*58c0*/  ISETP.GE.U32.AND P2, PT, R5, R4, PT ;  /* 0x000000040500720c */ /* 0x000fe20003f46070 */
[----:B------:R-:W-:Y:S01]  /*58d0*/  IMAD.WIDE.U32 R100, R94, R97, R100 ;  /* 0x000000615e647225 */ /* 0x000fe200078e0064 */
[----:B------:R-:W-:-:S03]  /*58e0*/  SHF.R.S32.HI R4, RZ, 0x1f, R5 ;  /* 0x0000001fff047819 */ /* 0x000fc60000011405 */
[C---:B------:R-:W-:Y:S01]  /*58f0*/  IMAD R96, R94.reuse, R95, R101 ;  /* 0x0000005f5e607224 */ /* 0x040fe200078e0265 */
[----:B-1----:R-:W-:-:S04]  /*5900*/  ISETP.GE.AND P0, PT, R94, UR4, PT ;  /* 0x000000045e007c0c */ /* 0x002fc8000bf06270 */
[----:B------:R-:W-:-:S04]  /*5910*/  ISETP.LT.AND P1, PT, R92, UR5, !P0 ;  /* 0x000000055c007c0c */ /* 0x000fc8000c721270 */
[----:B------:R-:W-:Y:S02]  /*5920*/  ISETP.GE.U32.AND.EX P2, PT, R4, R99, P1, P2 ;  /* 0x000000630400720c */ /* 0x000fe40000f46120 */
[----:B------:R-:W-:-:S05]  /*5930*/  IADD3 R102, P1, PT, R68, R100, RZ ;  /* 0x0000006444667210 */ /* 0x000fca0007f3e0ff */
[----:B------:R-:W-:Y:S01]  /*5940*/  IMAD.X R103, R69, 0x1, R96, P1 ;  /* 0x0000000145677824 */ /* 0x000fe200008e0660 */
[----:B------:R-:W-:-:S05]  /*5950*/  IADD3 R101, P1, PT, R100, 0x100, RZ ;  /* 0x0000010064657810 */ /* 0x000fca0007f3e0ff */
[----:B------:R-:W-:Y:S01]  /*5960*/  IMAD.X R99, RZ, RZ, R96, P1 ;  /* 0x000000ffff637224 */ /* 0x000fe200008e0660 */
[----:B------:R1:W-:Y:S04]  /*5970*/  @P2 STG.E.64 desc[UR14][R102.64], R116 ;  /* 0x0000007466002986 */ /* 0x0003e8000c101b0e */
[----:B------:R-:W-:-:S04]  /*5980*/  LOP3.LUT R95, R99, R95, RZ, 0xfc, !PT ;  /* 0x0000005f635f7212 */ /* 0x000fc800078efcff */
[----:B------:R-:W-:-:S13]  /*5990*/  ISETP.NE.U32.AND P1, PT, R95, RZ, PT ;  /* 0x000000ff5f00720c */ /* 0x000fda0003f25070 */
[----:B------:R-:W-:Y:S05]  /*59a0*/  @P1 BRA `(.L_x_53) ;  /* 0x00000000005c1947 */ /* 0x000fea0003800000 */
[----:B------:R-:W2:Y:S01]  /*59b0*/  I2F.U32.RP R99, R97 ;  /* 0x0000006100637306 */ /* 0x000ea20000209000 */
[----:B------:R-:W-:Y:S01]  /*59c0*/  SHF.L.U32 R96, R92, 0x3, RZ ;  /* 0x000000035c607819 */ /* 0x000fe200000006ff */
[----:B------:R-:W-:Y:S01]  /*59d0*/  IMAD.MOV.U32 R100, RZ, RZ, RZ ;  /* 0x000000ffff647224 */ /* 0x000fe200078e00ff */
[----:B-1----:R-:W-:-:S03]  /*59e0*/  MOV R103, RZ ;  /* 0x000000ff00677202 */ /* 0x002fc60000000f00 */
[----:B------:R-:W-:-:S05]  /*59f0*/  IMAD R96, R94, R97, R96 ;  /* 0x000000615e607224 */ /* 0x000fca00078e0260 */
[----:B------:R-:W-:Y:S01]  /*5a00*/  IADD3 R96, PT, PT, R96, 0x100, RZ ;  /* 0x0000010060607810 */ /* 0x000fe20007ffe0ff */
[----:B--2---:R-:W1:Y:S02]  /*5a10*/  MUFU.RCP R98, R99 ;  /* 0x0000006300627308 */ /* 0x004e640000001000 */
[----:B-1----:R-:W-:-:S06]  /*5a20*/  IADD3 R98, PT, PT, R98, 0xffffffe, RZ ;  /* 0x0ffffffe62627810 */ /* 0x002fcc0007ffe0ff */
        /* <DEDUP_REMOVED lines=15> */
.L_x_53:
[----:B------:R-:W2:Y:S01]  /*5b20*/  LDCU.64 UR4, c[0x0][0x420] ;  /* 0x00008400ff0477ac */ /* 0x000ea20008000a00 */
[----:B------:R-:W-:Y:S01]  /*5b30*/  MOV R98, 0x5b70 ;  /* 0x00005b7000627802 */ /* 0x000fe20000000f00 */
[----:B--2---:R-:W-:Y:S01]  /*5b40*/  IMAD.U32 R100, RZ, RZ, UR4 ;  /* 0x00000004ff647e24 */ /* 0x004fe2000f8e00ff */
[----:B------:R-:W-:Y:S02]  /*5b50*/  MOV R97, UR5 ;  /* 0x0000000500617c02 */ /* 0x000fe40008000f00 */
[----:B-1---5:R-:W-:Y:S05]  /*5b60*/  CALL.REL.NOINC `($__internal_1_$__cuda_sm20_rem_u64) ;  /* 0x0000014000d87944 */ /* 0x022fea0003c00000 */
.L_x_54:
[----:B------:R-:W-:Y:S05]  /*5b70*/  BSYNC.RECONVERGENT B0 ;  /* 0x0000000000007941 */ /* 0x000fea0003800200 */
.L_x_52:
[----:B------:R-:W1:Y:S01]  /*5b80*/  LDCU.64 UR4, c[0x0][0x420] ;  /* 0x00008400ff0477ac */ /* 0x000e620008000a00 */
[----:B------:R-:W-:Y:S01]  /*5b90*/  IMAD.WIDE R100, R92, 0x8, RZ ;  /* 0x000000085c647825 */ /* 0x000fe200078e02ff */
[--C-:B------:R-:W-:Y:S01]  /*5ba0*/  SHF.R.U64 R98, R102, 0x3, R103.reuse ;  /* 0x0000000366627819 */ /* 0x100fe20000001267 */
[----:B------:R-:W-:Y:S01]  /*5bb0*/  BSSY.RECONVERGENT B0, `(.L_x_55) ;  /* 0x000003f000007945 */ /* 0x000fe20003800200 */
[----:B------:R-:W2:Y:S01]  /*5bc0*/  LDCU UR8, c[0x0][0x384] ;  /* 0x00007080ff0877ac */ /* 0x000ea20008000800 */
[----:B------:R-:W-:Y:S01]  /*5bd0*/  VIADD R96, R92, 0x20 ;  /* 0x000000205c607836 */ /* 0x000fe20000000000 */
[----:B------:R-:W-:Y:S01]  /*5be0*/  SHF.R.U32.HI R99, RZ, 0x3, R103 ;  /* 0x00000003ff637819 */ /* 0x000fe20000011667 */
[----:B------:R-:W3:Y:S01]  /*5bf0*/  LDCU.64 UR6, c[0x0][0x428] ;  /* 0x00008500ff0677ac */ /* 0x000ee20008000a00 */
[----:B------:R-:W-:Y:S01]  /*5c00*/  ISETP.GE.U32.AND P1, PT, R5, R98, PT ;  /* 0x000000620500720c */ /* 0x000fe20003f26070 */
[----:B-1----:R-:W-:Y:S02]  /*5c10*/  IMAD.U32 R97, RZ, RZ, UR4 ;  /* 0x00000004ff617e24 */ /* 0x002fe4000f8e00ff */
[----:B------:R-:W-:Y:S01]  /*5c20*/  IMAD.U32 R95, RZ, RZ, UR5 ;  /* 0x00000005ff5f7e24 */ /* 0x000fe2000f8e00ff */
[----:B--2---:R-:W-:Y:S01]  /*5c30*/  ISETP.LT.AND P0, PT, R96, UR8, !P0 ;  /* 0x0000000860007c0c */ /* 0x004fe2000c701270 */
[----:B------:R-:W-:-:S03]  /*5c40*/  IMAD.WIDE.U32 R102, R94, R97, R100 ;  /* 0x000000615e667225 */ /* 0x000fc600078e0064 */
[----:B------:R-:W-:Y:S01]  /*5c50*/  ISETP.GE.U32.AND.EX P1, PT, R4, R99, P0, P1 ;  /* 0x000000630400720c */ /* 0x000fe20000726110 */
[----:B------:R-:W-:Y:S01]  /*5c60*/  IMAD R96, R94, R95, RZ ;  /* 0x0000005f5e607224 */ /* 0x000fe200078e02ff */
[----:B------:R-:W-:-:S03]  /*5c70*/  IADD3 R98, P0, PT, R68, R102, RZ ;  /* 0x0000006644627210 */ /* 0x000fc60007f1e0ff */
[----:B------:R-:W-:-:S04]  /*5c80*/  IMAD.IADD R96, R103, 0x1, R96 ;  /* 0x0000000167607824 */ /* 0x000fc800078e0260 */
[----:B------:R-:W-:Y:S01]  /*5c90*/  IMAD.X R99, R69, 0x1, R96, P0 ;  /* 0x0000000145637824 */ /* 0x000fe200000e0660 */
[----:B---3--:R-:W-:-:S04]  /*5ca0*/  IADD3 R4, P0, PT, R102, UR6, RZ ;  /* 0x0000000666047c10 */ /* 0x008fc8000ff1e0ff */
[----:B------:R-:W-:Y:S01]  /*5cb0*/  IADD3.X R5, PT, PT, R96, UR7, RZ, P0, !PT ;  /* 0x0000000760057c10 */ /* 0x000fe200087fe4ff */
[----:B------:R1:W-:Y:S03]  /*5cc0*/  @P1 STG.E.64 desc[UR14][R98.64+0x100], R18 ;  /* 0x0001001262001986 */ /* 0x0003e6000c101b0e */
[----:B------:R-:W-:-:S04]  /*5cd0*/  LOP3.LUT R96, R5, R95, RZ, 0xfc, !PT ;  /* 0x0000005f05607212 */ /* 0x000fc800078efcff */
[----:B------:R-:W-:-:S13]  /*5ce0*/  ISETP.NE.U32.AND P0, PT, R96, RZ, PT ;  /* 0x000000ff6000720c */ /* 0x000fda0003f05070 */
[----:B------:R-:W-:Y:S05]  /*5cf0*/  @P0 BRA `(.L_x_56) ;  /* 0x0000000000600947 */ /* 0x000fea0003800000 */
[----:B------:R-:W2:Y:S01]  /*5d00*/  I2F.U32.RP R5, R97 ;  /* 0x0000006100057306 */ /* 0x000ea20000209000 */
[----:B-1----:R-:W-:Y:S01]  /*5d10*/  MOV R98, RZ ;  /* 0x000000ff00627202 */ /* 0x002fe20000000f00 */
[----:B------:R-:W-:Y:S01]  /*5d20*/  IMAD R4, R94, R97, R100 ;  /* 0x000000615e047224 */ /* 0x000fe200078e0264 */
[----:B------:R-:W-:Y:S02]  /*5d30*/  ISETP.NE.U32.AND P0, PT, R97, RZ, PT ;  /* 0x000000ff6100720c */ /* 0x000fe40003f05070 */
[----:B------:R-:W-:Y:S01]  /*5d40*/  MOV R101, RZ ;  /* 0x000000ff00657202 */ /* 0x000fe20000000f00 */
[----:B------:R-:W-:Y:S02]  /*5d50*/  VIADD R4, R4, UR6 ;  /* 0x0000000604047c36 */ /* 0x000fe40008000000 */
[----:B--2---:R-:W1:Y:S02]  /*5d60*/  MUFU.RCP R96, R5 ;  /* 0x0000000500607308 */ /* 0x004e640000001000 */
[----:B-1----:R-:W-:-:S06]  /*5d70*/  IADD3 R96, PT, PT, R96, 0xffffffe, RZ ;  /* 0x0ffffffe60607810 */ /* 0x002fcc0007ffe0ff */
        /* <DEDUP_REMOVED lines=16> */
.L_x_56:
[----:B------:R-:W2:Y:S01]  /*5e80*/  LDCU.64 UR4, c[0x0][0x420] ;  /* 0x00008400ff0477ac */ /* 0x000ea20008000a00 */
[----:B------:R-:W-:Y:S01]  /*5e90*/  IMAD.MOV.U32 R96, RZ, RZ, R4 ;  /* 0x000000ffff607224 */ /* 0x000fe200078e0004 */
[----:B------:R-:W-:Y:S02]  /*5ea0*/  MOV R95, R5 ;  /* 0x00000005005f7202 */ /* 0x000fe40000000f00 */
[----:B------:R-:W-:Y:S01]  /*5eb0*/  MOV R100, 0x5ef0 ;  /* 0x00005ef000647802 */ /* 0x000fe20000000f00 */
[----:B--2---:R-:W-:Y:S01]  /*5ec0*/  IMAD.U32 R104, RZ, RZ, UR4 ;  /* 0x00000004ff687e24 */ /* 0x004fe2000f8e00ff */
[----:B------:R-:W-:Y:S02]  /*5ed0*/  MOV R102, UR5 ;  /* 0x0000000500667c02 */ /* 0x000fe40008000f00 */
[----:B-1---5:R-:W-:Y:S05]  /*5ee0*/  CALL.REL.NOINC `($__internal_0_$__cuda_sm20_div_u64) ;  /* 0x0000013800e47944 */ /* 0x022fea0003c00000 */
[----:B------:R-:W1:Y:S01]  /*5ef0*/  LDCU.64 UR4, c[0x0][0x420] ;  /* 0x00008400ff0477ac */ /* 0x000e620008000a00 */
[----:B------:R-:W-:-:S04]  /*5f00*/  IADD3 R18, P0, PT, RZ, -R96, RZ ;  /* 0x80000060ff127210 */ /* 0x000fc80007f1e0ff */
[----:B------:R-:W-:Y:S02]  /*5f10*/  IADD3.X R98, PT, PT, RZ, ~R95, RZ, P0, !PT ;  /* 0x8000005fff627210 */ /* 0x000fe400007fe4ff */
[----:B-1----:R-:W-:Y:S02]  /*5f20*/  MOV R97, UR4 ;  /* 0x0000000400617c02 */ /* 0x002fe40008000f00 */
[----:B------:R-:W-:-:S03]  /*5f30*/  MOV R95, UR5 ;  /* 0x00000005005f7c02 */ /* 0x000fc60008000f00 */
[-C--:B------:R-:W-:Y:S02]  /*5f40*/  IMAD R19, R98, R97.reuse, RZ ;  /* 0x0000006162137224 */ /* 0x080fe400078e02ff */
[----:B------:R-:W-:-:S04]  /*5f50*/  IMAD.WIDE.U32 R4, R18, R97, R4 ;  /* 0x0000006112047225 */ /* 0x000fc800078e0004 */
[----:B------:R-:W-:Y:S02]  /*5f60*/  IMAD R18, R18, R95, R19 ;  /* 0x0000005f12127224 */ /* 0x000fe400078e0213 */
[----:B------:R-:W-:Y:S01]  /*5f70*/  IMAD.MOV.U32 R19, RZ, RZ, R96 ;  /* 0x000000ffff137224 */ /* 0x000fe200078e0060 */
[----:B------:R-:W-:Y:S01]  /*5f80*/  MOV R96, R4 ;  /* 0x0000000400607202 */ /* 0x000fe20000000f00 */
[----:B------:R-:W-:Y:S02]  /*5f90*/  IMAD.IADD R101, R18, 0x1, R5 ;  /* 0x0000000112657824 */ /* 0x000fe400078e0205 */
.L_x_57:
[----:B------:R-:W-:Y:S05]  /*5fa0*/  BSYNC.RECONVERGENT B0 ;  /* 0x0000000000007941 */ /* 0x000fea0003800200 */
.L_x_55:
[----:B------:R-:W1:Y:S01]  /*5fb0*/  LDC.64 R4, c[0x0][0x428] ;  /* 0x00010a00ff047b82 */ /* 0x000e620000000a00 */
[----:B------:R-:W2:Y:S01]  /*5fc0*/  LDCU.64 UR4, c[0x0][0x380] ;  /* 0x00007000ff0477ac */ /* 0x000ea20008000a00 */
[----:B------:R-:W-:Y:S01]  /*5fd0*/  IMAD.WIDE R98, R92, 0x8, RZ ;  /* 0x000000085c627825 */ /* 0x000fe200078e02ff */
[--C-:B------:R-:W-:Y:S01]  /*5fe0*/  SHF.R.U64 R96, R96, 0x3, R101.reuse ;  /* 0x0000000360607819 */ /* 0x100fe20000001265 */
[----:B------:R-:W-:Y:S01]  /*5ff0*/  BSSY.RECONVERGENT B0, `(.L_x_58) ;  /* 0x0000030000007945 */ /* 0x000fe20003800200 */
[----:B------:R-:W-:Y:S01]  /*6000*/  SHF.R.U32.HI R101, RZ, 0x3, R101 ;  /* 0x00000003ff657819 */ /* 0x000fe20000011665 */
[C---:B------:R-:W-:Y:S01]  /*6010*/  VIADD R18, R94.reuse, 0x1 ;  /* 0x000000015e127836 */ /* 0x040fe20000000000 */
[----:B------:R-:W-:Y:S01]  /*6020*/  ISETP.GE.U32.AND P2, PT, R19, R96, PT ;  /* 0x000000601300720c */ /* 0x000fe20003f46070 */
[----:B------:R-:W-:-:S04]  /*6030*/  IMAD.WIDE.U32 R98, R94, R97, R98 ;  /* 0x000000615e627225 */ /* 0x000fc800078e0062 */
[----:B------:R-:W-:Y:S01]  /*6040*/  IMAD R96, R94, R95, R99 ;  /* 0x0000005f5e607224 */ /* 0x000fe200078e0263 */
[----:B--2---:R-:W-:Y:S02]  /*6050*/  ISETP.GE.AND P0, PT, R18, UR4, PT ;  /* 0x0000000412007c0c */ /* 0x004fe4000bf06270 */
[----:B------:R-:W-:Y:S02]  /*6060*/  SHF.R.S32.HI R18, RZ, 0x1f, R19 ;  /* 0x0000001fff127819 */ /* 0x000fe40000011413 */
[----:B------:R-:W-:Y:S02]  /*6070*/  ISETP.LT.AND P3, PT, R92, UR5, !P0 ;  /* 0x000000055c007c0c */ /* 0x000fe4000c761270 */
[----:B-1----:R-:W-:Y:S02]  /*6080*/  IADD3 R99, P1, PT, R98, R4, RZ ;  /* 0x0000000462637210 */ /* 0x002fe40007f3e0ff */
[----:B------:R-:W-:-:S03]  /*6090*/  ISETP.GE.U32.AND.EX P2, PT, R18, R101, P3, P2 ;  /* 0x000000651200720c */ /* 0x000fc60001f46120 */
[----:B------:R-:W-:Y:S01]  /*60a0*/  IMAD.X R96, R96, 0x1, R5, P1 ;  /* 0x0000000160607824 */ /* 0x000fe200008e0605 */
[----:B------:R-:W-:-:S05]  /*60b0*/  IADD3 R102, P1, PT, R68, R99, RZ ;  /* 0x0000006344667210 */ /* 0x000fca0007f3e0ff */
[----:B------:R-:W-:Y:S01]  /*60c0*/  IMAD.X R103, R69, 0x1, R96, P1 ;  /* 0x0000000145677824 */ /* 0x000fe200008e0660 */
[----:B------:R-:W-:-:S04]  /*60d0*/  IADD3 R101, P1, PT, R99, 0x100, RZ ;  /* 0x0000010063657810 */ /* 0x000fc80007f3e0ff */
[----:B------:R1:W-:Y:S01]  /*60e0*/  @P2 STG.E.64 desc[UR14][R102.64], R16 ;  /* 0x0000001066002986 */ /* 0x0003e2000c101b0e */
[----:B------:R-:W-:-:S05]  /*60f0*/  IMAD.X R99, RZ, RZ, R96, P1 ;  /* 0x000000ffff637224 */ /* 0x000fca00008e0660 */
[----:B------:R-:W-:-:S04]  /*6100*/  LOP3.LUT R95, R99, R95, RZ, 0xfc, !PT ;  /* 0x0000005f635f7212 */ /* 0x000fc800078efcff */
[----:B------:R-:W-:-:S13]  /*6110*/  ISETP.NE.U32.AND P1, PT, R95, RZ, PT ;  /* 0x000000ff5f00720c */ /* 0x000fda0003f25070 */
[----:B------:R-:W-:Y:S05]  /*6120*/  @P1 BRA `(.L_x_59) ;  /* 0x00000000005c1947 */ /* 0x000fea0003800000 */
[----:B------:R-:W2:Y:S01]  /*6130*/  I2F.U32.RP R96, R97 ;  /* 0x0000006100607306 */ /* 0x000ea20000209000 */
[----:B-1----:R-:W-:Y:S01]  /*6140*/  IMAD.SHL.U32 R16, R92, 0x8, RZ ;  /* 0x000000085c107824 */ /* 0x002fe200078e00ff */
[----:B------:R-:W-:Y:S01]  /*6150*/  MOV R98, RZ ;  /* 0x000000ff00627202 */ /* 0x000fe20000000f00 */
[----:B------:R-:W-:Y:S02]  /*6160*/  IMAD.MOV.U32 R103, RZ, RZ, RZ ;  /* 0x000000ffff677224 */ /* 0x000fe400078e00ff */
[----:B------:R-:W-:-:S05]  /*6170*/  IMAD R17, R94, R97, R16 ;  /* 0x000000615e117224 */ /* 0x000fca00078e0210 */
[----:B------:R-:W-:Y:S01]  /*6180*/  IADD3 R4, PT, PT, R4, 0x100, R17 ;  /* 0x0000010004047810 */ /* 0x000fe20007ffe011 */
[----:B--2---:R-:W1:Y:S02]  /*6190*/  MUFU.RCP R95, R96 ;  /* 0x00000060005f7308 */ /* 0x004e640000001000 */
[----:B-1----:R-:W-:-:S06]  /*61a0*/  IADD3 R95, PT, PT, R95, 0xffffffe, RZ ;  /* 0x0ffffffe5f5f7810 */ /* 0x002fcc0007ffe0ff */
[----:B------:R-:W1:Y:S02]  /*61b0*/  F2I.FTZ.U32.TRUNC.NTZ R99, R95 ;  /* 0x0000005f00637305 */ /* 0x000e64000021f000 */
[----:B-1----:R-:W-:-:S05]  /*61c0*/  IADD3 R5, PT, PT, RZ, -R99, RZ ;  /* 0x80000063ff057210 */ /* 0x002fca0007ffe0ff */
        /* <DEDUP_REMOVED lines=13> */
.L_x_59:
[----:B------:R-:W2:Y:S01]  /*62a0*/  LDCU.64 UR4, c[0x0][0x420] ;  /* 0x00008400ff0477ac */ /* 0x000ea20008000a00 */
[----:B------:R-:W-:Y:S01]  /*62b0*/  MOV R98, 0x62f0 ;  /* 0x000062f000627802 */ /* 0x000fe20000000f00 */
[----:B--2---:R-:W-:Y:S01]  /*62c0*/  IMAD.U32 R100, RZ, RZ, UR4 ;  /* 0x00000004ff647e24 */ /* 0x004fe2000f8e00ff */
[----:B------:R-:W-:Y:S02]  /*62d0*/  MOV R97, UR5 ;  /* 0x0000000500617c02 */ /* 0x000fe40008000f00 */
[----:B-1---5:R-:W-:Y:S05]  /*62e0*/  CALL.REL.NOINC `($__internal_1_$__cuda_sm20_rem_u64) ;  /* 0x0000013800f87944 */ /* 0x022fea0003c00000 */
.L_x_60:
[----:B------:R-:W-:Y:S05]  /*62f0*/  BSYNC.RECONVERGENT B0 ;  /* 0x0000000000007941 */ /* 0x000fea0003800200 */
.L_x_58:
[----:B------:R-:W1:Y:S01]  /*6300*/  LDCU.128 UR4, c[0x0][0x420] ;  /* 0x00008400ff0477ac */ /* 0x000e620008000c00 */
[----:B------:R-:W-:Y:S01]  /*6310*/  VIADD R4, R92, 0x20 ;  /* 0x000000205c047836 */ /* 0x000fe20000000000 */
[--C-:B------:R-:W-:Y:S01]  /*6320*/  SHF.R.U64 R16, R102, 0x3, R103.reuse ;  /* 0x0000000366107819 */ /* 0x100fe20000001267 */
[----:B------:R-:W-:Y:S01]  /*6330*/  IMAD.WIDE R96, R92, 0x8, RZ ;  /* 0x000000085c607825 */ /* 0x000fe200078e02ff */
[----:B------:R-:W2:Y:S01]  /*6340*/  LDCU UR8, c[0x0][0x384] ;  /* 0x00007080ff0877ac */ /* 0x000ea20008000800 */
[----:B------:R-:W-:Y:S01]  /*6350*/  SHF.R.U32.HI R5, RZ, 0x3, R103 ;  /* 0x00000003ff057819 */ /* 0x000fe20000011667 */
[----:B------:R-:W-:Y:S01]  /*6360*/  BSSY.RECONVERGENT B0, `(.L_x_61) ;  /* 0x000003e000007945 */ /* 0x000fe20003800200 */
[----:B------:R-:W-:Y:S01]  /*6370*/  ISETP.GE.U32.AND P2, PT, R19, R16, PT ;  /* 0x000000101300720c */ /* 0x000fe20003f46070 */
[----:B-1----:R-:W-:Y:S02]  /*6380*/  IMAD.U32 R17, RZ, RZ, UR5 ;  /* 0x00000005ff117e24 */ /* 0x002fe4000f8e00ff */
[----:B------:R-:W-:Y:S01]  /*6390*/  IMAD.U32 R95, RZ, RZ, UR4 ;  /* 0x00000004ff5f7e24 */ /* 0x000fe2000f8e00ff */
[----:B--2---:R-:W-:Y:S01]  /*63a0*/  ISETP.LT.AND P0, PT, R4, UR8, !P0 ;  /* 0x0000000804007c0c */ /* 0x004fe2000c701270 */
[----:B------:R-:W-:-:S02]  /*63b0*/  IMAD R4, R94, R17, RZ ;  /* 0x000000115e047224 */ /* 0x000fc400078e02ff */
[----:B------:R-:W-:Y:S01]  /*63c0*/  IMAD.WIDE.U32 R98, R94, R95, R96 ;  /* 0x0000005f5e627225 */ /* 0x000fe200078e0060 */
[----:B------:R-:W-:-:S03]  /*63d0*/  ISETP.GE.U32.AND.EX P2, PT, R18, R5, P0, P2 ;  /* 0x000000051200720c */ /* 0x000fc60000746120 */
[----:B------:R-:W-:Y:S01]  /*63e0*/  IMAD.IADD R4, R99, 0x1, R4 ;  /* 0x0000000163047824 */ /* 0x000fe200078e0204 */
[----:B------:R-:W-:-:S04]  /*63f0*/  IADD3 R98, P1, P0, R68, UR6, R98 ;  /* 0x0000000644627c10 */ /* 0x000fc8000f83e062 */
[----:B------:R-:W-:Y:S02]  /*6400*/  IADD3.X R99, PT, PT, R69, UR7, R4, P1, P0 ;  /* 0x0000000745637c10 */ /* 0x000fe40008fe0404 */
[----:B------:R-:W-:-:S03]  /*6410*/  IADD3 RZ, P1, P0, -R68, UR6, R98 ;  /* 0x0000000644ff7c10 */ /* 0x000fc6000f83e162 */
[----:B------:R1:W-:Y:S01]  /*6420*/  @P2 STG.E.64 desc[UR14][R98.64+0x100], R14 ;  /* 0x0001000e62002986 */ /* 0x0003e2000c101b0e */
[----:B------:R-:W-:-:S04]  /*6430*/  IADD3.X R4, PT, PT, ~R69, UR7, R99, P1, P0 ;  /* 0x0000000745047c10 */ /* 0x000fc80008fe0563 */
[----:B------:R-:W-:-:S04]  /*6440*/  LOP3.LUT R4, R4, R17, RZ, 0xfc, !PT ;  /* 0x0000001104047212 */ /* 0x000fc800078efcff */
[----:B------:R-:W-:-:S13]  /*6450*/  ISETP.NE.U32.AND P0, PT, R4, RZ, PT ;  /* 0x000000ff0400720c */ /* 0x000fda0003f05070 */
[----:B------:R-:W-:Y:S05]  /*6460*/  @P0 BRA `(.L_x_62) ;  /* 0x0000000000640947 */ /* 0x000fea0003800000 */
[----:B------:R-:W1:Y:S01]  /*6470*/  I2F.U32.RP R16, R95 ;  /* 0x0000005f00107306 */ /* 0x000e620000209000 */
[----:B------:R-:W-:Y:S01]  /*6480*/  IMAD R5, R94, R95, R96 ;  /* 0x0000005f5e057224 */ /* 0x000fe200078e0260 */
[----:B------:R-:W-:Y:S01]  /*6490*/  ISETP.NE.U32.AND P0, PT, R95, RZ, PT ;  /* 0x000000ff5f00720c */ /* 0x000fe20003f05070 */
[----:B------:R-:W-:Y:S02]  /*64a0*/  IMAD.MOV.U32 R18, RZ, RZ, RZ ;  /* 0x000000ffff127224 */ /* 0x000fe400078e00ff */
[----:B------:R-:W-:Y:S01]  /*64b0*/  IMAD.MOV.U32 R97, RZ, RZ, RZ ;  /* 0x000000ffff617224 */ /* 0x000fe200078e00ff */
[----:B------:R-:W-:Y:S02]  /*64c0*/  IADD3 R5, PT, PT, R68, UR6, R5 ;  /* 0x0000000644057c10 */ /* 0x000fe4000fffe005 */
[----:B-1----:R-:W1:Y:S02]  /*64d0*/  MUFU.RCP R14, R16 ;  /* 0x00000010000e7308 */ /* 0x002e640000001000 */
[----:B-1----:R-:W-:-:S06]  /*64e0*/  IADD3 R14, PT, PT, R14, 0xffffffe, RZ ;  /* 0x0ffffffe0e0e7810 */ /* 0x002fcc0007ffe0ff */
[----:B------:R-:W1:Y:S02]  /*64f0*/  F2I.FTZ.U32.TRUNC.NTZ R19, R14 ;  /* 0x0000000e00137305 */ /* 0x000e64000021f000 */
[----:B-1----:R-:W-:-:S05]  /*6500*/  IADD3 R4, PT, PT, RZ, -R19, RZ ;  /* 0x80000013ff047210 */ /* 0x002fca0007ffe0ff */
[----:B------:R-:W-:Y:S01]  /*6510*/  IMAD R15, R4, R95, RZ ;  /* 0x0000005f040f7224 */ /* 0x000fe200078e02ff */
[----:B------:R-:W-:-:S03]  /*6520*/  IADD3 R4, PT, PT, -R68, UR6, R5 ;  /* 0x0000000644047c10 */ /* 0x000fc6000fffe105 */
        /* <DEDUP_REMOVED lines=13> */
.L_x_62:
[----:B------:R-:W2:Y:S01]  /*6600*/  LDCU.64 UR4, c[0x0][0x420] ;  /* 0x00008400ff0477ac */ /* 0x000ea20008000a00 */
[----:B------:R-:W-:Y:S02]  /*6610*/  IADD3 R4, P1, P0, -R68, UR6, R98 ;  /* 0x0000000644047c10 */ /* 0x000fe4000f83e162 */
[----:B------:R-:W-:Y:S02]  /*6620*/  MOV R100, 0x6690 ;  /* 0x0000669000647802 */ /* 0x000fe40000000f00 */
[----:B------:R-:W-:Y:S02]  /*6630*/  IADD3.X R5, PT, PT, ~R69, UR7, R99, P1, P0 ;  /* 0x0000000745057c10 */ /* 0x000fe40008fe0563 */
[----:B------:R-:W-:-:S03]  /*6640*/  MOV R96, R4 ;  /* 0x0000000400607202 */ /* 0x000fc60000000f00 */
[----:B------:R-:W-:Y:S02]  /*6650*/  IMAD.MOV.U32 R95, RZ, RZ, R5 ;  /* 0x000000ffff5f7224 */ /* 0x000fe400078e0005 */
[----:B--2---:R-:W-:Y:S02]  /*6660*/  IMAD.U32 R104, RZ, RZ, UR4 ;  /* 0x00000004ff687e24 */ /* 0x004fe4000f8e00ff */
[----:B------:R-:W-:Y:S02]  /*6670*/  IMAD.U32 R102, RZ, RZ, UR5 ;  /* 0x00000005ff667e24 */ /* 0x000fe4000f8e00ff */
        /* <DEDUP_REMOVED lines=8> */
[----:B------:R-:W-:Y:S01]  /*6700*/  IMAD R14, R14, R17, R15 ;  /* 0x000000110e0e7224 */ /* 0x000fe200078e020f */
[----:B------:R-:W-:Y:S01]  /*6710*/  MOV R16, R4 ;  /* 0x0000000400107202 */ /* 0x000fe20000000f00 */
[----:B------:R-:W-:Y:S02]  /*6720*/  IMAD.MOV.U32 R15, RZ, RZ, R96 ;  /* 0x000000ffff0f7224 */ /* 0x000fe400078e0060 */
[----:B------:R-:W-:Y:S02]  /*6730*/  IMAD.IADD R97, R14, 0x1, R5 ;  /* 0x000000010e617824 */ /* 0x000fe400078e0205 */
.L_x_63:
[----:B------:R-:W-:Y:S05]  /*6740*/  BSYNC.RECONVERGENT B0 ;  /* 0x0000000000007941 */ /* 0x000fea0003800200 */
.L_x_61:
        /* <DEDUP_REMOVED lines=14> */
[----:B------:R-:W-:Y:S02]  /*6830*/  ISETP.GE.U32.AND.EX P3, PT, R14, R97, P4, P3 ;  /* 0x000000610e00720c */ /* 0x000fe40002766130 */
[----:B------:R-:W-:-:S04]  /*6840*/  IADD3 R19, P2, PT, R4, R19, RZ ;  /* 0x0000001304137210 */ /* 0x000fc80007f5e0ff */
[----:B------:R-:W-:Y:S02]  /*6850*/  IADD3.X R16, PT, PT, R5, R16, R5, P2, P1 ;  /* 0x0000001005107210 */ /* 0x000fe400017e2405 */
        /* <DEDUP_REMOVED lines=8> */
[----:B------:R-:W1:Y:S01]  /*68e0*/  I2F.U32.RP R16, R95 ;  /* 0x0000005f00107306 */ /* 0x000e620000209000 */
[----:B------:R-:W-:Y:S02]  /*68f0*/  IMAD R5, R94, R95, R102 ;  /* 0x0000005f5e057224 */ /* 0x000fe400078e0266 */
[----:B------:R-:W-:Y:S02]  /*6900*/  IMAD.MOV.U32 R18, RZ, RZ, RZ ;  /* 0x000000ffff127224 */ /* 0x000fe400078e00ff */
[----:B------:R-:W-:Y:S01]  /*6910*/  IMAD.MOV.U32 R103, RZ, RZ, RZ ;  /* 0x000000ffff677224 */ /* 0x000fe200078e00ff */
[----:B------:R-:W-:-:S04]  /*6920*/  IADD3 R5, PT, PT, R4, 0x100, R5 ;  /* 0x0000010004057810 */ /* 0x000fc80007ffe005 */
[----:B------:R-:W-:Y:S01]  /*6930*/  IADD3 R5, PT, PT, R5, R4, RZ ;  /* 0x0000000405057210 */ /* 0x000fe20007ffe0ff */
[----:B-1----:R-:W1:Y:S02]  /*6940*/  MUFU.RCP R13, R16 ;  /* 0x00000010000d7308 */ /* 0x002e640000001000 */
        /* <DEDUP_REMOVED lines=16> */
.L_x_65:
[----:B------:R-:W2:Y:S01]  /*6a50*/  LDCU.64 UR4, c[0x0][0x420] ;  /* 0x00008400ff0477ac */ /* 0x000ea20008000a00 */
[----:B------:R-:W-:Y:S01]  /*6a60*/  MOV R98, 0x6aa0 ;  /* 0x00006aa000627802 */ /* 0x000fe20000000f00 */
[----:B--2---:R-:W-:Y:S01]  /*6a70*/  IMAD.U32 R100, RZ, RZ, UR4 ;  /* 0x00000004ff647e24 */ /* 0x004fe2000f8e00ff */
[----:B-1----:R-:W-:Y:S02]  /*6a80*/  MOV R97, UR5 ;  /* 0x0000000500617c02 */ /* 0x002fe40008000f00 */
[----:B-----5:R-:W-:Y:S05]  /*6a90*/  CALL.REL.NOINC `($__internal_1_$__cuda_sm20_rem_u64) ;  /* 0x00000134000c7944 */ /* 0x020fea0003c00000 */
.L_x_66:
[----:B------:R-:W-:Y:S05]  /*6aa0*/  BSYNC.RECONVERGENT B0 ;  /* 0x0000000000007941 */ /* 0x000fea0003800200 */
.L_x_64:
[----:B------:R-:W1:Y:S01]  /*6ab0*/  LDCU.128 UR4, c[0x0][0x420] ;  /* 0x00008400ff0477ac */ /* 0x000e620008000c00 */
[----:B------:R-:W-:Y:S01]  /*6ac0*/  IMAD.WIDE R96, R92, 0x8, RZ ;  /* 0x000000085c607825 */ /* 0x000fe200078e02ff */
[--C-:B------:R-:W-:Y:S01]  /*6ad0*/  SHF.R.U64 R12, R102, 0x3, R103.reuse ;  /* 0x00000003660c7819 */ /* 0x100fe20000001267 */
[----:B------:R-:W-:Y:S01]  /*6ae0*/  BSSY.RECONVERGENT B0, `(.L_x_67) ;  /* 0x0000044000007945 */ /* 0x000fe20003800200 */
[----:B------:R-:W2:Y:S01]  /*6af0*/  LDCU UR8, c[0x0][0x384] ;  /* 0x00007080ff0877ac */ /* 0x000ea20008000800 */
[----:B------:R-:W-:Y:S01]  /*6b00*/  VIADD R5, R92, 0x20 ;  /* 0x000000205c057836 */ /* 0x000fe20000000000 */
[----:B------:R-:W-:Y:S02]  /*6b10*/  ISETP.GE.U32.AND P1, PT, R15, R12, PT ;  /* 0x0000000c0f00720c */ /* 0x000fe40003f26070 */
[----:B------:R-:W-:Y:S01]  /*6b20*/  SHF.R.U32.HI R19, RZ, 0x3, R103 ;  /* 0x00000003ff137819 */ /* 0x000fe20000011667 */
[----:B-1----:R-:W-:Y:S02]  /*6b30*/  IMAD.U32 R13, RZ, RZ, UR5 ;  /* 0x00000005ff0d7e24 */ /* 0x002fe4000f8e00ff */
[----:B------:R-:W-:-:S02]  /*6b40*/  IMAD.U32 R17, RZ, RZ, UR4 ;  /* 0x00000004ff117e24 */ /* 0x000fc4000f8e00ff */
[C---:B------:R-:W-:Y:S01]  /*6b50*/  IMAD R4, R94.reuse, R13, RZ ;  /* 0x0000000d5e047224 */ /* 0x040fe200078e02ff */
[----:B--2---:R-:W-:Y:S01]  /*6b60*/  ISETP.LT.AND P3, PT, R5, UR8, !P0 ;  /* 0x0000000805007c0c */ /* 0x004fe2000c761270 */
[----:B------:R-:W-:-:S03]  /*6b70*/  IMAD.WIDE.U32 R98, R94, R17, R96 ;  /* 0x000000115e627225 */ /* 0x000fc600078e0060 */
[----:B------:R-:W-:Y:S01]  /*6b80*/  ISETP.GE.U32.AND.EX P1, PT, R14, R19, P3, P1 ;  /* 0x000000130e00720c */ /* 0x000fe20001f26110 */
[----:B------:R-:W-:Y:S01]  /*6b90*/  IMAD.IADD R12, R99, 0x1, R4 ;  /* 0x00000001630c7824 */ /* 0x000fe200078e0204 */
[----:B------:R-:W-:-:S04]  /*6ba0*/  IADD3 R4, P2, P0, R68, UR6, R98 ;  /* 0x0000000644047c10 */ /* 0x000fc8000f85e062 */
[----:B------:R-:W-:Y:S02]  /*6bb0*/  IADD3.X R12, PT, PT, R69, UR7, R12, P2, P0 ;  /* 0x00000007450c7c10 */ /* 0x000fe400097e040c */
[----:B------:R-:W-:-:S04]  /*6bc0*/  IADD3 R14, P0, PT, R4, UR6, RZ ;  /* 0x00000006040e7c10 */ /* 0x000fc8000ff1e0ff */
[----:B------:R-:W-:Y:S02]  /*6bd0*/  IADD3.X R15, PT, PT, R12, UR7, RZ, P0, !PT ;  /* 0x000000070c0f7c10 */ /* 0x000fe400087fe4ff */
[----:B------:R-:W-:-:S03]  /*6be0*/  IADD3 RZ, P2, P0, -R68, UR6, R14 ;  /* 0x0000000644ff7c10 */ /* 0x000fc6000f85e10e */
[----:B------:R1:W-:Y:S01]  /*6bf0*/  @P1 STG.E.64 desc[UR14][R14.64+0x100], R10 ;  /* 0x0001000a0e001986 */ /* 0x0003e2000c101b0e */
[----:B------:R-:W-:-:S04]  /*6c00*/  IADD3.X R4, PT, PT, ~R69, UR7, R15, P2, P0 ;  /* 0x0000000745047c10 */ /* 0x000fc800097e050f */
[----:B------:R-:W-:-:S04]  /*6c10*/  LOP3.LUT R4, R4, R13, RZ, 0xfc, !PT ;  /* 0x0000000d04047212 */ /* 0x000fc800078efcff */
[----:B------:R-:W-:-:S13]  /*6c20*/  ISETP.NE.U32.AND P0, PT, R4, RZ, PT ;  /* 0x000000ff0400720c */ /* 0x000fda0003f05070 */
[----:B------:R-:W-:Y:S05]  /*6c30*/  @P0 BRA `(.L_x_68) ;  /* 0x0000000000680947 */ /* 0x000fea0003800000 */
[----:B------:R-:W2:Y:S01]  /*6c40*/  I2F.U32.RP R12, R17 ;  /* 0x00000011000c7306 */ /* 0x000ea20000209000 */
[----:B------:R-:W-:Y:S01]  /*6c50*/  IMAD R5, R94, R17, R96 ;  /* 0x000000115e057224 */ /* 0x000fe200078e0260 */
[----:B------:R-:W-:Y:S01]  /*6c60*/  ISETP.NE.U32.AND P0, PT, R17, RZ, PT ;  /* 0x000000ff1100720c */ /* 0x000fe20003f05070 */
[----:B-1----:R-:W-:Y:S01]  /*6c70*/  IMAD.MOV.U32 R14, RZ, RZ, RZ ;  /* 0x000000ffff0e7224 */ /* 0x002fe200078e00ff */
[----:B------:R-:W-:Y:S02]  /*6c80*/  MOV R19, RZ ;  /* 0x000000ff00137202 */ /* 0x000fe40000000f00 */
[----:B------:R-:W-:-:S04]  /*6c90*/  IADD3 R5, PT, PT, R68, UR6, R5 ;  /* 0x0000000644057c10 */ /* 0x000fc8000fffe005 */
[----:B------:R-:W-:Y:S01]  /*6ca0*/  IADD3 R5, PT, PT, R5, UR6, RZ ;  /* 0x0000000605057c10 */ /* 0x000fe2000fffe0ff */
[----:B--2---:R-:W1:Y:S02]  /*6cb0*/  MUFU.RCP R10, R12 ;  /* 0x0000000c000a7308 */ /* 0x004e640000001000 */
[----:B-1----:R-:W-:-:S06]  /*6cc0*/  VIADD R10, R10, 0xffffffe ;  /* 0x0ffffffe0a0a7836 */ /* 0x002fcc0000000000 */
[----:B------:R-:W1:Y:S02]  /*6cd0*/  F2I.FTZ.U32.TRUNC.NTZ R15, R10 ;  /* 0x0000000a000f7305 */ /* 0x000e64000021f000 */
[----:B-1----:R-:W-:-:S04]  /*6ce0*/  IMAD.MOV R4, RZ, RZ, -R15 ;  /* 0x000000ffff047224 */ /* 0x002fc800078e0a0f */
        /* <DEDUP_REMOVED lines=15> */
.L_x_68:
        /* <DEDUP_REMOVED lines=20> */
.L_x_69:
[----:B------:R-:W-:Y:S05]  /*6f20*/  BSYNC.RECONVERGENT B0 ;  /* 0x0000000000007941 */ /* 0x000fea0003800200 */
.L_x_67:
        /* <DEDUP_REMOVED lines=8> */
[----:B------:R-:W-:Y:S01]  /*6fb0*/  IMAD.WIDE.U32 R98, R94, R17, R96 ;  /* 0x000000115e627225 */ /* 0x000fe200078e0060 */
[----:B------:R-:W-:Y:S02]  /*6fc0*/  SHF.R.S32.HI R10, RZ, 0x1f, R11 ;  /* 0x0000001fff0a7819 */ /* 0x000fe4000001140b */
[----:B--2---:R-:W-:Y:S01]  /*6fd0*/  ISETP.GE.AND P0, PT, R12, UR4, PT ;  /* 0x000000040c007c0c */ /* 0x004fe2000bf06270 */
[----:B------:R-:W-:-:S03]  /*6fe0*/  IMAD R12, R94, R13, R99 ;  /* 0x0000000d5e0c7224 */ /* 0x000fc600078e0263 */
[----:B------:R-:W-:Y:S02]  /*6ff0*/  ISETP.LT.AND P4, PT, R92, UR5, !P0 ;  /* 0x000000055c007c0c */ /* 0x000fe4000c781270 */
[----:B-1----:R-:W-:Y:S02]  /*7000*/  IADD3 R15, P2, PT, R98, R4, RZ ;  /* 0x00000004620f7210 */ /* 0x002fe40007f5e0ff */
[----:B------:R-:W-:Y:S02]  /*7010*/  ISETP.GE.U32.AND.EX P3, PT, R10, R19, P4, P3 ;  /* 0x000000130a00720c */ /* 0x000fe40002766130 */
[----:B------:R-:W-:-:S04]  /*7020*/  IADD3 R15, P1, PT, R4, R15, RZ ;  /* 0x0000000f040f7210 */ /* 0x000fc80007f3e0ff */
[----:B------:R-:W-:Y:S02]  /*7030*/  IADD3.X R12, PT, PT, R5, R12, R5, P1, P2 ;  /* 0x0000000c050c7210 */ /* 0x000fe40000fe4405 */
[----:B------:R-:W-:-:S05]  /*7040*/  IADD3 R15, P1, PT, R15, R4, RZ ;  /* 0x000000040f0f7210 */ /* 0x000fca0007f3e0ff */
        /* <DEDUP_REMOVED lines=14> */
[----:B------:R-:W-:Y:S01]  /*7130*/  LEA R5, R4, R5, 0x1 ;  /* 0x0000000504057211 */ /* 0x000fe200078e08ff */
        /* <DEDUP_REMOVED lines=17> */
.L_x_71:
[----:B------:R-:W2:Y:S01]  /*7250*/  LDCU.64 UR4, c[0x0][0x420] ;  /* 0x00008400ff0477ac */ /* 0x000ea20008000a00 */
[----:B------:R-:W-:Y:S01]  /*7260*/  MOV R98, 0x72a0 ;  /* 0x000072a000627802 */ /* 0x000fe20000000f00 */
[----:B--2---:R-:W-:Y:S01]  /*7270*/  IMAD.U32 R100, RZ, RZ, UR4 ;  /* 0x00000004ff647e24 */ /* 0x004fe2000f8e00ff */
[----:B------:R-:W-:Y:S02]  /*7280*/  MOV R97, UR5 ;  /* 0x0000000500617c02 */ /* 0x000fe40008000f00 */
[----:B-1---5:R-:W-:Y:S05]  /*7290*/  CALL.REL.NOINC `($__internal_1_$__cuda_sm20_rem_u64) ;  /* 0x0000012c000c7944 */ /* 0x022fea0003c00000 */
.L_x_72:
[----:B------:R-:W-:Y:S05]  /*72a0*/  BSYNC.RECONVERGENT B0 ;  /* 0x0000000000007941 */ /* 0x000fea0003800200 */
.L_x_70:
[----:B------:R-:W1:Y:S01]  /*72b0*/  LDC.64 R4, c[0x0][0x420] ;  /* 0x00010800ff047b82 */ /* 0x000e620000000a00 */
[----:B------:R-:W2:Y:S01]  /*72c0*/  LDCU UR9, c[0x0][0x384] ;  /* 0x00007080ff0977ac */ /* 0x000ea20008000800 */
[----:B------:R-:W-:Y:S01]  /*72d0*/  IMAD.WIDE R14, R92, 0x8, RZ ;  /* 0x000000085c0e7825 */ /* 0x000fe200078e02ff */
[--C-:B------:R-:W-:Y:S02]  /*72e0*/  SHF.R.U64 R12, R102, 0x3, R103.reuse ;  /* 0x00000003660c7819 */ /* 0x100fe40000001267 */
[----:B------:R-:W-:Y:S02]  /*72f0*/  SHF.R.U32.HI R13, RZ, 0x3, R103 ;  /* 0x00000003ff0d7819 */ /* 0x000fe40000011667 */
[----:B------:R-:W-:Y:S01]  /*7300*/  ISETP.GE.U32.AND P1, PT, R11, R12, PT ;  /* 0x0000000c0b00720c */ /* 0x000fe20003f26070 */
[----:B------:R-:W3:Y:S01]  /*7310*/  LDC.64 R8, c[0x0][0x428] ;  /* 0x00010a00ff087b82 */ /* 0x000ee20000000a00 */
[----:B-1----:R-:W-:-:S04]  /*7320*/  IMAD.WIDE.U32 R14, R94, R4, R14 ;  /* 0x000000045e0e7225 */ /* 0x002fc800078e000e */
[----:B------:R-:W-:Y:S02]  /*7330*/  VIADD R4, R92, 0x20 ;  /* 0x000000205c047836 */ /* 0x000fe40000000000 */
[----:B------:R-:W-:-:S03]  /*7340*/  IMAD R12, R94, R5, R15 ;  /* 0x000000055e0c7224 */ /* 0x000fc600078e020f */
[----:B--2---:R-:W-:Y:S02]  /*7350*/  ISETP.LT.AND P3, PT, R4, UR9, !P0 ;  /* 0x0000000904007c0c */ /* 0x004fe4000c761270 */
[----:B---3--:R-:W-:Y:S02]  /*7360*/  IADD3 R11, P2, P0, R68, R8, R14 ;  /* 0x00000008440b7210 */ /* 0x008fe4000785e00e */
[----:B------:R-:W-:Y:S02]  /*7370*/  ISETP.GE.U32.AND.EX P3, PT, R10, R13, P3, P1 ;  /* 0x0000000d0a00720c */ /* 0x000fe40001f66110 */
[C---:B------:R-:W-:Y:S02]  /*7380*/  IADD3 R11, P1, PT, R8.reuse, R11, RZ ;  /* 0x0000000b080b7210 */ /* 0x040fe40007f3e0ff */
[----:B------:R-:W-:Y:S02]  /*7390*/  IADD3.X R12, PT, PT, R69, R9, R12, P2, P0 ;  /* 0x00000009450c7210 */ /* 0x000fe400017e040c */
[----:B------:R-:W-:-:S04]  /*73a0*/  IADD3 R8, P0, PT, R8, R11, RZ ;  /* 0x0000000b08087210 */ /* 0x000fc80007f1e0ff */
[----:B------:R-:W-:-:S05]  /*73b0*/  IADD3.X R9, PT, PT, R9, R9, R12, P0, P1 ;  /* 0x0000000909097210 */ /* 0x000fca00007e240c */
[----:B------:R1:W-:Y:S04]  /*73c0*/  @P3 STG.E.64 desc[UR14][R8.64+0x100], R6 ;  /* 0x0001000608003986 */ /* 0x0003e8000c101b0e */
.L_x_48:
[----:B------:R-:W-:Y:S05]  /*73d0*/  BSYNC.RECONVERGENT B1 ;  /* 0x0000000000017941 */ /* 0x000fea0003800200 */
.L_x_46:
[----:B------:R-:W4:Y:S01]  /*73e0*/  S2UR UR4, SR_CTAID.Y ;  /* 0x00000000000479c3 */ /* 0x000f220000002600 */
[----:B------:R-:W2:Y:S01]  /*73f0*/  LDCU UR6, c[0x0][0x398] ;  /* 0x00007300ff0677ac */ /* 0x000ea20008000800 */
[----:B------:R-:W-:Y:S01]  /*7400*/  IADD3 R114, P0, PT, R72, R114, RZ ;  /* 0x0000007248727210 */ /* 0x000fe20007f1e0ff */
[----:B------:R-:W-:Y:S01]  /*7410*/  BSSY.RECONVERGENT B1, `(.L_x_73) ;  /* 0x00001ad000017945 */ /* 0x000fe20003800200 */
[----:B-1-3--:R-:W-:Y:S01]  /*7420*/  VIADD R7, R94, 0x8 ;  /* 0x000000085e077836 */ /* 0x00afe20000000000 */
[----:B------:R-:W-:Y:S01]  /*7430*/  UMOV UR5, 0xffffffff ;  /* 0xffffffff00057882 */ /* 0x000fe20000000000 */
[----:B------:R-:W-:Y:S02]  /*7440*/  IADD3.X R115, PT, PT, R73, R105, RZ, P0, !PT ;  /* 0x0000006949737210 */ /* 0x000fe400007fe4ff */
[----:B------:R-:W1:Y:S01]  /*7450*/  S2UR UR7, SR_CTAID.X ;  /* 0x00000000000779c3 */ /* 0x000e620000002500 */
[----:B--2---:R-:W-:Y:S02]  /*7460*/  USHF.L.U32 UR5, UR5, UR6, URZ ;  /* 0x0000000605057299 */ /* 0x004fe400080006ff */
[----:B----4-:R-:W-:-:S02]  /*7470*/  USHF.L.U32 UR4, UR4, UR6, URZ ;  /* 0x0000000604047299 */ /* 0x010fc400080006ff */
[----:B-1----:R-:W-:Y:S02]  /*7480*/  ULOP3.LUT UR5, UR7, UR5, URZ, 0x30, !UPT ;  /* 0x0000000507057292 */ /* 0x002fe4000f8e30ff */
[----:B------:R-:W-:Y:S02]  /*7490*/  USHF.R.U32.HI UR6, URZ, UR6, UR7 ;  /* 0x00000006ff067299 */ /* 0x000fe40008011607 */
[----:B------:R-:W-:Y:S02]  /*74a0*/  UIADD3 UR4, UPT, UPT, UR4, UR5, URZ ;  /* 0x0000000504047290 */ /* 0x000fe4000fffe0ff */
[----:B------:R-:W-:Y:S02]  /*74b0*/  USHF.L.U32 UR6, UR6, 0x7, URZ ;  /* 0x0000000706067899 */ /* 0x000fe400080006ff */
[----:B------:R-:W-:-:S04]  /*74c0*/  ULEA UR4, UR4, 0x40, 0x6 ;  /* 0x0000004004047891 */ /* 0x000fc8000f8e30ff */
[----:B------:R-:W-:-:S09]  /*74d0*/  UISETP.GE.AND UP0, UPT, UR6, UR4, UPT ;  /* 0x000000040600728c */ /* 0x000fd2000bf06270 */
[----:B------:R-:W-:Y:S05]  /*74e0*/  BRA.U UP0, `(.L_x_74) ;  /* 0x0000001500fc7547 */ /* 0x000fea000b800000 */
[----:B------:R-:W-:Y:S01]  /*74f0*/  IADD3 R10, P0, PT, -R2, R114, RZ ;  /* 0x00000072020a7210 */ /* 0x000fe20007f1e1ff */
[----:B------:R-:W-:Y:S04]  /*7500*/  BSSY.RECONVERGENT B0, `(.L_x_75) ;  /* 0x0000029000007945 */ /* 0x000fe80003800200 */
[----:B------:R-:W-:-:S05]  /*7510*/  IMAD.X R11, R115, 0x1, ~R3, P0 ;  /* 0x00000001730b7824 */ /* 0x000fca00000e0e03 */
[----:B------:R-:W-:-:S04]  /*7520*/  LOP3.LUT R5, R11, R90, RZ, 0xfc, !PT ;  /* 0x0000005a0b057212 */ /* 0x000fc800078efcff */
[----:B------:R-:W-:-:S13]  /*7530*/  ISETP.NE.U32.AND P0, PT, R5, RZ, PT ;  /* 0x000000ff0500720c */ /* 0x000fda0003f05070 */
[----:B------:R-:W-:Y:S05]  /*7540*/  @P0 BRA `(.L_x_76) ;  /* 0x0000000000580947 */ /* 0x000fea0003800000 */
[----:B------:R-:W1:Y:S01]  /*7550*/  I2F.U32.RP R12, R91 ;  /* 0x0000005b000c7306 */ /* 0x000e620000209000 */
[----:B------:R-:W-:-:S07]  /*7560*/  ISETP.NE.U32.AND P0, PT, R91, RZ, PT ;  /* 0x000000ff5b00720c */ /* 0x000fce0003f05070 */
[----:B-1----:R-:W1:Y:S02]  /*7570*/  MUFU.RCP R8, R12 ;  /* 0x0000000c00087308 */ /* 0x002e640000001000 */
[----:B-1----:R-:W-:-:S06]  /*7580*/  IADD3 R8, PT, PT, R8, 0xffffffe, RZ ;  /* 0x0ffffffe08087810 */ /* 0x002fcc0007ffe0ff */
[----:B------:R-:W1:Y:S02]  /*7590*/  F2I.FTZ.U32.TRUNC.NTZ R9, R8 ;  /* 0x0000000800097305 */ /* 0x000e64000021f000 */
[----:B-1----:R-:W-:Y:S01]  /*75a0*/  IADD3 R5, PT, PT, RZ, -R9, RZ ;  /* 0x80000009ff057210 */ /* 0x002fe20007ffe0ff */
[----:B------:R-:W-:-:S04]  /*75b0*/  IMAD.MOV.U32 R8, RZ, RZ, RZ ;  /* 0x000000ffff087224 */ /* 0x000fc800078e00ff */
        /* <DEDUP_REMOVED lines=15> */
.L_x_76:
        /* <DEDUP_REMOVED lines=11> */
[----:B------:R-:W-:Y:S01]  /*7760*/  IMAD R5, R90, R5, R6 ;  /* 0x000000055a057224 */ /* 0x000fe200078e0206 */
[----:B------:R-:W-:-:S04]  /*7770*/  MOV R6, R12 ;  /* 0x0000000c00067202 */ /* 0x000fc80000000f00 */
[----:B------:R-:W-:Y:S02]  /*7780*/  IADD3 R5, PT, PT, R5, R13, RZ ;  /* 0x0000000d05057210 */ /* 0x000fe40007ffe0ff */
.L_x_77:
[----:B------:R-:W-:Y:S05]  /*7790*/  BSYNC.RECONVERGENT B0 ;  /* 0x0000000000007941 */ /* 0x000fea0003800200 */
.L_x_75:
[----:B------:R-:W1:Y:S01]  /*77a0*/  LDCU.64 UR4, c[0x0][0x380] ;  /* 0x00007000ff0477ac */ /* 0x000e620008000a00 */
[--C-:B------:R-:W-:Y:S02]  /*77b0*/  SHF.R.U64 R6, R6, 0x3, R5.reuse ;  /* 0x0000000306067819 */ /* 0x100fe40000001205 */
[----:B------:R-:W-:Y:S02]  /*77c0*/  SHF.R.U32.HI R5, RZ, 0x3, R5 ;  /* 0x00000003ff057819 */ /* 0x000fe40000011605 */
[----:B------:R-:W-:Y:S02]  /*77d0*/  ISETP.GE.U32.AND P0, PT, R9, R6, PT ;  /* 0x000000060900720c */ /* 0x000fe40003f06070 */
[----:B------:R-:W-:Y:S02]  /*77e0*/  SHF.R.S32.HI R8, RZ, 0x1f, R9 ;  /* 0x0000001fff087819 */ /* 0x000fe40000011409 */
[----:B-1----:R-:W-:-:S04]  /*77f0*/  ISETP.GE.AND P1, PT, R92, UR5, PT ;  /* 0x000000055c007c0c */ /* 0x002fc8000bf26270 */
[----:B------:R-:W-:-:S04]  /*7800*/  ISETP.LT.AND P2, PT, R7, UR4, !P1 ;  /* 0x0000000407007c0c */ /* 0x000fc8000cf41270 */
[----:B------:R-:W-:-:S13]  /*7810*/  ISETP.GE.U32.AND.EX P0, PT, R8, R5, P2, P0 ;  /* 0x000000050800720c */ /* 0x000fda0001706100 */
[----:B------:R1:W4:Y:S01]  /*7820*/  @P0 LDG.E.LTC128B.64 R88, desc[UR14][R114.64] ;  /* 0x0000000e72580981 */ /* 0x000322000c1e1b20 */
[----:B------:R-:W-:Y:S01]  /*7830*/  IADD3 R6, P0, PT, R10, 0x100, RZ ;  /* 0x000001000a067810 */ /* 0x000fe20007f1e0ff */
[----:B------:R-:W-:Y:S04]  /*7840*/  BSSY.RECONVERGENT B0, `(.L_x_78) ;  /* 0x000001f000007945 */ /* 0x000fe80003800200 */
[----:B------:R-:W-:-:S05]  /*7850*/  IMAD.X R5, RZ, RZ, R11, P0 ;  /* 0x000000ffff057224 */ /* 0x000fca00000e060b */
        /* <DEDUP_REMOVED lines=23> */
.L_x_79:
[----:B------:R-:W-:Y:S01]  /*79d0*/  IMAD.MOV.U32 R101, RZ, RZ, R6 ;  /* 0x000000ffff657224 */ /* 0x000fe200078e0006 */
[----:B------:R-:W-:Y:S01]  /*79e0*/  MOV R100, R91 ;  /* 0x0000005b00647202 */ /* 0x000fe20000000f00 */
[----:B------:R-:W-:Y:S01]  /*79f0*/  IMAD.MOV.U32 R99, RZ, RZ, R5 ;  /* 0x000000ffff637224 */ /* 0x000fe200078e0005 */
[----:B------:R-:W-:Y:S02]  /*7a00*/  MOV R97, R90 ;  /* 0x0000005a00617202 */ /* 0x000fe40000000f00 */
[----:B------:R-:W-:Y:S02]  /*7a10*/  MOV R98, 0x7a30 ;  /* 0x00007a3000627802 */ /* 0x000fe40000000f00 */
[----:B----45:R-:W-:Y:S05]  /*7a20*/  CALL.REL.NOINC `($__internal_1_$__cuda_sm20_rem_u64) ;  /* 0x0000012400287944 */ /* 0x030fea0003c00000 */
.L_x_80:
[----:B------:R-:W-:Y:S05]  /*7a30*/  BSYNC.RECONVERGENT B0 ;  /* 0x0000000000007941 */ /* 0x000fea0003800200 */
.L_x_78:
[----:B------:R-:W1:Y:S01]  /*7a40*/  LDCU.64 UR4, c[0x0][0x380] ;  /* 0x00007000ff0477ac */ /* 0x000e620008000a00 */
[--C-:B------:R-:W-:Y:S02]  /*7a50*/  SHF.R.U64 R10, R102, 0x3, R103.reuse ;  /* 0x00000003660a7819 */ /* 0x100fe40000001267 */
[----:B------:R-:W-:Y:S02]  /*7a60*/  SHF.R.U32.HI R11, RZ, 0x3, R103 ;  /* 0x00000003ff0b7819 */ /* 0x000fe40000011667 */
[----:B------:R-:W-:Y:S02]  /*7a70*/  ISETP.GE.U32.AND P2, PT, R9, R10, PT ;  /* 0x0000000a0900720c */ /* 0x000fe40003f46070 */
[----:B-1----:R-:W-:-:S04]  /*7a80*/  ISETP.GE.AND P0, PT, R4, UR5, PT ;  /* 0x0000000504007c0c */ /* 0x002fc8000bf06270 */
[----:B------:R-:W-:-:S04]  /*7a90*/  ISETP.LT.AND P3, PT, R7, UR4, !P0 ;  /* 0x0000000407007c0c */ /* 0x000fc8000c761270 */
        /* <DEDUP_REMOVED lines=34> */
.L_x_82:
        /* <DEDUP_REMOVED lines=14> */
.L_x_83:
[----:B------:R-:W-:Y:S05]  /*7da0*/  BSYNC.RECONVERGENT B0 ;  /* 0x0000000000007941 */ /* 0x000fea0003800200 */
.L_x_81:
[----:B------:R-:W1:Y:S01]  /*7db0*/  LDCU UR4, c[0x0][0x380] ;  /* 0x00007000ff0477ac */ /* 0x000e620008000800 */
[----:B------:R-:W-:Y:S01]  /*7dc0*/  SHF.R.U64 R12, R10, 0x3, R7 ;  /* 0x000000030a0c7819 */ /* 0x000fe20000001207 */
[----:B------:R-:W-:-:S03]  /*7dd0*/  VIADD R10, R94, 0x9 ;  /* 0x000000095e0a7836 */ /* 0x000fc60000000000 */
[----:B------:R-:W-:Y:S02]  /*7de0*/  ISETP.GE.U32.AND P2, PT, R11, R12, PT ;  /* 0x0000000c0b00720c */ /* 0x000fe40003f46070 */
[----:B------:R-:W-:Y:S02]  /*7df0*/  SHF.R.U32.HI R12, RZ, 0x3, R7 ;  /* 0x00000003ff0c7819 */ /* 0x000fe40000011607 */
[----:B------:R-:W-:Y:S02]  /*7e00*/  SHF.R.S32.HI R7, RZ, 0x1f, R11 ;  /* 0x0000001fff077819 */ /* 0x000fe4000001140b */
[----:B-1----:R-:W-:-:S04]  /*7e10*/  ISETP.LT.AND P1, PT, R10, UR4, !P1 ;  /* 0x000000040a007c0c */ /* 0x002fc8000cf21270 */
[----:B------:R-:W-:-:S13]  /*7e20*/  ISETP.GE.U32.AND.EX P1, PT, R7, R12, P1, P2 ;  /* 0x0000000c0700720c */ /* 0x000fda0000f26120 */
[----:B------:R1:W4:Y:S01]  /*7e30*/  @P1 LDG.E.LTC128B.64 R84, desc[UR14][R8.64] ;  /* 0x0000000e08541981 */ /* 0x000322000c1e1b20 */
[----:B------:R-:W-:Y:S01]  /*7e40*/  IADD3 R6, P1, PT, R70, R6, RZ ;  /* 0x0000000646067210 */ /* 0x000fe20007f3e0ff */
[----:B------:R-:W-:Y:S04]  /*7e50*/  BSSY.RECONVERGENT B0, `(.L_x_84) ;  /* 0x000001f000007945 */ /* 0x000fe80003800200 */
[----:B------:R-:W-:-:S05]  /*7e60*/  IMAD.X R5, R71, 0x1, R5, P1 ;  /* 0x0000000147057824 */ /* 0x000fca00008e0605 */
        /* <DEDUP_REMOVED lines=23> */
.L_x_85:
[----:B------:R-:W-:Y:S01]  /*7fe0*/  IMAD.MOV.U32 R101, RZ, RZ, R6 ;  /* 0x000000ffff657224 */ /* 0x000fe200078e0006 */
[----:B------:R-:W-:Y:S01]  /*7ff0*/  MOV R100, R91 ;  /* 0x0000005b00647202 */ /* 0x000fe20000000f00 */
[----:B------:R-:W-:Y:S01]  /*8000*/  IMAD.MOV.U32 R99, RZ, RZ, R5 ;  /* 0x000000ffff637224 */ /* 0x000fe200078e0005 */
[----:B------:R-:W-:Y:S02]  /*8010*/  MOV R97, R90 ;  /* 0x0000005a00617202 */ /* 0x000fe40000000f00 */
[----:B------:R-:W-:Y:S02]  /*8020*/  MOV R98, 0x8040 ;  /* 0x0000804000627802 */ /* 0x000fe40000000f00 */
[----:B----45:R-:W-:Y:S05]  /*8030*/  CALL.REL.NOINC `($__internal_1_$__cuda_sm20_rem_u64) ;  /* 0x0000011c00a47944 */ /* 0x030fea0003c00000 */
.L_x_86:
[----:B------:R-:W-:Y:S05]  /*8040*/  BSYNC.RECONVERGENT B0 ;  /* 0x0000000000007941 */ /* 0x000fea0003800200 */
.L_x_84:
[----:B------:R-:W1:Y:S01]  /*8050*/  LDCU UR4, c[0x0][0x380] ;  /* 0x00007000ff0477ac */ /* 0x000e620008000800 */
[--C-:B------:R-:W-:Y:S02]  /*8060*/  SHF.R.U64 R14, R102, 0x3, R103.reuse ;  /* 0x00000003660e7819 */ /* 0x100fe40000001267 */
[----:B------:R-:W-:Y:S02]  /*8070*/  SHF.R.U32.HI R12, RZ, 0x3, R103 ;  /* 0x00000003ff0c7819 */ /* 0x000fe40000011667 */
[----:B------:R-:W-:Y:S02]  /*8080*/  ISETP.GE.U32.AND P1, PT, R11, R14, PT ;  /* 0x0000000e0b00720c */ /* 0x000fe40003f26070 */
        /* <DEDUP_REMOVED lines=35> */
.L_x_88:
        /* <DEDUP_REMOVED lines=14> */
.L_x_89:
[----:B------:R-:W-:Y:S05]  /*83a0*/  BSYNC.RECONVERGENT B0 ;  /* 0x0000000000007941 */ /* 0x000fea0003800200 */
.L_x_87:
[----:B------:R-:W1:Y:S01]  /*83b0*/  LDCU.64 UR4, c[0x0][0x380] ;  /* 0x00007000ff0477ac */ /* 0x000e620008000a00 */
[----:B------:R-:W-:Y:S01]  /*83c0*/  SHF.R.U64 R12, R10, 0x3, R7 ;  /* 0x000000030a0c7819 */ /* 0x000fe20000001207 */
[----:B------:R-:W-:-:S03]  /*83d0*/  VIADD R10, R94, 0xa ;  /* 0x0000000a5e0a7836 */ /* 0x000fc60000000000 */
[----:B------:R-:W-:Y:S02]  /*83e0*/  ISETP.GE.U32.AND P0, PT, R11, R12, PT ;  /* 0x0000000c0b00720c */ /* 0x000fe40003f06070 */
[----:B------:R-:W-:Y:S02]  /*83f0*/  SHF.R.U32.HI R12, RZ, 0x3, R7 ;  /* 0x00000003ff0c7819 */ /* 0x000fe40000011607 */
[----:B------:R-:W-:Y:S02]  /*8400*/  SHF.R.S32.HI R7, RZ, 0x1f, R11 ;  /* 0x0000001fff077819 */ /* 0x000fe4000001140b */
[----:B-1----:R-:W-:-:S04]  /*8410*/  ISETP.GE.AND P1, PT, R92, UR5, PT ;  /* 0x000000055c007c0c */ /* 0x002fc8000bf26270 */
[----:B------:R-:W-:-:S04]  /*8420*/  ISETP.LT.AND P2, PT, R10, UR4, !P1 ;  /* 0x000000040a007c0c */ /* 0x000fc8000cf41270 */
        /* <DEDUP_REMOVED lines=28> */
.L_x_91:
[----:B------:R-:W-:Y:S01]  /*85f0*/  IMAD.MOV.U32 R101, RZ, RZ, R6 ;  /* 0x000000ffff657224 */ /* 0x000fe200078e0006 */
[----:B------:R-:W-:Y:S01]  /*8600*/  MOV R100, R91 ;  /* 0x0000005b00647202 */ /* 0x000fe20000000f00 */
[----:B------:R-:W-:Y:S01]  /*8610*/  IMAD.MOV.U32 R99, RZ, RZ, R5 ;  /* 0x000000ffff637224 */ /* 0x000fe200078e0005 */
[----:B------:R-:W-:Y:S02]  /*8620*/  MOV R97, R90 ;  /* 0x0000005a00617202 */ /* 0x000fe40000000f00 */
[----:B------:R-:W-:Y:S02]  /*8630*/  MOV R98, 0x8650 ;  /* 0x0000865000627802 */ /* 0x000fe40000000f00 */
[----:B----45:R-:W-:Y:S05]  /*8640*/  CALL.REL.NOINC `($__internal_1_$__cuda_sm20_rem_u64) ;  /* 0x0000011800207944 */ /* 0x030fea0003c00000 */
.L_x_92:
[----:B------:R-:W-:Y:S05]  /*8650*/  BSYNC.RECONVERGENT B0 ;  /* 0x0000000000007941 */ /* 0x000fea0003800200 */
.L_x_90:
[----:B------:R-:W1:Y:S01]  /*8660*/  LDCU.64 UR4, c[0x0][0x380] ;  /* 0x00007000ff0477ac */ /* 0x000e620008000a00 */
[----:B------:R-:W-:-:S04]  /*8670*/  SHF.R.U64 R12, R102, 0x3, R103 ;  /* 0x00000003660c7819 */ /* 0x000fc80000001267 */
[----:B------:R-:W-:Y:S02]  /*8680*/  ISETP.GE.U32.AND P2, PT, R11, R12, PT ;  /* 0x0000000c0b00720c */ /* 0x000fe40003f46070 */
[----:B-1----:R-:W-:Y:S02]  /*8690*/  ISETP.GE.AND P0, PT, R4, UR5, PT ;  /* 0x0000000504007c0c */ /* 0x002fe4000bf06270 */
[----:B------:R-:W-:Y:S02]  /*86a0*/  SHF.R.U32.HI R4, RZ, 0x3, R103 ;  /* 0x00000003ff047819 */ /* 0x000fe40000011667 */
        /* <DEDUP_REMOVED lines=35> */
.L_x_94:
        /* <DEDUP_REMOVED lines=14> */
.L_x_95:
[----:B------:R-:W-:Y:S05]  /*89c0*/  BSYNC.RECONVERGENT B0 ;  /* 0x0000000000007941 */ /* 0x000fea0003800200 */
.L_x_93:
        /* <DEDUP_REMOVED lines=35> */
.L_x_97:
[----:B------:R-:W-:Y:S01]  /*8c00*/  IMAD.MOV.U32 R100, RZ, RZ, R91 ;  /* 0x000000ffff647224 */ /* 0x000fe200078e005b */
[----:B------:R-:W-:Y:S02]  /*8c10*/  MOV R97, R90 ;  /* 0x0000005a00617202 */ /* 0x000fe40000000f00 */
[----:B------:R-:W-:Y:S02]  /*8c20*/  MOV R98, 0x8c40 ;  /* 0x00008c4000627802 */ /* 0x000fe40000000f00 */
[----:B----45:R-:W-:Y:S05]  /*8c30*/  CALL.REL.NOINC `($__internal_1_$__cuda_sm20_rem_u64) ;  /* 0x0000011000a47944 */ /* 0x030fea0003c00000 */
.L_x_98:
[----:B------:R-:W-:Y:S05]  /*8c40*/  BSYNC.RECONVERGENT B0 ;  /* 0x0000000000007941 */ /* 0x000fea0003800200 */
.L_x_96:
[----:B------:R-:W1:Y:S01]  /*8c50*/  LDCU UR8, c[0x0][0x380] ;  /* 0x00007000ff0877ac */ /* 0x000e620008000800 */
[--C-:B------:R-:W-:Y:S02]  /*8c60*/  SHF.R.U64 R11, R102, 0x3, R103.reuse ;  /* 0x00000003660b7819 */ /* 0x100fe40000001267 */
[----:B------:R-:W-:Y:S02]  /*8c70*/  SHF.R.U32.HI R5, RZ, 0x3, R103 ;  /* 0x00000003ff057819 */ /* 0x000fe40000011667 */
[----:B------:R-:W-:Y:S02]  /*8c80*/  ISETP.GE.U32.AND P1, PT, R10, R11, PT ;  /* 0x0000000b0a00720c */ /* 0x000fe40003f26070 */
[----:B-1----:R-:W-:-:S04]  /*8c90*/  ISETP.LT.AND P6, PT, R7, UR8, !P0 ;  /* 0x0000000807007c0c */ /* 0x002fc8000c7c1270 */
[----:B------:R-:W-:-:S13]  /*8ca0*/  ISETP.GE.U32.AND.EX P1, PT, R4, R5, P6, P1 ;  /* 0x000000050400720c */ /* 0x000fda0003726110 */
[----:B------:R-:W-:Y:S05]  /*8cb0*/  @!P1 BRA `(.L_x_99) ;  /* 0x0000000000889947 */ /* 0x000fea0003800000 */
[----:B------:R1:W4:Y:S01]  /*8cc0*/  LDG.E.LTC128B.64 R74, desc[UR14][R8.64+0x100] ;  /* 0x0001000e084a7981 */ /* 0x000322000c1e1b20 */
[----:B------:R-:W-:Y:S05]  /*8cd0*/  BRA `(.L_x_99) ;  /* 0x0000000000807947 */ /* 0x000fea0003800000 */
.L_x_74:
[----:B------:R-:W1:Y:S01]  /*8ce0*/  LDCU UR8, c[0x0][0x380] ;  /* 0x00007000ff0877ac */ /* 0x000e620008000800 */
[----:B------:R-:W-:Y:S02]  /*8cf0*/  ISETP.GE.AND P4, PT, R92, UR9, PT ;  /* 0x000000095c007c0c */ /* 0x000fe4000bf86270 */
[----:B------:R-:W-:Y:S01]  /*8d00*/  ISETP.GE.AND P6, PT, R4, UR9, PT ;  /* 0x0000000904007c0c */ /* 0x000fe2000bfc6270 */
[----:B------:R-:W-:Y:S01]  /*8d10*/  VIADD R4, R94, 0x9 ;  /* 0x000000095e047836 */ /* 0x000fe20000000000 */
[C---:B-1----:R-:W-:Y:S02]  /*8d20*/  ISETP.LT.AND P1, PT, R7.reuse, UR8, !P4 ;  /* 0x0000000807007c0c */ /* 0x042fe4000e721270 */
[----:B------:R-:W-:Y:S02]  /*8d30*/  ISETP.LT.AND P2, PT, R7, UR8, !P6 ;  /* 0x0000000807007c0c */ /* 0x000fe4000f741270 */
[C---:B------:R-:W-:Y:S02]  /*8d40*/  ISETP.LT.AND P0, PT, R4.reuse, UR8, !P4 ;  /* 0x0000000804007c0c */ /* 0x040fe4000e701270 */
[----:B------:R-:W-:-:S07]  /*8d50*/  ISETP.LT.AND P3, PT, R4, UR8, !P6 ;  /* 0x0000000804007c0c */ /* 0x000fce000f761270 */
[--C-:B------:R-:W-:Y:S02]  /*8d60*/  @P1 IMAD.MOV.U32 R6, RZ, RZ, R114.reuse ;  /* 0x000000ffff061224 */ /* 0x100fe400078e0072 */
[----:B------:R-:W-:Y:S02]  /*8d70*/  @P1 IMAD.MOV.U32 R7, RZ, RZ, R115 ;  /* 0x000000ffff071224 */ /* 0x000fe400078e0073 */
[----:B------:R-:W-:-:S03]  /*8d80*/  @P2 IMAD.MOV.U32 R10, RZ, RZ, R114 ;  /* 0x000000ffff0a2224 */ /* 0x000fc600078e0072 */
[----:B------:R1:W4:Y:S01]  /*8d90*/  @P1 LDG.E.LTC128B.64 R88, desc[UR14][R6.64] ;  /* 0x0000000e06581981 */ /* 0x000322000c1e1b20 */
[----:B------:R-:W-:Y:S01]  /*8da0*/  IADD3 R8, P1, PT, R70, R114, RZ ;  /* 0x0000007246087210 */ /* 0x000fe20007f3e0ff */
[--C-:B------:R-:W-:Y:S02]  /*8db0*/  @P2 IMAD.MOV.U32 R11, RZ, RZ, R115.reuse ;  /* 0x000000ffff0b2224 */ /* 0x100fe400078e0073 */
[----:B------:R-:W-:Y:S02]  /*8dc0*/  VIADD R4, R94, 0xa ;  /* 0x0000000a5e047836 */ /* 0x000fe40000000000 */
[----:B------:R-:W-:Y:S01]  /*8dd0*/  IMAD.X R9, R71, 0x1, R115, P1 ;  /* 0x0000000147097824 */ /* 0x000fe200008e0673 */
[----:B------:R2:W4:Y:S02]  /*8de0*/  @P2 LDG.E.LTC128B.64 R86, desc[UR14][R10.64+0x100] ;  /* 0x0001000e0a562981 */ /* 0x000524000c1e1b20 */
[C---:B------:R-:W-:Y:S02]  /*8df0*/  ISETP.LT.AND P2, PT, R4.reuse, UR8, !P4 ;  /* 0x0000000804007c0c */ /* 0x040fe4000e741270 */
[----:B------:R2:W4:Y:S01]  /*8e00*/  @P0 LDG.E.LTC128B.64 R84, desc[UR14][R8.64] ;  /* 0x0000000e08540981 */ /* 0x000522000c1e1b20 */
[----:B------:R-:W-:Y:S01]  /*8e10*/  ISETP.LT.AND P1, PT, R4, UR8, !P6 ;  /* 0x0000000804007c0c */ /* 0x000fe2000f721270 */
[----:B------:R-:W-:-:S02]  /*8e20*/  VIADD R4, R94, 0xb ;  /* 0x0000000b5e047836 */ /* 0x000fc40000000000 */
[----:B------:R2:W4:Y:S01]  /*8e30*/  @P3 LDG.E.LTC128B.64 R82, desc[UR14][R8.64+0x100] ;  /* 0x0001000e08523981 */ /* 0x000522000c1e1b20 */
[----:B-1----:R-:W-:Y:S02]  /*8e40*/  IADD3 R6, P0, PT, R70, R8, RZ ;  /* 0x0000000846067210 */ /* 0x002fe40007f1e0ff */
[----:B------:R-:W-:-:S03]  /*8e50*/  ISETP.LT.AND P6, PT, R4, UR8, !P6 ;  /* 0x0000000804007c0c */ /* 0x000fc6000f7c1270 */
[----:B------:R-:W-:Y:S01]  /*8e60*/  IMAD.X R7, R71, 0x1, R9, P0 ;  /* 0x0000000147077824 */ /* 0x000fe200000e0609 */
[----:B------:R-:W-:-:S04]  /*8e70*/  ISETP.LT.AND P0, PT, R4, UR8, !P4 ;  /* 0x0000000804007c0c */ /* 0x000fc8000e701270 */
[----:B------:R2:W4:Y:S01]  /*8e80*/  @P2 LDG.E.LTC128B.64 R80, desc[UR14][R6.64] ;  /* 0x0000000e06502981 */ /* 0x000522000c1e1b20 */
[----:B------:R-:W-:-:S03]  /*8e90*/  IADD3 R4, P2, PT, R70, R6, RZ ;  /* 0x0000000646047210 */ /* 0x000fc60007f5e0ff */
[----:B------:R2:W4:Y:S02]  /*8ea0*/  @P1 LDG.E.LTC128B.64 R78, desc[UR14][R6.64+0x100] ;  /* 0x0001000e064e1981 */ /* 0x000524000c1e1b20 */
[----:B------:R-:W-:-:S05]  /*8eb0*/  IMAD.X R5, R71, 0x1, R7, P2 ;  /* 0x0000000147057824 */ /* 0x000fca00010e0607 */
[----:B------:R2:W4:Y:S04]  /*8ec0*/  @P0 LDG.E.LTC128B.64 R76, desc[UR14][R4.64] ;  /* 0x0000000e044c0981 */ /* 0x000528000c1e1b20 */
[----:B------:R2:W4:Y:S02]  /*8ed0*/  @P6 LDG.E.LTC128B.64 R74, desc[UR14][R4.64+0x100] ;  /* 0x0001000e044a6981 */ /* 0x000524000c1e1b20 */
.L_x_99:
[----:B------:R-:W-:Y:S05]  /*8ee0*/  BSYNC.RECONVERGENT B1 ;  /* 0x0000000000017941 */ /* 0x000fea0003800200 */
.L_x_73:
[----:B------:R-:W-:Y:S01]  /*8ef0*/  BAR.SYNC.DEFER_BLOCKING 0x0 ;  /* 0x0000000000007b1d */ /* 0x000fe20000010000 */
[----:B-12---:R-:W-:-:S07]  /*8f00*/  IMAD.WIDE R8, R92, 0x8, RZ ;  /* 0x000000085c087825 */ /* 0x006fce00078e02ff */
[----:B------:R-:W1:Y:S01]  /*8f10*/  S2UR UR6, SR_CgaCtaId ;  /* 0x00000000000679c3 */ /* 0x000e620000008800 */
[----:B------:R-:W-:Y:S01]  /*8f20*/  UMOV UR4, 0x400 ;  /* 0x0000040000047882 */ /* 0x000fe20000000000 */
[----:B------:R-:W2:Y:S01]  /*8f30*/  S2R R4, SR_TID.X ;  /* 0x0000000000047919 */ /* 0x000ea20000002100 */
[----:B------:R-:W-:Y:S05]  /*8f40*/  BSSY.RECONVERGENT B1, `(.L_x_100) ;  /* 0x00001fd000017945 */ /* 0x000fea0003800200 */
[----:B------:R-:W-:Y:S01]  /*8f50*/  S2UR UR9, SR_CTAID.X ;  /* 0x00000000000979c3 */ /* 0x000fe20000002500 */
[----:B------:R-:W-:-:S04]  /*8f60*/  DEPBAR.LE SB5, 0x8 ;  /* 0x0000d2000000791a */ /* 0x000fc80000000000 */
[----:B------:R-:W-:Y:S04]  /*8f70*/  STS.128 [R93], R32 ;  /* 0x000000205d007388 */ /* 0x000fe80000000c00 */
[----:B------:R3:W-:Y:S01]  /*8f80*/  STS.128 [R93+0x40], R28 ;  /* 0x0000401c5d007388 */ /* 0x0007e20000000c00 */
[----:B-1----:R-:W-:-:S03]  /*8f90*/  ULEA UR6, UR6, UR4, 0x18 ;  /* 0x0000000406067291 */ /* 0x002fc6000f8ec0ff */
[----:B------:R-:W-:Y:S01]  /*8fa0*/  STS.128 [R93+0x80], R24 ;  /* 0x000080185d007388 */ /* 0x000fe20000000c00 */
[----:B------:R-:W3:Y:S03]  /*8fb0*/  LDCU.64 UR4, c[0x0][0x420] ;  /* 0x00008400ff0477ac */ /* 0x000ee60008000a00 */
[----:B------:R1:W-:Y:S01]  /*8fc0*/  STS.128 [R93+0xc0], R20 ;  /* 0x0000c0145d007388 */ /* 0x0003e20000000c00 */
[----:B--2---:R-:W-:Y:S01]  /*8fd0*/  IMAD.SHL.U32 R5, R4, 0x8, RZ ;  /* 0x0000000804057824 */ /* 0x004fe200078e00ff */
[----:B------:R-:W-:-:S04]  /*8fe0*/  SHF.R.U32.HI R4, RZ, 0x3, R4 ;  /* 0x00000003ff047819 */ /* 0x000fc80000011604 */
[----:B------:R-:W-:Y:S02]  /*8ff0*/  LOP3.LUT R5, R5, 0xf8, RZ, 0xc0, !PT ;  /* 0x000000f805057812 */ /* 0x000fe400078ec0ff */
[----:B------:R-:W-:-:S05]  /*9000*/  LOP3.LUT R4, R4, 0x7c, RZ, 0xc0, !PT ;  /* 0x0000007c04047812 */ /* 0x000fca00078ec0ff */
[----:B------:R-:W-:Y:S01]  /*9010*/  IMAD R4, R4, 0x220, R5 ;  /* 0x0000022004047824 */ /* 0x000fe200078e0205 */
[----:B------:R-:W-:Y:S01]  /*9020*/  BAR.SYNC.DEFER_BLOCKING 0x0 ;  /* 0x0000000000007b1d */ /* 0x000fe20000010000 */
[----:B---3--:R-:W-:-:S07]  /*9030*/  MOV R31, UR4 ;  /* 0x00000004001f7c02 */ /* 0x008fce0008000f00 */
[----:B------:R-:W2:Y:S01]  /*9040*/  S2UR UR4, SR_CTAID.Y ;  /* 0x00000000000479c3 */ /* 0x000ea20000002600 */
[----:B------:R-:W-:-:S04]  /*9050*/  IMAD.WIDE.U32 R8, R94, R31, R8 ;  /* 0x0000001f5e087225 */ /* 0x000fc800078e0008 */
[----:B-1----:R-:W-:Y:S01]  /*9060*/  IMAD.U32 R23, RZ, RZ, UR5 ;  /* 0x00000005ff177e24 */ /* 0x002fe2000f8e00ff */
[----:B------:R-:W2:Y:S01]  /*9070*/  LDCU UR5, c[0x0][0x398] ;  /* 0x00007300ff0577ac */ /* 0x000ea20008000800 */
[----:B------:R-:W1:Y:S04]  /*9080*/  LDS.64 R10, [R4+UR6+0x760] ;  /* 0x00076006040a7984 */ /* 0x000e680008000a00 */
[----:B------:R-:W3:Y:S04]  /*9090*/  LDS.64 R12, [R4+UR6+0x660] ;  /* 0x00066006040c7984 */ /* 0x000ee80008000a00 */
[----:B------:R-:W3:Y:S01]  /*90a0*/  LDS.64 R14, [R4+UR6+0x540] ;  /* 0x00054006040e7984 */ /* 0x000ee20008000a00 */
[----:B--2---:R-:W-:-:S03]  /*90b0*/  USHF.L.U32 UR4, UR4, UR5, URZ ;  /* 0x0000000504047299 */ /* 0x004fc600080006ff */
[----:B------:R-:W2:Y:S04]  /*90c0*/  LDS.64 R16, [R4+UR6+0x440] ;  /* 0x0004400604107984 */ /* 0x000ea80008000a00 */
[----:B------:R-:W2:Y:S04]  /*90d0*/  LDS.64 R18, [R4+UR6+0x320] ;  /* 0x0003200604127984 */ /* 0x000ea80008000a00 */
[----:B------:R-:W2:Y:S04]  /*90e0*/  LDS.64 R32, [R4+UR6+0x220] ;  /* 0x0002200604207984 */ /* 0x000ea80008000a00 */
[----:B------:R-:W2:Y:S04]  /*90f0*/  LDS.64 R6, [R4+UR6+0x100] ;  /* 0x0001000604067984 */ /* 0x000ea80008000a00 */
[----:B------:R2:W2:Y:S01]  /*9100*/  LDS.64 R26, [R4+UR6] ;  /* 0x00000006041a7984 */ /* 0x0004a20008000a00 */
[----:B------:R-:W2:Y:S01]  /*9110*/  LDCU.64 UR6, c[0x0][0x440] ;  /* 0x00008800ff0677ac */ /* 0x000ea20008000a00 */
[----:B-1----:R-:W-:-:S02]  /*9120*/  DMUL R10, R10, R112 ;  /* 0x000000700a0a7228 */ /* 0x002fc40000000000 */
[-C--:B---3--:R-:W-:Y:S01]  /*9130*/  DMUL R12, R12, R112.reuse ;  /* 0x000000700c0c7228 */ /* 0x088fe20000000000 */
[----:B--2---:R-:W-:Y:S01]  /*9140*/  IADD3 R8, P1, P0, R68, UR6, R8 ;  /* 0x0000000644087c10 */ /* 0x004fe2000f83e008 */
[----:B------:R-:W-:Y:S01]  /*9150*/  UMOV UR6, 0xffffffff ;  /* 0xffffffff00067882 */ /* 0x000fe20000000000 */
[-C--:B------:R-:W-:Y:S01]  /*9160*/  DMUL R14, R14, R112.reuse ;  /* 0x000000700e0e7228 */ /* 0x080fe20000000000 */
[----:B------:R-:W-:Y:S01]  /*9170*/  USHF.L.U32 UR6, UR6, UR5, URZ ;  /* 0x0000000506067299 */ /* 0x000fe200080006ff */
[----:B------:R-:W-:Y:S01]  /*9180*/  IMAD R4, R94, R23, RZ ;  /* 0x000000175e047224 */ /* 0x000fe200078e02ff */
[----:B------:R-:W-:Y:S01]  /*9190*/  USHF.R.U32.HI UR5, URZ, UR5, UR9 ;  /* 0x00000005ff057299 */ /* 0x000fe20008011609 */
[----:B------:R-:W-:Y:S01]  /*91a0*/  DMUL R16, R16, R112 ;  /* 0x0000007010107228 */ /* 0x000fe20000000000 */
[----:B------:R-:W-:Y:S01]  /*91b0*/  ULOP3.LUT UR6, UR9, UR6, URZ, 0x30, !UPT ;  /* 0x0000000609067292 */ /* 0x000fe2000f8e30ff */
[----:B----4-:R-:W-:Y:S01]  /*91c0*/  DFMA R10, R74, R110, R10 ;  /* 0x0000006e4a0a722b */ /* 0x010fe2000000000a */
[----:B------:R-:W-:Y:S01]  /*91d0*/  USHF.L.U32 UR5, UR5, 0x7, URZ ;  /* 0x0000000705057899 */ /* 0x000fe200080006ff */
[-C--:B------:R-:W-:Y:S01]  /*91e0*/  DMUL R18, R18, R112.reuse ;  /* 0x0000007012127228 */ /* 0x080fe20000000000 */
[----:B------:R-:W-:Y:S01]  /*91f0*/  UIADD3 UR4, UPT, UPT, UR4, UR6, URZ ;  /* 0x0000000604047290 */ /* 0x000fe2000fffe0ff */
[----:B------:R-:W-:Y:S01]  /*9200*/  IADD3 R4, PT, PT, R9, R4, RZ ;  /* 0x0000000409047210 */ /* 0x000fe20007ffe0ff */
[----:B------:R-:W-:-:S02]  /*9210*/  DMUL R20, R32, R112 ;  /* 0x0000007020147228 */ /* 0x000fc40000000000 */
[----:B------:R-:W-:Y:S01]  /*9220*/  ULEA UR4, UR4, 0x40, 0x6 ;  /* 0x0000004004047891 */ /* 0x000fe2000f8e30ff */
[----:B------:R-:W-:Y:S01]  /*9230*/  DFMA R12, R76, R110, R12 ;  /* 0x0000006e4c0c722b */ /* 0x000fe2000000000c */
[----:B------:R-:W-:Y:S01]  /*9240*/  IADD3.X R9, PT, PT, R69, UR7, R4, P1, P0 ;  /* 0x0000000745097c10 */ /* 0x000fe20008fe0404 */
[----:B------:R-:W-:Y:S01]  /*9250*/  DMUL R24, R6, R112 ;  /* 0x0000007006187228 */ /* 0x000fe20000000000 */
[----:B------:R-:W-:Y:S01]  /*9260*/  UISETP.GE.AND UP0, UPT, UR5, UR4, UPT ;  /* 0x000000040500728c */ /* 0x000fe2000bf06270 */
[----:B------:R-:W-:Y:S01]  /*9270*/  DFMA R14, R78, R110, R14 ;  /* 0x0000006e4e0e722b */ /* 0x000fe2000000000e */
[----:B------:R-:W-:Y:S01]  /*9280*/  VIADD R4, R94, 0x10 ;  /* 0x000000105e047836 */ /* 0x000fe20000000000 */
[----:B------:R-:W-:Y:S02]  /*9290*/  DMUL R26, R26, R112 ;  /* 0x000000701a1a7228 */ /* 0x000fe40000000000 */
[-C--:B------:R-:W-:Y:S02]  /*92a0*/  DFMA R16, R80, R110.reuse, R16 ;  /* 0x0000006e5010722b */ /* 0x080fe40000000010 */
[----:B------:R-:W-:-:S02]  /*92b0*/  DFMA R18, R82, R110, R18 ;  /* 0x0000006e5212722b */ /* 0x000fc40000000012 */
[-C--:B------:R-:W-:Y:S02]  /*92c0*/  DFMA R20, R84, R110.reuse, R20 ;  /* 0x0000006e5414722b */ /* 0x080fe40000000014 */
[-C--:B------:R-:W-:Y:S02]  /*92d0*/  DFMA R24, R86, R110.reuse, R24 ;  /* 0x0000006e5618722b */ /* 0x080fe40000000018 */
[----:B------:R-:W-:Y:S01]  /*92e0*/  DFMA R26, R88, R110, R26 ;  /* 0x0000006e581a722b */ /* 0x000fe2000000001a */
[----:B------:R-:W-:Y:S10]  /*92f0*/  BRA.U UP0, `(.L_x_101) ;  /* 0x00000019008c7547 */ /* 0x000ff4000b800000 */
        /* <DEDUP_REMOVED lines=28> */
.L_x_103:
        /* <DEDUP_REMOVED lines=18> */
.L_x_104:
[----:B------:R-:W-:Y:S05]  /*95e0*/  BSYNC.RECONVERGENT B0 ;  /* 0x0000000000007941 */ /* 0x000fea0003800200 */
.L_x_102:
[----:B------:R-:W1:Y:S01]  /*95f0*/  LDCU.64 UR4, c[0x0][0x380] ;  /* 0x00007000ff0477ac */ /* 0x000e620008000a00 */
[--C-:B------:R-:W-:Y:S01]  /*9600*/  SHF.R.U64 R7, R6, 0x3, R5.reuse ;  /* 0x0000000306077819 */ /* 0x100fe20000001205 */
[----:B------:R-:W-:Y:S01]  /*9610*/  VIADD R30, R94, 0x8 ;  /* 0x000000085e1e7836 */ /* 0x000fe20000000000 */
[----:B------:R-:W-:Y:S01]  /*9620*/  SHF.R.U32.HI R6, RZ, 0x3, R5 ;  /* 0x00000003ff067819 */ /* 0x000fe20000011605 */
[----:B------:R-:W-:Y:S01]  /*9630*/  BSSY.RECONVERGENT B0, `(.L_x_105) ;  /* 0x0000028000007945 */ /* 0x000fe20003800200 */
[----:B------:R-:W-:Y:S02]  /*9640*/  ISETP.GE.U32.AND P2, PT, R22, R7, PT ;  /* 0x000000071600720c */ /* 0x000fe40003f46070 */
[----:B------:R-:W-:Y:S02]  /*9650*/  SHF.R.S32.HI R7, RZ, 0x1f, R22 ;  /* 0x0000001fff077819 */ /* 0x000fe40000011416 */
[----:B-1----:R-:W-:-:S04]  /*9660*/  ISETP.GE.AND P1, PT, R92, UR5, PT ;  /* 0x000000055c007c0c */ /* 0x002fc8000bf26270 */
[----:B------:R-:W-:-:S04]  /*9670*/  ISETP.LT.AND P0, PT, R30, UR4, !P1 ;  /* 0x000000041e007c0c */ /* 0x000fc8000cf01270 */
[----:B------:R-:W-:Y:S02]  /*9680*/  ISETP.GE.U32.AND.EX P2, PT, R7, R6, P0, P2 ;  /* 0x000000060700720c */ /* 0x000fe40000746120 */
[----:B------:R-:W-:-:S05]  /*9690*/  IADD3 R6, P0, PT, R28, 0x100, RZ ;  /* 0x000001001c067810 */ /* 0x000fca0007f1e0ff */
[----:B------:R-:W-:Y:S01]  /*96a0*/  IMAD.X R5, RZ, RZ, R29, P0 ;  /* 0x000000ffff057224 */ /* 0x000fe200000e061d */
[----:B------:R-:W-:-:S04]  /*96b0*/  ISETP.GE.AND P0, PT, R30, UR4, PT ;  /* 0x000000041e007c0c */ /* 0x000fc8000bf06270 */
[----:B------:R-:W-:Y:S01]  /*96c0*/  LOP3.LUT R23, R5, R23, RZ, 0xfc, !PT ;  /* 0x0000001705177212 */ /* 0x000fe200078efcff */
[----:B------:R1:W-:Y:S03]  /*96d0*/  @P2 STG.E.64 desc[UR14][R8.64], R26 ;  /* 0x0000001a08002986 */ /* 0x0003e6000c101b0e */
[----:B------:R-:W-:-:S13]  /*96e0*/  ISETP.NE.U32.AND P2, PT, R23, RZ, PT ;  /* 0x000000ff1700720c */ /* 0x000fda0003f45070 */
[----:B------:R-:W-:Y:S05]  /*96f0*/  @P2 BRA `(.L_x_106) ;  /* 0x0000000000502947 */ /* 0x000fea0003800000 */
[----:B-1----:R-:W1:Y:S01]  /*9700*/  I2F.U32.RP R27, R31 ;  /* 0x0000001f001b7306 */ /* 0x002e620000209000 */
        /* <DEDUP_REMOVED lines=19> */
.L_x_106:
[----:B------:R-:W2:Y:S01]  /*9840*/  LDCU.64 UR4, c[0x0][0x420] ;  /* 0x00008400ff0477ac */ /* 0x000ea20008000a00 */
[----:B------:R-:W-:Y:S01]  /*9850*/  IMAD.MOV.U32 R101, RZ, RZ, R6 ;  /* 0x000000ffff657224 */ /* 0x000fe200078e0006 */
[----:B------:R-:W-:Y:S02]  /*9860*/  MOV R99, R5 ;  /* 0x0000000500637202 */ /* 0x000fe40000000f00 */
[----:B------:R-:W-:Y:S01]  /*9870*/  MOV R98, 0x98b0 ;  /* 0x000098b000627802 */ /* 0x000fe20000000f00 */
[----:B--2---:R-:W-:Y:S01]  /*9880*/  IMAD.U32 R100, RZ, RZ, UR4 ;  /* 0x00000004ff647e24 */ /* 0x004fe2000f8e00ff */
[----:B------:R-:W-:Y:S02]  /*9890*/  MOV R97, UR5 ;  /* 0x0000000500617c02 */ /* 0x000fe40008000f00 */
[----:B-1---5:R-:W-:Y:S05]  /*98a0*/  CALL.REL.NOINC `($__internal_1_$__cuda_sm20_rem_u64) ;  /* 0x0000010400887944 */ /* 0x022fea0003c00000 */
.L_x_107:
[----:B------:R-:W-:Y:S05]  /*98b0*/  BSYNC.RECONVERGENT B0 ;  /* 0x0000000000007941 */ /* 0x000fea0003800200 */
.L_x_105:
[----:B------:R-:W1:Y:S01]  /*98c0*/  LDCU UR6, c[0x0][0x384] ;  /* 0x00007080ff0677ac */ /* 0x000e620008000800 */
[----:B------:R-:W-:Y:S01]  /*98d0*/  VIADD R23, R92, 0x20 ;  /* 0x000000205c177836 */ /* 0x000fe20000000000 */
[--C-:B------:R-:W-:Y:S01]  /*98e0*/  SHF.R.U64 R27, R102, 0x3, R103.reuse ;  /* 0x00000003661b7819 */ /* 0x100fe20000001267 */
[----:B------:R-:W-:Y:S01]  /*98f0*/  BSSY.RECONVERGENT B0, `(.L_x_108) ;  /* 0x0000039000007945 */ /* 0x000fe20003800200 */
[----:B------:R-:W2:Y:S01]  /*9900*/  LDCU.64 UR4, c[0x0][0x428] ;  /* 0x00008500ff0477ac */ /* 0x000ea20008000a00 */
[----:B------:R-:W-:Y:S02]  /*9910*/  SHF.R.U32.HI R26, RZ, 0x3, R103 ;  /* 0x00000003ff1a7819 */ /* 0x000fe40000011667 */
[----:B------:R-:W-:Y:S02]  /*9920*/  ISETP.GE.U32.AND P2, PT, R22, R27, PT ;  /* 0x0000001b1600720c */ /* 0x000fe40003f46070 */
[----:B-1----:R-:W-:Y:S01]  /*9930*/  ISETP.LT.AND P0, PT, R23, UR6, !P0 ;  /* 0x0000000617007c0c */ /* 0x002fe2000c701270 */
[----:B------:R-:W1:Y:S03]  /*9940*/  LDCU UR6, c[0x0][0x424] ;  /* 0x00008480ff0677ac */ /* 0x000e660008000800 */
[----:B------:R-:W-:-:S02]  /*9950*/  ISETP.GE.U32.AND.EX P2, PT, R7, R26, P0, P2 ;  /* 0x0000001a0700720c */ /* 0x000fc40000746120 */
[----:B--2---:R-:W-:-:S04]  /*9960*/  IADD3 R22, P0, PT, R8, UR4, RZ ;  /* 0x0000000408167c10 */ /* 0x004fc8000ff1e0ff */
[----:B------:R-:W-:Y:S02]  /*9970*/  IADD3.X R23, PT, PT, R9, UR5, RZ, P0, !PT ;  /* 0x0000000509177c10 */ /* 0x000fe400087fe4ff */
[----:B------:R-:W-:-:S05]  /*9980*/  IADD3 R26, P0, PT, -R68, R22, RZ ;  /* 0x00000016441a7210 */ /* 0x000fca0007f1e1ff */
[----:B------:R-:W-:Y:S01]  /*9990*/  IMAD.X R27, R23, 0x1, ~R69, P0 ;  /* 0x00000001171b7824 */ /* 0x000fe200000e0e45 */
[----:B------:R2:W-:Y:S01]  /*99a0*/  @P2 STG.E.64 desc[UR14][R8.64+0x100], R24 ;  /* 0x0001001808002986 */ /* 0x0005e2000c101b0e */
[----:B-1----:R-:W-:-:S05]  /*99b0*/  IMAD.U32 R28, RZ, RZ, UR6 ;  /* 0x00000006ff1c7e24 */ /* 0x002fca000f8e00ff */
[----:B------:R-:W-:-:S04]  /*99c0*/  LOP3.LUT R7, R27, R28, RZ, 0xfc, !PT ;  /* 0x0000001c1b077212 */ /* 0x000fc800078efcff */
[----:B------:R-:W-:-:S13]  /*99d0*/  ISETP.NE.U32.AND P0, PT, R7, RZ, PT ;  /* 0x000000ff0700720c */ /* 0x000fda0003f05070 */
[----:B------:R-:W-:Y:S05]  /*99e0*/  @P0 BRA `(.L_x_109) ;  /* 0x0000000000600947 */ /* 0x000fea0003800000 */
[----:B------:R-:W2:Y:S01]  /*99f0*/  LDCU UR4, c[0x0][0x420] ;  /* 0x00008400ff0477ac */ /* 0x000ea20008000800 */
[----:B------:R-:W-:Y:S01]  /*9a00*/  IMAD.MOV.U32 R30, RZ, RZ, RZ ;  /* 0x000000ffff1e7224 */ /* 0x000fe200078e00ff */
[----:B--2---:R-:W-:-:S04]  /*9a10*/  MOV R25, UR4 ;  /* 0x0000000400197c02 */ /* 0x004fc80008000f00 */
[----:B------:R-:W1:Y:S01]  /*9a20*/  I2F.U32.RP R29, R25 ;  /* 0x00000019001d7306 */ /* 0x000e620000209000 */
[----:B------:R-:W-:-:S07]  /*9a30*/  ISETP.NE.U32.AND P0, PT, R25, RZ, PT ;  /* 0x000000ff1900720c */ /* 0x000fce0003f05070 */
[----:B-1----:R-:W1:Y:S02]  /*9a40*/  MUFU.RCP R27, R29 ;  /* 0x0000001d001b7308 */ /* 0x002e640000001000 */
[----:B-1----:R-:W-:-:S06]  /*9a50*/  VIADD R27, R27, 0xffffffe ;  /* 0x0ffffffe1b1b7836 */ /* 0x002fcc0000000000 */
[----:B------:R-:W1:Y:S02]  /*9a60*/  F2I.FTZ.U32.TRUNC.NTZ R31, R27 ;  /* 0x0000001b001f7305 */ /* 0x000e64000021f000 */
[----:B-1----:R-:W-:-:S05]  /*9a70*/  IMAD R7, R31, R25, RZ ;  /* 0x000000191f077224 */ /* 0x002fca00078e02ff */
[----:B------:R-:W-:-:S05]  /*9a80*/  IADD3 R7, PT, PT, -R7, RZ, RZ ;  /* 0x000000ff07077210 */ /* 0x000fca0007ffe1ff */
[----:B------:R-:W-:-:S06]  /*9a90*/  IMAD.HI.U32 R7, R31, R7, R30 ;  /* 0x000000071f077227 */ /* 0x000fcc00078e001e */
[----:B------:R-:W-:-:S05]  /*9aa0*/  IMAD.HI.U32 R24, R7, R26, RZ ;  /* 0x0000001a07187227 */ /* 0x000fca00078e00ff */
[----:B------:R-:W-:-:S05]  /*9ab0*/  IADD3 R7, PT, PT, -R24, RZ, RZ ;  /* 0x000000ff18077210 */ /* 0x000fca0007ffe1ff */
[----:B------:R-:W-:Y:S01]  /*9ac0*/  IMAD R30, R25, R7, R26 ;  /* 0x00000007191e7224 */ /* 0x000fe200078e021a */
[----:B------:R-:W-:-:S04]  /*9ad0*/  MOV R7, RZ ;  /* 0x000000ff00077202 */ /* 0x000fc80000000f00 */
        /* <DEDUP_REMOVED lines=9> */
.L_x_109:
[----:B------:R-:W1:Y:S01]  /*9b70*/  LDCU.64 UR4, c[0x0][0x420] ;  /* 0x00008400ff0477ac */ /* 0x000e620008000a00 */
[----:B------:R-:W-:Y:S01]  /*9b80*/  IMAD.MOV.U32 R96, RZ, RZ, R26 ;  /* 0x000000ffff607224 */ /* 0x000fe200078e001a */
[----:B------:R-:W-:Y:S02]  /*9b90*/  MOV R95, R27 ;  /* 0x0000001b005f7202 */ /* 0x000fe40000000f00 */
[----:B------:R-:W-:Y:S01]  /*9ba0*/  MOV R100, 0x9be0 ;  /* 0x00009be000647802 */ /* 0x000fe20000000f00 */
[----:B-1----:R-:W-:Y:S01]  /*9bb0*/  IMAD.U32 R104, RZ, RZ, UR4 ;  /* 0x00000004ff687e24 */ /* 0x002fe2000f8e00ff */
[----:B------:R-:W-:Y:S02]  /*9bc0*/  MOV R102, UR5 ;  /* 0x0000000500667c02 */ /* 0x000fe40008000f00 */
[----:B--2--5:R-:W-:Y:S05]  /*9bd0*/  CALL.REL.NOINC `($__internal_0_$__cuda_sm20_div_u64) ;  /* 0x000000fc00a87944 */ /* 0x024fea0003c00000 */
        /* <DEDUP_REMOVED lines=8> */
[----:B------:R-:W-:-:S04]  /*9c60*/  MOV R24, R96 ;  /* 0x0000006000187202 */ /* 0x000fc80000000f00 */
[----:B------:R-:W-:Y:S02]  /*9c70*/  IADD3 R7, PT, PT, R7, R27, RZ ;  /* 0x0000001b07077210 */ /* 0x000fe40007ffe0ff */
.L_x_110:
[----:B------:R-:W-:Y:S05]  /*9c80*/  BSYNC.RECONVERGENT B0 ;  /* 0x0000000000007941 */ /* 0x000fea0003800200 */
.L_x_108:
[----:B------:R-:W1:Y:S01]  /*9c90*/  LDCU UR6, c[0x0][0x380] ;  /* 0x00007000ff0677ac */ /* 0x000e620008000800 */
[--C-:B------:R-:W-:Y:S01]  /*9ca0*/  SHF.R.U64 R27, R26, 0x3, R7.reuse ;  /* 0x000000031a1b7819 */ /* 0x100fe20000001207 */
[----:B------:R-:W-:Y:S01]  /*9cb0*/  VIADD R26, R94, 0x9 ;  /* 0x000000095e1a7836 */ /* 0x000fe20000000000 */
[----:B------:R-:W-:Y:S01]  /*9cc0*/  SHF.R.U32.HI R30, RZ, 0x3, R7 ;  /* 0x00000003ff1e7819 */ /* 0x000fe20000011607 */
[----:B------:R-:W2:Y:S01]  /*9cd0*/  LDCU.64 UR4, c[0x0][0x428] ;  /* 0x00008500ff0477ac */ /* 0x000ea20008000a00 */
[----:B------:R-:W-:Y:S01]  /*9ce0*/  ISETP.GE.U32.AND P2, PT, R24, R27, PT ;  /* 0x0000001b1800720c */ /* 0x000fe20003f46070 */
[----:B------:R-:W-:Y:S01]  /*9cf0*/  BSSY.RECONVERGENT B0, `(.L_x_111) ;  /* 0x0000026000007945 */ /* 0x000fe20003800200 */
[----:B------:R-:W-:Y:S02]  /*9d00*/  SHF.R.S32.HI R7, RZ, 0x1f, R24 ;  /* 0x0000001fff077819 */ /* 0x000fe40000011418 */
[----:B-1----:R-:W-:-:S04]  /*9d10*/  ISETP.LT.AND P0, PT, R26, UR6, !P1 ;  /* 0x000000061a007c0c */ /* 0x002fc8000cf01270 */
[----:B------:R-:W-:Y:S02]  /*9d20*/  ISETP.GE.U32.AND.EX P2, PT, R7, R30, P0, P2 ;  /* 0x0000001e0700720c */ /* 0x000fe40000746120 */
[----:B--2---:R-:W-:-:S04]  /*9d30*/  IADD3 R6, P0, PT, R6, UR4, RZ ;  /* 0x0000000406067c10 */ /* 0x004fc8000ff1e0ff */
[----:B------:R-:W-:Y:S02]  /*9d40*/  IADD3.X R5, PT, PT, R5, UR5, RZ, P0, !PT ;  /* 0x0000000505057c10 */ /* 0x000fe400087fe4ff */
[----:B------:R-:W-:Y:S02]  /*9d50*/  ISETP.GE.AND P0, PT, R26, UR6, PT ;  /* 0x000000061a007c0c */ /* 0x000fe4000bf06270 */
[----:B------:R-:W-:-:S03]  /*9d60*/  LOP3.LUT R28, R5, R28, RZ, 0xfc, !PT ;  /* 0x0000001c051c7212 */ /* 0x000fc600078efcff */
[----:B------:R1:W-:Y:S01]  /*9d70*/  @P2 STG.E.64 desc[UR14][R22.64], R20 ;  /* 0x0000001416002986 */ /* 0x0003e2000c101b0e */
[----:B------:R-:W-:-:S13]  /*9d80*/  ISETP.NE.U32.AND P2, PT, R28, RZ, PT ;  /* 0x000000ff1c00720c */ /* 0x000fda0003f45070 */
[----:B------:R-:W-:Y:S05]  /*9d90*/  @P2 BRA `(.L_x_112) ;  /* 0x0000000000502947 */ /* 0x000fea0003800000 */
[----:B------:R-:W2:Y:S01]  /*9da0*/  I2F.U32.RP R27, R25 ;  /* 0x00000019001b7306 */ /* 0x000ea20000209000 */
[----:B------:R-:W-:Y:S02]  /*9db0*/  MOV R28, RZ ;  /* 0x000000ff001c7202 */ /* 0x000fe40000000f00 */
[----:B------:R-:W-:-:S05]  /*9dc0*/  MOV R103, RZ ;  /* 0x000000ff00677202 */ /* 0x000fca0000000f00 */
[----:B--2---:R-:W2:Y:S02]  /*9dd0*/  MUFU.RCP R26, R27 ;  /* 0x0000001b001a7308 */ /* 0x004ea40000001000 */
[----:B--2---:R-:W-:-:S06]  /*9de0*/  VIADD R26, R26, 0xffffffe ;  /* 0x0ffffffe1a1a7836 */ /* 0x004fcc0000000000 */
        /* <DEDUP_REMOVED lines=15> */
.L_x_112:
[----:B------:R-:W2:Y:S01]  /*9ee0*/  LDCU.64 UR4, c[0x0][0x420] ;  /* 0x00008400ff0477ac */ /* 0x000ea20008000a00 */
[----:B------:R-:W-:Y:S01]  /*9ef0*/  IMAD.MOV.U32 R101, RZ, RZ, R6 ;  /* 0x000000ffff657224 */ /* 0x000fe200078e0006 */
[----:B------:R-:W-:Y:S02]  /*9f00*/  MOV R99, R5 ;  /* 0x0000000500637202 */ /* 0x000fe40000000f00 */
[----:B------:R-:W-:Y:S01]  /*9f10*/  MOV R98, 0x9f50 ;  /* 0x00009f5000627802 */ /* 0x000fe20000000f00 */
[----:B--2---:R-:W-:Y:S01]  /*9f20*/  IMAD.U32 R100, RZ, RZ, UR4 ;  /* 0x00000004ff647e24 */ /* 0x004fe2000f8e00ff */
[----:B------:R-:W-:Y:S02]  /*9f30*/  MOV R97, UR5 ;  /* 0x0000000500617c02 */ /* 0x000fe40008000f00 */
[----:B-1---5:R-:W-:Y:S05]  /*9f40*/  CALL.REL.NOINC `($__internal_1_$__cuda_sm20_rem_u64) ;  /* 0x000000fc00e07944 */ /* 0x022fea0003c00000 */
.L_x_113:
[----:B------:R-:W-:Y:S05]  /*9f50*/  BSYNC.RECONVERGENT B0 ;  /* 0x0000000000007941 */ /* 0x000fea0003800200 */
.L_x_111:
        /* <DEDUP_REMOVED lines=13> */
[----:B------:R-:W-:Y:S02]  /*a030*/  @P2 IMAD.MOV.U32 R26, RZ, RZ, R22 ;  /* 0x000000ffff1a2224 */ /* 0x000fe400078e0016 */
[----:B------:R-:W-:Y:S02]  /*a040*/  @P2 IMAD.MOV.U32 R27, RZ, RZ, R23 ;  /* 0x000000ffff1b2224 */ /* 0x000fe400078e0017 */
[----:B-1----:R-:W-:Y:S02]  /*a050*/  IMAD.U32 R22, RZ, RZ, UR6 ;  /* 0x00000006ff167e24 */ /* 0x002fe4000f8e00ff */
[----:B------:R-:W-:Y:S01]  /*a060*/  IMAD.X R25, R21, 0x1, ~R69, P0 ;  /* 0x0000000115197824 */ /* 0x000fe200000e0e45 */
[----:B------:R1:W-:Y:S04]  /*a070*/  @P2 STG.E.64 desc[UR14][R26.64+0x100], R18 ;  /* 0x000100121a002986 */ /* 0x0003e8000c101b0e */
[----:B------:R-:W-:-:S04]  /*a080*/  LOP3.LUT R7, R25, R22, RZ, 0xfc, !PT ;  /* 0x0000001619077212 */ /* 0x000fc800078efcff */
[----:B------:R-:W-:-:S13]  /*a090*/  ISETP.NE.U32.AND P0, PT, R7, RZ, PT ;  /* 0x000000ff0700720c */ /* 0x000fda0003f05070 */
[----:B------:R-:W-:Y:S05]  /*a0a0*/  @P0 BRA `(.L_x_115) ;  /* 0x0000000000600947 */ /* 0x000fea0003800000 */
[----:B------:R-:W2:Y:S01]  /*a0b0*/  LDCU UR4, c[0x0][0x420] ;  /* 0x00008400ff0477ac */ /* 0x000ea20008000800 */
[----:B------:R-:W-:Y:S01]  /*a0c0*/  IMAD.MOV.U32 R28, RZ, RZ, RZ ;  /* 0x000000ffff1c7224 */ /* 0x000fe200078e00ff */
[----:B--2---:R-:W-:-:S04]  /*a0d0*/  MOV R23, UR4 ;  /* 0x0000000400177c02 */ /* 0x004fc80008000f00 */
[----:B-1----:R-:W1:Y:S01]  /*a0e0*/  I2F.U32.RP R26, R23 ;  /* 0x00000017001a7306 */ /* 0x002e620000209000 */
        /* <DEDUP_REMOVED lines=9> */
[----:B------:R-:W-:-:S05]  /*a180*/  IMAD R18, R23, R7, R24 ;  /* 0x0000000717127224 */ /* 0x000fca00078e0218 */
[----:B------:R-:W-:-:S13]  /*a190*/  ISETP.GE.U32.AND P3, PT, R18, R23, PT ;  /* 0x000000171200720c */ /* 0x000fda0003f66070 */
[----:B------:R-:W-:Y:S01]  /*a1a0*/  @P3 IMAD.IADD R18, R18, 0x1, -R23 ;  /* 0x0000000112123824 */ /* 0x000fe200078e0a17 */
[----:B------:R-:W-:-:S04]  /*a1b0*/  @P3 IADD3 R19, PT, PT, R19, 0x1, RZ ;  /* 0x0000000113133810 */ /* 0x000fc80007ffe0ff */
[----:B------:R-:W-:Y:S02]  /*a1c0*/  ISETP.GE.U32.AND P2, PT, R18, R23, PT ;  /* 0x000000171200720c */ /* 0x000fe40003f46070 */
[----:B------:R-:W-:-:S11]  /*a1d0*/  MOV R18, RZ ;  /* 0x000000ff00127202 */ /* 0x000fd60000000f00 */
[----:B------:R-:W-:Y:S01]  /*a1e0*/  @P2 VIADD R19, R19, 0x1 ;  /* 0x0000000113132836 */ /* 0x000fe20000000000 */
[----:B------:R-:W-:-:S04]  /*a1f0*/  @!P0 LOP3.LUT R19, RZ, R23, RZ, 0x33, !PT ;  /* 0x00000017ff138212 */ /* 0x000fc800078e33ff */
[----:B------:R-:W-:-:S05]  /*a200*/  IADD3 R7, PT, PT, -R19, RZ, RZ ;  /* 0x000000ff13077210 */ /* 0x000fca0007ffe1ff */
[----:B------:R-:W-:Y:S01]  /*a210*/  IMAD R7, R23, R7, R24 ;  /* 0x0000000717077224 */ /* 0x000fe200078e0218 */
[----:B------:R-:W-:Y:S05]  /*a220*/  BRA `(.L_x_116) ;  /* 0x0000000000487947 */ /* 0x000fea0003800000 */
.L_x_115:
        /* <DEDUP_REMOVED lines=8> */
[----:B------:R-:W-:Y:S01]  /*a2b0*/  IADD3 R7, P0, PT, RZ, -R96, RZ ;  /* 0x80000060ff077210 */ /* 0x000fe20007f1e0ff */
[----:B------:R-:W-:-:S03]  /*a2c0*/  IMAD.MOV.U32 R19, RZ, RZ, R96 ;  /* 0x000000ffff137224 */ /* 0x000fc600078e0060 */
[----:B------:R-:W-:Y:S02]  /*a2d0*/  IADD3.X R18, PT, PT, RZ, ~R95, RZ, P0, !PT ;  /* 0x8000005fff127210 */ /* 0x000fe400007fe4ff */
[----:B-1----:R-:W-:Y:S02]  /*a2e0*/  MOV R23, UR4 ;  /* 0x0000000400177c02 */ /* 0x002fe40008000f00 */
[----:B------:R-:W-:-:S03]  /*a2f0*/  MOV R22, UR5 ;  /* 0x0000000500167c02 */ /* 0x000fc60008000f00 */
[-C--:B------:R-:W-:Y:S02]  /*a300*/  IMAD R18, R18, R23.reuse, RZ ;  /* 0x0000001712127224 */ /* 0x080fe400078e02ff */
[----:B------:R-:W-:-:S04]  /*a310*/  IMAD.WIDE.U32 R24, R7, R23, R24 ;  /* 0x0000001707187225 */ /* 0x000fc800078e0018 */
[----:B------:R-:W-:Y:S01]  /*a320*/  IMAD R18, R7, R22, R18 ;  /* 0x0000001607127224 */ /* 0x000fe200078e0212 */
[----:B------:R-:W-:-:S03]  /*a330*/  MOV R7, R24 ;  /* 0x0000001800077202 */ /* 0x000fc60000000f00 */
[----:B------:R-:W-:Y:S02]  /*a340*/  IMAD.IADD R18, R18, 0x1, R25 ;  /* 0x0000000112127824 */ /* 0x000fe400078e0219 */
.L_x_116:
[----:B------:R-:W-:Y:S05]  /*a350*/  BSYNC.RECONVERGENT B0 ;  /* 0x0000000000007941 */ /* 0x000fea0003800200 */
.L_x_114:
        /* <DEDUP_REMOVED lines=11> */
[----:B------:R-:W-:-:S04]  /*a410*/  IADD3.X R5, PT, PT, R5, UR5, RZ, P0, !PT ;  /* 0x0000000505057c10 */ /* 0x000fc800087fe4ff */
        /* <DEDUP_REMOVED lines=24> */
.L_x_118:
[----:B------:R-:W2:Y:S01]  /*a5a0*/  LDCU.64 UR4, c[0x0][0x420] ;  /* 0x00008400ff0477ac */ /* 0x000ea20008000a00 */
[----:B------:R-:W-:Y:S01]  /*a5b0*/  IMAD.MOV.U32 R101, RZ, RZ, R6 ;  /* 0x000000ffff657224 */ /* 0x000fe200078e0006 */
[----:B------:R-:W-:Y:S02]  /*a5c0*/  MOV R99, R5 ;  /* 0x0000000500637202 */ /* 0x000fe40000000f00 */
[----:B------:R-:W-:Y:S01]  /*a5d0*/  MOV R98, 0xa610 ;  /* 0x0000a61000627802 */ /* 0x000fe20000000f00 */
[----:B--2---:R-:W-:Y:S01]  /*a5e0*/  IMAD.U32 R100, RZ, RZ, UR4 ;  /* 0x00000004ff647e24 */ /* 0x004fe2000f8e00ff */
[----:B------:R-:W-:Y:S02]  /*a5f0*/  MOV R97, UR5 ;  /* 0x0000000500617c02 */ /* 0x000fe40008000f00 */
[----:B-1---5:R-:W-:Y:S05]  /*a600*/  CALL.REL.NOINC `($__internal_1_$__cuda_sm20_rem_u64) ;  /* 0x000000f800307944 */ /* 0x022fea0003c00000 */
.L_x_119:
[----:B------:R-:W-:Y:S05]  /*a610*/  BSYNC.RECONVERGENT B0 ;  /* 0x0000000000007941 */ /* 0x000fea0003800200 */
.L_x_117:
[----:B------:R-:W1:Y:S01]  /*a620*/  LDCU.64 UR6, c[0x0][0x380] ;  /* 0x00007000ff0677ac */ /* 0x000e620008000a00 */
[----:B------:R-:W-:Y:S01]  /*a630*/  VIADD R16, R92, 0x20 ;  /* 0x000000205c107836 */ /* 0x000fe20000000000 */
[--C-:B------:R-:W-:Y:S01]  /*a640*/  SHF.R.U64 R22, R102, 0x3, R103.reuse ;  /* 0x0000000366167819 */ /* 0x100fe20000001267 */
[----:B------:R-:W-:Y:S01]  /*a650*/  BSSY.RECONVERGENT B0, `(.L_x_120) ;  /* 0x000003a000007945 */ /* 0x000fe20003800200 */
[----:B------:R-:W2:Y:S01]  /*a660*/  LDCU.64 UR4, c[0x0][0x428] ;  /* 0x00008500ff0477ac */ /* 0x000ea20008000a00 */
[----:B------:R-:W-:Y:S02]  /*a670*/  SHF.R.U32.HI R17, RZ, 0x3, R103 ;  /* 0x00000003ff117819 */ /* 0x000fe40000011667 */
[----:B------:R-:W-:Y:S02]  /*a680*/  ISETP.GE.U32.AND P2, PT, R19, R22, PT ;  /* 0x000000161300720c */ /* 0x000fe40003f46070 */
[----:B-1----:R-:W-:-:S04]  /*a690*/  ISETP.GE.AND P0, PT, R16, UR7, PT ;  /* 0x0000000710007c0c */ /* 0x002fc8000bf06270 */
[----:B------:R-:W-:Y:S01]  /*a6a0*/  ISETP.LT.AND P3, PT, R7, UR6, !P0 ;  /* 0x0000000607007c0c */ /* 0x000fe2000c761270 */
[----:B------:R-:W1:Y:S03]  /*a6b0*/  LDCU UR6, c[0x0][0x424] ;  /* 0x00008480ff0677ac */ /* 0x000e660008000800 */
[----:B------:R-:W-:Y:S02]  /*a6c0*/  ISETP.GE.U32.AND.EX P3, PT, R18, R17, P3, P2 ;  /* 0x000000111200720c */ /* 0x000fe40001f66120 */
        /* <DEDUP_REMOVED lines=33> */
.L_x_121:
        /* <DEDUP_REMOVED lines=8> */
[-C--:B------:R-:W-:Y:S02]  /*a960*/  IADD3 R14, P2, PT, RZ, -R96.reuse, RZ ;  /* 0x80000060ff0e7210 */ /* 0x080fe40007f5e0ff */
[----:B------:R-:W-:Y:S02]  /*a970*/  MOV R15, R96 ;  /* 0x00000060000f7202 */ /* 0x000fe40000000f00 */
[----:B------:R-:W-:Y:S02]  /*a980*/  IADD3.X R20, PT, PT, RZ, ~R95, RZ, P2, !PT ;  /* 0x8000005fff147210 */ /* 0x000fe400017fe4ff */
[----:B-1----:R-:W-:Y:S02]  /*a990*/  MOV R21, UR4 ;  /* 0x0000000400157c02 */ /* 0x002fe40008000f00 */
[----:B------:R-:W-:-:S03]  /*a9a0*/  MOV R23, UR5 ;  /* 0x0000000500177c02 */ /* 0x000fc60008000f00 */
[-C--:B------:R-:W-:Y:S02]  /*a9b0*/  IMAD R7, R20, R21.reuse, RZ ;  /* 0x0000001514077224 */ /* 0x080fe400078e02ff */
[----:B------:R-:W-:-:S04]  /*a9c0*/  IMAD.WIDE.U32 R18, R14, R21, R18 ;  /* 0x000000150e127225 */ /* 0x000fc800078e0012 */
[----:B------:R-:W-:-:S05]  /*a9d0*/  IMAD R7, R14, R23, R7 ;  /* 0x000000170e077224 */ /* 0x000fca00078e0207 */
[----:B------:R-:W-:Y:S02]  /*a9e0*/  IADD3 R14, PT, PT, R7, R19, RZ ;  /* 0x00000013070e7210 */ /* 0x000fe40007ffe0ff */
.L_x_122:
[----:B------:R-:W-:Y:S05]  /*a9f0*/  BSYNC.RECONVERGENT B0 ;  /* 0x0000000000007941 */ /* 0x000fea0003800200 */
.L_x_120:
[----:B------:R-:W1:Y:S01]  /*aa00*/  LDCU UR6, c[0x0][0x380] ;  /* 0x00007000ff0677ac */ /* 0x000e620008000800 */
[----:B------:R-:W-:Y:S01]  /*aa10*/  VIADD R7, R94, 0xb ;  /* 0x0000000b5e077836 */ /* 0x000fe20000000000 */
[--C-:B------:R-:W-:Y:S01]  /*aa20*/  SHF.R.U64 R18, R18, 0x3, R14.reuse ;  /* 0x0000000312127819 */ /* 0x100fe2000000120e */
[----:B------:R-:W-:Y:S01]  /*aa30*/  BSSY.RECONVERGENT B0, `(.L_x_123) ;  /* 0x0000026000007945 */ /* 0x000fe20003800200 */
[----:B------:R-:W2:Y:S01]  /*aa40*/  LDCU.64 UR4, c[0x0][0x428] ;  /* 0x00008500ff0477ac */ /* 0x000ea20008000a00 */
[----:B------:R-:W-:Y:S02]  /*aa50*/  SHF.R.U32.HI R19, RZ, 0x3, R14 ;  /* 0x00000003ff137819 */ /* 0x000fe4000001160e */
[----:B------:R-:W-:Y:S02]  /*aa60*/  ISETP.GE.U32.AND P2, PT, R15, R18, PT ;  /* 0x000000120f00720c */ /* 0x000fe40003f46070 */
        /* <DEDUP_REMOVED lines=29> */
.L_x_124:
[----:B------:R-:W2:Y:S01]  /*ac40*/  LDCU.64 UR4, c[0x0][0x420] ;  /* 0x00008400ff0477ac */ /* 0x000ea20008000a00 */
[----:B------:R-:W-:Y:S01]  /*ac50*/  MOV R98, 0xac90 ;  /* 0x0000ac9000627802 */ /* 0x000fe20000000f00 */
[----:B--2---:R-:W-:Y:S01]  /*ac60*/  IMAD.U32 R100, RZ, RZ, UR4 ;  /* 0x00000004ff647e24 */ /* 0x004fe2000f8e00ff */
[----:B------:R-:W-:Y:S02]  /*ac70*/  MOV R97, UR5 ;  /* 0x0000000500617c02 */ /* 0x000fe40008000f00 */
[----:B-1---5:R-:W-:Y:S05]  /*ac80*/  CALL.REL.NOINC `($__internal_1_$__cuda_sm20_rem_u64) ;  /* 0x000000f000907944 */ /* 0x022fea0003c00000 */
.L_x_125:
[----:B------:R-:W-:Y:S05]  /*ac90*/  BSYNC.RECONVERGENT B0 ;  /* 0x0000000000007941 */ /* 0x000fea0003800200 */
.L_x_123:
[----:B------:R-:W1:Y:S01]  /*aca0*/  LDCU UR8, c[0x0][0x380] ;  /* 0x00007000ff0877ac */ /* 0x000e620008000800 */
[--C-:B------:R-:W-:Y:S02]  /*acb0*/  SHF.R.U64 R6, R102, 0x3, R103.reuse ;  /* 0x0000000366067819 */ /* 0x100fe40000001267 */
[----:B------:R-:W-:Y:S02]  /*acc0*/  SHF.R.U32.HI R5, RZ, 0x3, R103 ;  /* 0x00000003ff057819 */ /* 0x000fe40000011667 */
[----:B------:R-:W-:Y:S02]  /*acd0*/  ISETP.GE.U32.AND P1, PT, R15, R6, PT ;  /* 0x000000060f00720c */ /* 0x000fe40003f26070 */
[----:B-1----:R-:W-:-:S04]  /*ace0*/  ISETP.LT.AND P0, PT, R7, UR8, !P0 ;  /* 0x0000000807007c0c */ /* 0x002fc8000c701270 */
[----:B------:R-:W-:-:S13]  /*acf0*/  ISETP.GE.U32.AND.EX P0, PT, R14, R5, P0, P1 ;  /* 0x000000050e00720c */ /* 0x000fda0000706110 */
[----:B------:R-:W-:Y:S05]  /*ad00*/  @!P0 BRA `(.L_x_126) ;  /* 0x0000000000808947 */ /* 0x000fea0003800000 */
[----:B------:R1:W-:Y:S01]  /*ad10*/  STG.E.64 desc[UR14][R16.64+0x100], R10 ;  /* 0x0001000a10007986 */ /* 0x0003e2000c101b0e */
[----:B------:R-:W-:Y:S05]  /*ad20*/  BRA `(.L_x_126) ;  /* 0x0000000000787947 */ /* 0x000fea0003800000 */
.L_x_101:
[----:B------:R-:W1:Y:S01]  /*ad30*/  LDCU UR6, c[0x0][0x384] ;  /* 0x00007080ff0677ac */ /* 0x000e620008000800 */
[----:B------:R-:W-:Y:S02]  /*ad40*/  VIADD R5, R94, 0x8 ;  /* 0x000000085e057836 */ /* 0x000fe40000000000 */
[C---:B------:R-:W-:Y:S01]  /*ad50*/  VIADD R6, R92.reuse, 0x20 ;  /* 0x000000205c067836 */ /* 0x040fe20000000000 */
[----:B------:R-:W2:Y:S01]  /*ad60*/  LDCU.64 UR4, c[0x0][0x428] ;  /* 0x00008500ff0477ac */ /* 0x000ea20008000a00 */
[----:B-1----:R-:W-:-:S03]  /*ad70*/  ISETP.GE.AND P0, PT, R92, UR6, PT ;  /* 0x000000065c007c0c */ /* 0x002fc6000bf06270 */
[----:B------:R-:W-:Y:S01]  /*ad80*/  ISETP.GE.AND P1, PT, R6, UR6, PT ;  /* 0x0000000606007c0c */ /* 0x000fe2000bf26270 */
[C---:B------:R-:W-:Y:S01]  /*ad90*/  VIADD R6, R94.reuse, 0xb ;  /* 0x0000000b5e067836 */ /* 0x040fe20000000000 */
[C---:B------:R-:W-:Y:S02]  /*ada0*/  ISETP.LT.AND P3, PT, R5.reuse, UR8, !P0 ;  /* 0x0000000805007c0c */ /* 0x040fe4000c761270 */
[----:B------:R-:W-:Y:S01]  /*adb0*/  ISETP.LT.AND P4, PT, R5, UR8, !P1 ;  /* 0x0000000805007c0c */ /* 0x000fe2000cf81270 */
[----:B------:R-:W-:-:S05]  /*adc0*/  VIADD R5, R94, 0x9 ;  /* 0x000000095e057836 */ /* 0x000fca0000000000 */
[----:B------:R-:W-:-:S05]  /*add0*/  ISETP.LT.AND P2, PT, R5, UR8, !P0 ;  /* 0x0000000805007c0c */ /* 0x000fca000c741270 */
[----:B------:R3:W-:Y:S01]  /*ade0*/  @P3 STG.E.64 desc[UR14][R8.64], R26 ;  /* 0x0000001a08003986 */ /* 0x0007e2000c101b0e */
[----:B--2---:R-:W-:-:S03]  /*adf0*/  IADD3 R22, P3, PT, R8, UR4, RZ ;  /* 0x0000000408167c10 */ /* 0x004fc6000ff7e0ff */
[----:B------:R3:W-:Y:S01]  /*ae00*/  @P4 STG.E.64 desc[UR14][R8.64+0x100], R24 ;  /* 0x0001001808004986 */ /* 0x0007e2000c101b0e */
[----:B------:R-:W-:Y:S02]  /*ae10*/  IADD3.X R23, PT, PT, R9, UR5, RZ, P3, !PT ;  /* 0x0000000509177c10 */ /* 0x000fe40009ffe4ff */
[----:B------:R-:W-:Y:S01]  /*ae20*/  ISETP.LT.AND P3, PT, R5, UR8, !P1 ;  /* 0x0000000805007c0c */ /* 0x000fe2000cf61270 */
[----:B------:R-:W-:Y:S01]  /*ae30*/  VIADD R5, R94, 0xa ;  /* 0x0000000a5e057836 */ /* 0x000fe20000000000 */
[----:B------:R-:W-:Y:S01]  /*ae40*/  IADD3 R28, P4, PT, R22, UR4, RZ ;  /* 0x00000004161c7c10 */ /* 0x000fe2000ff9e0ff */
[----:B------:R3:W-:Y:S03]  /*ae50*/  @P2 STG.E.64 desc[UR14][R22.64], R20 ;  /* 0x0000001416002986 */ /* 0x0007e6000c101b0e */
[C---:B------:R-:W-:Y:S02]  /*ae60*/  ISETP.LT.AND P2, PT, R5.reuse, UR8, !P0 ;  /* 0x0000000805007c0c */ /* 0x040fe4000c741270 */
[----:B------:R-:W-:-:S02]  /*ae70*/  ISETP.LT.AND P1, PT, R5, UR8, !P1 ;  /* 0x0000000805007c0c */ /* 0x000fc4000cf21270 */
[----:B------:R-:W-:Y:S02]  /*ae80*/  ISETP.LT.AND P0, PT, R6, UR8, !P0 ;  /* 0x0000000806007c0c */ /* 0x000fe4000c701270 */
[----:B------:R-:W-:Y:S01]  /*ae90*/  IADD3.X R29, PT, PT, R23, UR5, RZ, P4, !PT ;  /* 0x00000005171d7c10 */ /* 0x000fe2000a7fe4ff */
[----:B------:R3:W-:Y:S01]  /*aea0*/  @P3 STG.E.64 desc[UR14][R22.64+0x100], R18 ;  /* 0x0001001216003986 */ /* 0x0007e2000c101b0e */
[----:B------:R-:W-:-:S04]  /*aeb0*/  IADD3 R6, P4, PT, R28, UR4, RZ ;  /* 0x000000041c067c10 */ /* 0x000fc8000ff9e0ff */
[----:B------:R-:W-:Y:S01]  /*aec0*/  IADD3.X R7, PT, PT, R29, UR5, RZ, P4, !PT ;  /* 0x000000051d077c10 */ /* 0x000fe2000a7fe4ff */
[----:B------:R3:W-:Y:S04]  /*aed0*/  @P2 STG.E.64 desc[UR14][R28.64], R16 ;  /* 0x000000101c002986 */ /* 0x0007e8000c101b0e */
[----:B------:R3:W-:Y:S04]  /*aee0*/  @P1 STG.E.64 desc[UR14][R28.64+0x100], R14 ;  /* 0x0001000e1c001986 */ /* 0x0007e8000c101b0e */
[----:B------:R3:W-:Y:S04]  /*aef0*/  @P0 STG.E.64 desc[UR14][R6.64], R12 ;  /* 0x0000000c06000986 */ /* 0x0007e8000c101b0e */
[----:B------:R3:W-:Y:S02]  /*af00*/  @P6 STG.E.64 desc[UR14][R6.64+0x100], R10 ;  /* 0x0001000a06006986 */ /* 0x0007e4000c101b0e */
.L_x_126:
[----:B------:R-:W-:Y:S05]  /*af10*/  BSYNC.RECONVERGENT B1 ;  /* 0x0000000000017941 */ /* 0x000fea0003800200 */
.L_x_100:
[----:B------:R-:W2:Y:S01]  /*af20*/  S2UR UR4, SR_CTAID.Y ;  /* 0x00000000000479c3 */ /* 0x000ea20000002600 */
[----:B------:R-:W4:Y:S01]  /*af30*/  LDCU UR6, c[0x0][0x398] ;  /* 0x00007300ff0677ac */ /* 0x000f220008000800 */
[----:B-1-3--:R-:W-:Y:S01]  /*af40*/  IADD3 R10, P0, PT, R72, R114, RZ ;  /* 0x00000072480a7210 */ /* 0x00afe20007f1e0ff */
[----:B------:R-:W-:Y:S01]  /*af50*/  BSSY.RECONVERGENT B1, `(.L_x_127) ;  /* 0x00001a8000017945 */ /* 0x000fe20003800200 */
[----:B------:R-:W-:Y:S01]  /*af60*/  VIADD R5, R92, 0x20 ;  /* 0x000000205c057836 */ /* 0x000fe20000000000 */
[----:B------:R-:W-:Y:S01]  /*af70*/  UMOV UR5, 0xffffffff ;  /* 0xffffffff00057882 */ /* 0x000fe20000000000 */
[----:B------:R-:W-:Y:S02]  /*af80*/  IADD3.X R11, PT, PT, R73, R115, RZ, P0, !PT ;  /* 0x00000073490b7210 */ /* 0x000fe400007fe4ff */
[----:B------:R-:W1:Y:S01]  /*af90*/  S2UR UR7, SR_CTAID.X ;  /* 0x00000000000779c3 */ /* 0x000e620000002500 */
[----:B----4-:R-:W-:Y:S02]  /*afa0*/  USHF.L.U32 UR5, UR5, UR6, URZ ;  /* 0x0000000605057299 */ /* 0x010fe400080006ff */
[----:B--2---:R-:W-:-:S02]  /*afb0*/  USHF.L.U32 UR4, UR4, UR6, URZ ;  /* 0x0000000604047299 */ /* 0x004fc400080006ff */
        /* <DEDUP_REMOVED lines=35> */
.L_x_130:
        /* <DEDUP_REMOVED lines=10> */
[----:B------:R-:W-:Y:S01]  /*b290*/  IMAD R6, R6, R91, RZ ;  /* 0x0000005b06067224 */ /* 0x000fe200078e02ff */
[----:B------:R-:W-:-:S03]  /*b2a0*/  MOV R12, R16 ;  /* 0x00000010000c7202 */ /* 0x000fc60000000f00 */
[----:B------:R-:W-:-:S05]  /*b2b0*/  IMAD R6, R90, R7, R6 ;  /* 0x000000075a067224 */ /* 0x000fca00078e0206 */
[----:B------:R-:W-:Y:S02]  /*b2c0*/  IADD3 R7, PT, PT, R6, R17, RZ ;  /* 0x0000001106077210 */ /* 0x000fe40007ffe0ff */
.L_x_131:
[----:B------:R-:W-:Y:S05]  /*b2d0*/  BSYNC.RECONVERGENT B0 ;  /* 0x0000000000007941 */ /* 0x000fea0003800200 */
.L_x_129:
        /* <DEDUP_REMOVED lines=36> */
.L_x_133:
[----:B------:R-:W-:Y:S01]  /*b520*/  IMAD.MOV.U32 R101, RZ, RZ, R7 ;  /* 0x000000ffff657224 */ /* 0x000fe200078e0007 */
[----:B------:R-:W-:Y:S01]  /*b530*/  MOV R100, R91 ;  /* 0x0000005b00647202 */ /* 0x000fe20000000f00 */
[----:B------:R-:W-:Y:S01]  /*b540*/  IMAD.MOV.U32 R99, RZ, RZ, R6 ;  /* 0x000000ffff637224 */ /* 0x000fe200078e0006 */
[----:B------:R-:W-:Y:S02]  /*b550*/  MOV R97, R90 ;  /* 0x0000005a00617202 */ /* 0x000fe40000000f00 */
[----:B------:R-:W-:Y:S02]  /*b560*/  MOV R98, 0xb580 ;  /* 0x0000b58000627802 */ /* 0x000fe40000000f00 */
[----:B----45:R-:W-:Y:S05]  /*b570*/  CALL.REL.NOINC `($__internal_1_$__cuda_sm20_rem_u64) ;  /* 0x000000e800547944 */ /* 0x030fea0003c00000 */
.L_x_134:
[----:B------:R-:W-:Y:S05]  /*b580*/  BSYNC.RECONVERGENT B0 ;  /* 0x0000000000007941 */ /* 0x000fea0003800200 */
.L_x_132:
[----:B------:R-:W1:Y:S01]  /*b590*/  LDCU UR4, c[0x0][0x384] ;  /* 0x00007080ff0477ac */ /* 0x000e620008000800 */
[--C-:B------:R-:W-:Y:S02]  /*b5a0*/  SHF.R.U64 R14, R102, 0x3, R103.reuse ;  /* 0x00000003660e7819 */ /* 0x100fe40000001267 */
[----:B------:R-:W-:Y:S02]  /*b5b0*/  SHF.R.U32.HI R15, RZ, 0x3, R103 ;  /* 0x00000003ff0f7819 */ /* 0x000fe40000011667 */
[----:B------:R-:W-:Y:S02]  /*b5c0*/  ISETP.GE.U32.AND P2, PT, R13, R14, PT ;  /* 0x0000000e0d00720c */ /* 0x000fe40003f46070 */
[----:B-1----:R-:W-:-:S04]  /*b5d0*/  ISETP.LT.AND P1, PT, R5, UR4, !P1 ;  /* 0x0000000405007c0c */ /* 0x002fc8000cf21270 */
[----:B------:R-:W-:-:S13]  /*b5e0*/  ISETP.GE.U32.AND.EX P1, PT, R12, R15, P1, P2 ;  /* 0x0000000f0c00720c */ /* 0x000fda0000f26120 */
        /* <DEDUP_REMOVED lines=31> */
.L_x_136:
        /* <DEDUP_REMOVED lines=8> */
[----:B------:R-:W-:-:S04]  /*b860*/  IMAD.WIDE.U32 R14, R91, R17, R14 ;  /* 0x000000115b0e7225 */ /* 0x000fc800078e000e */
[----:B------:R-:W-:-:S04]  /*b870*/  IMAD R16, R16, R91, RZ ;  /* 0x0000005b10107224 */ /* 0x000fc800078e02ff */
[----:B------:R-:W-:Y:S01]  /*b880*/  IMAD R17, R90, R17, R16 ;  /* 0x000000115a117224 */ /* 0x000fe200078e0210 */
[----:B------:R-:W-:-:S04]  /*b890*/  MOV R16, R96 ;  /* 0x0000006000107202 */ /* 0x000fc80000000f00 */
[----:B------:R-:W-:Y:S02]  /*b8a0*/  IADD3 R17, PT, PT, R17, R15, RZ ;  /* 0x0000000f11117210 */ /* 0x000fe40007ffe0ff */
.L_x_137:
[----:B------:R-:W-:Y:S05]  /*b8b0*/  BSYNC.RECONVERGENT B0 ;  /* 0x0000000000007941 */ /* 0x000fea0003800200 */
.L_x_135:
[----:B------:R-:W1:Y:S01]  /*b8c0*/  LDCU UR4, c[0x0][0x380] ;  /* 0x00007000ff0477ac */ /* 0x000e620008000800 */
[----:B------:R-:W-:Y:S01]  /*b8d0*/  VIADD R15, R94, 0x11 ;  /* 0x000000115e0f7836 */ /* 0x000fe20000000000 */
[--C-:B------:R-:W-:Y:S02]  /*b8e0*/  SHF.R.U64 R19, R14, 0x3, R17.reuse ;  /* 0x000000030e137819 */ /* 0x100fe40000001211 */
[----:B------:R-:W-:Y:S02]  /*b8f0*/  SHF.R.U32.HI R17, RZ, 0x3, R17 ;  /* 0x00000003ff117819 */ /* 0x000fe40000011611 */
[----:B------:R-:W-:Y:S02]  /*b900*/  ISETP.GE.U32.AND P1, PT, R16, R19, PT ;  /* 0x000000131000720c */ /* 0x000fe40003f26070 */
        /* <DEDUP_REMOVED lines=30> */
.L_x_139:
[----:B------:R-:W-:Y:S01]  /*baf0*/  IMAD.MOV.U32 R101, RZ, RZ, R7 ;  /* 0x000000ffff657224 */ /* 0x000fe200078e0007 */
[----:B------:R-:W-:Y:S01]  /*bb00*/  MOV R100, R91 ;  /* 0x0000005b00647202 */ /* 0x000fe20000000f00 */
[----:B------:R-:W-:Y:S01]  /*bb10*/  IMAD.MOV.U32 R99, RZ, RZ, R6 ;  /* 0x000000ffff637224 */ /* 0x000fe200078e0006 */
[----:B------:R-:W-:Y:S02]  /*bb20*/  MOV R97, R90 ;  /* 0x0000005a00617202 */ /* 0x000fe40000000f00 */
[----:B------:R-:W-:Y:S02]  /*bb30*/  MOV R98, 0xbb50 ;  /* 0x0000bb5000627802 */ /* 0x000fe40000000f00 */
[----:B----45:R-:W-:Y:S05]  /*bb40*/  CALL.REL.NOINC `($__internal_1_$__cuda_sm20_rem_u64) ;  /* 0x000000e000e07944 */ /* 0x030fea0003c00000 */
.L_x_140:
[----:B------:R-:W-:Y:S05]  /*bb50*/  BSYNC.RECONVERGENT B0 ;  /* 0x0000000000007941 */ /* 0x000fea0003800200 */
.L_x_138:
        /* <DEDUP_REMOVED lines=40> */
.L_x_142:
        /* <DEDUP_REMOVED lines=13> */
.L_x_143:
[----:B------:R-:W-:Y:S05]  /*beb0*/  BSYNC.RECONVERGENT B0 ;  /* 0x0000000000007941 */ /* 0x000fea0003800200 */
.L_x_141:
[----:B------:R-:W1:Y:S01]  /*bec0*/  LDCU.64 UR4, c[0x0][0x380] ;  /* 0x00007000ff0477ac */ /* 0x000e620008000a00 */
[----:B------:R-:W-:Y:S01]  /*bed0*/  VIADD R15, R94, 0x12 ;  /* 0x000000125e0f7836 */ /* 0x000fe20000000000 */
        /* <DEDUP_REMOVED lines=34> */
.L_x_145:
[----:B------:R-:W-:Y:S01]  /*c100*/  IMAD.MOV.U32 R101, RZ, RZ, R7 ;  /* 0x000000ffff657224 */ /* 0x000fe200078e0007 */
[----:B------:R-:W-:Y:S01]  /*c110*/  MOV R100, R91 ;  /* 0x0000005b00647202 */ /* 0x000fe20000000f00 */
[----:B------:R-:W-:Y:S01]  /*c120*/  IMAD.MOV.U32 R99, RZ, RZ, R6 ;  /* 0x000000ffff637224 */ /* 0x000fe200078e0006 */
[----:B------:R-:W-:Y:S02]  /*c130*/  MOV R97, R90 ;  /* 0x0000005a00617202 */ /* 0x000fe40000000f00 */
[----:B------:R-:W-:Y:S02]  /*c140*/  MOV R98, 0xc160 ;  /* 0x0000c16000627802 */ /* 0x000fe40000000f00 */
[----:B----45:R-:W-:Y:S05]  /*c150*/  CALL.REL.NOINC `($__internal_1_$__cuda_sm20_rem_u64) ;  /* 0x000000dc005c7944 */ /* 0x030fea0003c00000 */
.L_x_146:
[----:B------:R-:W-:Y:S05]  /*c160*/  BSYNC.RECONVERGENT B0 ;  /* 0x0000000000007941 */ /* 0x000fea0003800200 */
.L_x_144:
        /* <DEDUP_REMOVED lines=39> */
.L_x_148:
        /* <DEDUP_REMOVED lines=14> */
.L_x_149:
[----:B------:R-:W-:Y:S05]  /*c4c0*/  BSYNC.RECONVERGENT B0 ;  /* 0x0000000000007941 */ /* 0x000fea0003800200 */
.L_x_147:
        /* <DEDUP_REMOVED lines=36> */
.L_x_151:
[----:B------:R-:W-:Y:S01]  /*c710*/  IMAD.MOV.U32 R100, RZ, RZ, R91 ;  /* 0x000000ffff647224 */ /* 0x000fe200078e005b */
[----:B------:R-:W-:Y:S02]  /*c720*/  MOV R97, R90 ;  /* 0x0000005a00617202 */ /* 0x000fe40000000f00 */
[----:B------:R-:W-:Y:S02]  /*c730*/  MOV R98, 0xc750 ;  /* 0x0000c75000627802 */ /* 0x000fe40000000f00 */
[----:B----45:R-:W-:Y:S05]  /*c740*/  CALL.REL.NOINC `($__internal_1_$__cuda_sm20_rem_u64) ;  /* 0x000000d400e07944 */ /* 0x030fea0003c00000 */
.L_x_152:
[----:B------:R-:W-:Y:S05]  /*c750*/  BSYNC.RECONVERGENT B0 ;  /* 0x0000000000007941 */ /* 0x000fea0003800200 */
.L_x_150:
        /* <DEDUP_REMOVED lines=9> */
.L_x_128:
[----:B------:R-:W1:Y:S01]  /*c7f0*/  LDCU UR6, c[0x0][0x384] ;  /* 0x00007080ff0677ac */ /* 0x000e620008000800 */
[----:B------:R-:W-:Y:S01]  /*c800*/  VIADD R6, R94, 0x11 ;  /* 0x000000115e067836 */ /* 0x000fe20000000000 */
[----:B------:R-:W-:-:S05]  /*c810*/  IADD3 R12, P0, PT, R70, R10, RZ ;  /* 0x0000000a460c7210 */ /* 0x000fca0007f1e0ff */
[----:B------:R-:W-:Y:S01]  /*c820*/  IMAD.X R13, R71, 0x1, R11, P0 ;  /* 0x00000001470d7824 */ /* 0x000fe200000e060b */
[----:B-1----:R-:W-:Y:S01]  /*c830*/  ISETP.GE.AND P4, PT, R5, UR6, PT ;  /* 0x0000000605007c0c */ /* 0x002fe2000bf86270 */
[----:B------:R-:W-:Y:S01]  /*c840*/  VIADD R5, R94, 0x12 ;  /* 0x000000125e057836 */ /* 0x000fe20000000000 */
[----:B------:R-:W-:Y:S02]  /*c850*/  ISETP.GE.AND P3, PT, R92, UR6, PT ;  /* 0x000000065c007c0c */ /* 0x000fe4000bf66270 */
[C---:B------:R-:W-:Y:S02]  /*c860*/  ISETP.LT.AND P1, PT, R6.reuse, UR8, !P4 ;  /* 0x0000000806007c0c */ /* 0x040fe4000e721270 */
[----:B------:R-:W-:Y:S02]  /*c870*/  ISETP.LT.AND P2, PT, R6, UR8, !P3 ;  /* 0x0000000806007c0c */ /* 0x000fe4000df41270 */
[C---:B------:R-:W-:Y:S02]  /*c880*/  ISETP.LT.AND P0, PT, R5.reuse, UR8, !P4 ;  /* 0x0000000805007c0c */ /* 0x040fe4000e701270 */
[----:B------:R-:W-:-:S07]  /*c890*/  ISETP.LT.AND P6, PT, R5, UR8, !P3 ;  /* 0x0000000805007c0c */ /* 0x000fce000dfc1270 */
[----:B------:R-:W4:Y:S01]  /*c8a0*/  @P1 LDG.E.LTC128B.64 R82, desc[UR14][R12.64+0x100] ;  /* 0x0001000e0c521981 */ /* 0x000f22000c1e1b20 */
[----:B------:R-:W-:Y:S01]  /*c8b0*/  IADD3 R6, P1, PT, R70, R12, RZ ;  /* 0x0000000c46067210 */ /* 0x000fe20007f3e0ff */
[----:B------:R-:W-:Y:S02]  /*c8c0*/  VIADD R5, R94, 0x13 ;  /* 0x000000135e057836 */ /* 0x000fe40000000000 */
[----:B------:R1:W4:Y:S02]  /*c8d0*/  @P2 LDG.E.LTC128B.64 R84, desc[UR14][R12.64] ;  /* 0x0000000e0c542981 */ /* 0x000324000c1e1b20 */
[----:B------:R-:W-:Y:S01]  /*c8e0*/  IMAD.X R7, R71, 0x1, R13, P1 ;  /* 0x0000000147077824 */ /* 0x000fe200008e060d */
[C---:B------:R-:W-:Y:S02]  /*c8f0*/  ISETP.LT.AND P1, PT, R4.reuse, UR8, !P3 ;  /* 0x0000000804007c0c */ /* 0x040fe4000df21270 */
[C---:B------:R-:W-:Y:S02]  /*c900*/  ISETP.LT.AND P2, PT, R5.reuse, UR8, !P4 ;  /* 0x0000000805007c0c */ /* 0x040fe4000e741270 */
[----:B------:R-:W-:Y:S01]  /*c910*/  ISETP.LT.AND P3, PT, R5, UR8, !P3 ;  /* 0x0000000805007c0c */ /* 0x000fe2000df61270 */
[----:B------:R2:W4:Y:S01]  /*c920*/  @P6 LDG.E.LTC128B.64 R80, desc[UR14][R6.64] ;  /* 0x0000000e06506981 */ /* 0x000522000c1e1b20 */
[----:B------:R-:W-:-:S07]  /*c930*/  ISETP.LT.AND P4, PT, R4, UR8, !P4 ;  /* 0x0000000804007c0c */ /* 0x000fce000e781270 */
[----:B------:R3:W4:Y:S06]  /*c940*/  @P1 LDG.E.LTC128B.64 R88, desc[UR14][R10.64] ;  /* 0x0000000e0a581981 */ /* 0x00072c000c1e1b20 */
[----:B------:R3:W4:Y:S01]  /*c950*/  @P4 LDG.E.LTC128B.64 R86, desc[UR14][R10.64+0x100] ;  /* 0x0001000e0a564981 */ /* 0x000722000c1e1b20 */
[----:B-1----:R-:W-:Y:S02]  /*c960*/  @P0 IMAD.MOV.U32 R12, RZ, RZ, R6 ;  /* 0x000000ffff0c0224 */ /* 0x002fe400078e0006 */
[----:B------:R-:W-:-:S05]  /*c970*/  @P0 IMAD.MOV.U32 R13, RZ, RZ, R7 ;  /* 0x000000ffff0d0224 */ /* 0x000fca00078e0007 */
[----:B------:R3:W4:Y:S01]  /*c980*/  @P0 LDG.E.LTC128B.64 R78, desc[UR14][R12.64+0x100] ;  /* 0x0001000e0c4e0981 */ /* 0x000722000c1e1b20 */
[----:B--2---:R-:W-:-:S05]  /*c990*/  IADD3 R6, P0, PT, R70, R6, RZ ;  /* 0x0000000646067210 */ /* 0x004fca0007f1e0ff */
[----:B------:R-:W-:-:S05]  /*c9a0*/  IMAD.X R7, R71, 0x1, R7, P0 ;  /* 0x0000000147077824 */ /* 0x000fca00000e0607 */
[----:B------:R3:W4:Y:S04]  /*c9b0*/  @P3 LDG.E.LTC128B.64 R76, desc[UR14][R6.64] ;  /* 0x0000000e064c3981 */ /* 0x000728000c1e1b20 */
[----:B------:R3:W4:Y:S02]  /*c9c0*/  @P2 LDG.E.LTC128B.64 R74, desc[UR14][R6.64+0x100] ;  /* 0x0001000e064a2981 */ /* 0x000724000c1e1b20 */
.L_x_153:
[----:B------:R-:W-:Y:S05]  /*c9d0*/  BSYNC.RECONVERGENT B1 ;  /* 0x0000000000017941 */ /* 0x000fea0003800200 */
.L_x_127:
[----:B------:R-:W-:Y:S01]  /*c9e0*/  BAR.SYNC.DEFER_BLOCKING 0x0 ;  /* 0x0000000000007b1d */ /* 0x000fe20000010000 */
[----:B------:R-:W-:Y:S01]  /*c9f0*/  IADD3 R72, P0, PT, R72, R10, RZ ;  /* 0x0000000a48487210 */ /* 0x000fe20007f1e0ff */
[----:B---3--:R-:W-:-:S06]  /*ca00*/  VIADD R7, R94, 0x18 ;  /* 0x000000185e077836 */ /* 0x008fcc0000000000 */
[----:B------:R-:W2:Y:S01]  /*ca10*/  S2UR UR8, SR_CgaCtaId ;  /* 0x00000000000879c3 */ /* 0x000ea20000008800 */
[----:B------:R-:W-:Y:S01]  /*ca20*/  UMOV UR4, 0x400 ;  /* 0x0000040000047882 */ /* 0x000fe20000000000 */
[----:B------:R-:W3:Y:S01]  /*ca30*/  S2R R5, SR_TID.X ;  /* 0x0000000000057919 */ /* 0x000ee20000002100 */
[----:B------:R-:W-:Y:S01]  /*ca40*/  BSSY.RECONVERGENT B1, `(.L_x_154) ;  /* 0x00001ef000017945 */ /* 0x000fe20003800200 */
[----:B------:R-:W-:Y:S01]  /*ca50*/  IMAD.X R73, R73, 0x1, R11, P0 ;  /* 0x0000000149497824 */ /* 0x000fe200000e060b */
[----:B------:R-:W-:-:S04]  /*ca60*/  DEPBAR.LE SB5, 0x6 ;  /* 0x0000d1800000791a */ /* 0x000fc80000000000 */
[----:B------:R-:W-:Y:S04]  /*ca70*/  STS.128 [R93], R36 ;  /* 0x000000245d007388 */ /* 0x000fe80000000c00 */
[----:B------:R-:W-:Y:S01]  /*ca80*/  STS.128 [R93+0x40], R40 ;  /* 0x000040285d007388 */ /* 0x000fe20000000c00 */
[----:B--2---:R-:W-:Y:S01]  /*ca90*/  ULEA UR8, UR8, UR4, 0x18 ;  /* 0x0000000408087291 */ /* 0x004fe2000f8ec0ff */
[----:B------:R-:W-:-:S04]  /*caa0*/  DEPBAR.LE SB5, 0x4 ;  /* 0x0000d1000000791a */ /* 0x000fc80000000000 */
[----:B------:R-:W-:Y:S01]  /*cab0*/  STS.128 [R93+0x80], R44 ;  /* 0x0000802c5d007388 */ /* 0x000fe20000000c00 */
[----:B------:R-:W2:Y:S03]  /*cac0*/  LDCU.64 UR4, c[0x0][0x440] ;  /* 0x00008800ff0477ac */ /* 0x000ea60008000a00 */
[----:B------:R-:W-:Y:S01]  /*cad0*/  STS.128 [R93+0xc0], R48 ;  /* 0x0000c0305d007388 */ /* 0x000fe20000000c00 */
[----:B---3--:R-:W-:Y:S01]  /*cae0*/  IMAD.SHL.U32 R6, R5, 0x8, RZ ;  /* 0x0000000805067824 */ /* 0x008fe200078e00ff */
[----:B------:R-:W-:-:S04]  /*caf0*/  SHF.R.U32.HI R5, RZ, 0x3, R5 ;  /* 0x00000003ff057819 */ /* 0x000fc80000011605 */
[----:B------:R-:W-:Y:S02]  /*cb00*/  LOP3.LUT R6, R6, 0xf8, RZ, 0xc0, !PT ;  /* 0x000000f806067812 */ /* 0x000fe400078ec0ff */
[----:B------:R-:W-:Y:S01]  /*cb10*/  LOP3.LUT R5, R5, 0x7c, RZ, 0xc0, !PT ;  /* 0x0000007c05057812 */ /* 0x000fe200078ec0ff */
[----:B------:R-:W-:Y:S01]  /*cb20*/  BAR.SYNC.DEFER_BLOCKING 0x0 ;  /* 0x0000000000007b1d */ /* 0x000fe20000010000 */
[----:B--2---:R-:W-:-:S03]  /*cb30*/  IADD3 R10, P1, PT, R8, UR4, RZ ;  /* 0x00000004080a7c10 */ /* 0x004fc6000ff3e0ff */
[----:B------:R-:W-:Y:S02]  /*cb40*/  IMAD R5, R5, 0x220, R6 ;  /* 0x0000022005057824 */ /* 0x000fe400078e0206 */
[----:B------:R-:W-:Y:S01]  /*cb50*/  VIADD R6, R92, 0x20 ;  /* 0x000000205c067836 */ /* 0x000fe20000000000 */
[----:B------:R-:W-:Y:S02]  /*cb60*/  IADD3.X R11, PT, PT, R9, UR5, RZ, P1, !PT ;  /* 0x00000005090b7c10 */ /* 0x000fe40008ffe4ff */
[----:B------:R-:W2:Y:S04]  /*cb70*/  LDS.64 R28, [R5+UR8] ;  /* 0x00000008051c7984 */ /* 0x000ea80008000a00 */
[----:B------:R-:W3:Y:S04]  /*cb80*/  LDS.64 R24, [R5+UR8+0x100] ;  /* 0x0001000805187984 */ /* 0x000ee80008000a00 */
[----:B------:R-:W3:Y:S04]  /*cb90*/  LDS.64 R22, [R5+UR8+0x220] ;  /* 0x0002200805167984 */ /* 0x000ee80008000a00 */
[----:B------:R-:W3:Y:S04]  /*cba0*/  LDS.64 R20, [R5+UR8+0x320] ;  /* 0x0003200805147984 */ /* 0x000ee80008000a00 */
[----:B------:R-:W3:Y:S04]  /*cbb0*/  LDS.64 R18, [R5+UR8+0x440] ;  /* 0x0004400805127984 */ /* 0x000ee80008000a00 */
[----:B------:R-:W3:Y:S04]  /*cbc0*/  LDS.64 R16, [R5+UR8+0x540] ;  /* 0x0005400805107984 */ /* 0x000ee80008000a00 */
[----:B------:R-:W3:Y:S04]  /*cbd0*/  LDS.64 R14, [R5+UR8+0x660] ;  /* 0x00066008050e7984 */ /* 0x000ee80008000a00 */
[----:B-1----:R-:W1:Y:S01]  /*cbe0*/  LDS.64 R12, [R5+UR8+0x760] ;  /* 0x00076008050c7984 */ /* 0x002e620008000a00 */
[----:B--2---:R-:W-:-:S02]  /*cbf0*/  DMUL R28, R28, R112 ;  /* 0x000000701c1c7228 */ /* 0x004fc40000000000 */
[-C--:B---3--:R-:W-:Y:S02]  /*cc00*/  DMUL R24, R24, R112.reuse ;  /* 0x0000007018187228 */ /* 0x088fe40000000000 */
[----:B------:R-:W-:-:S04]  /*cc10*/  DMUL R22, R22, R112 ;  /* 0x0000007016167228 */ /* 0x000fc80000000000 */
[----:B----4-:R-:W-:Y:S02]  /*cc20*/  DFMA R28, R88, R110, R28 ;  /* 0x0000006e581c722b */ /* 0x010fe4000000001c */
[----:B------:R-:W-:Y:S02]  /*cc30*/  DMUL R20, R20, R112 ;  /* 0x0000007014147228 */ /* 0x000fe40000000000 */
[----:B------:R-:W-:Y:S02]  /*cc40*/  DFMA R24, R86, R110, R24 ;  /* 0x0000006e5618722b */ /* 0x000fe40000000018 */
[----:B------:R-:W-:Y:S02]  /*cc50*/  DMUL R18, R18, R112 ;  /* 0x0000007012127228 */ /* 0x000fe40000000000 */
[----:B------:R-:W-:Y:S02]  /*cc60*/  DFMA R22, R84, R110, R22 ;  /* 0x0000006e5416722b */ /* 0x000fe40000000016 */
[----:B------:R-:W-:-:S02]  /*cc70*/  DMUL R16, R16, R112 ;  /* 0x0000007010107228 */ /* 0x000fc40000000000 */
[----:B------:R-:W-:Y:S02]  /*cc80*/  DFMA R20, R82, R110, R20 ;  /* 0x0000006e5214722b */ /* 0x000fe40000000014 */
[----:B------:R-:W-:Y:S02]  /*cc90*/  DMUL R14, R14, R112 ;  /* 0x000000700e0e7228 */ /* 0x000fe40000000000 */
[----:B------:R-:W-:Y:S02]  /*cca0*/  DFMA R18, R80, R110, R18 ;  /* 0x0000006e5012722b */ /* 0x000fe40000000012 */
[----:B-1----:R-:W-:Y:S02]  /*ccb0*/  DMUL R12, R12, R112 ;  /* 0x000000700c0c7228 */ /* 0x002fe40000000000 */
[-C--:B------:R-:W-:Y:S02]  /*ccc0*/  DFMA R16, R78, R110.reuse, R16 ;  /* 0x0000006e4e10722b */ /* 0x080fe40000000010 */
[----:B------:R-:W-:-:S04]  /*ccd0*/  DFMA R14, R76, R110, R14 ;  /* 0x0000006e4c0e722b */ /* 0x000fc8000000000e */
[----:B------:R-:W-:Y:S01]  /*cce0*/  DFMA R12, R74, R110, R12 ;  /* 0x0000006e4a0c722b */ /* 0x000fe2000000000c */
[----:B------:R-:W-:Y:S10]  /*ccf0*/  BRA.U UP0, `(.L_x_155) ;  /* 0x0000001900907547 */ /* 0x000ff4000b800000 */
[----:B------:R-:W1:Y:S01]  /*cd00*/  LDCU UR4, c[0x0][0x424] ;  /* 0x00008480ff0477ac */ /* 0x000e620008000800 */
[----:B------:R-:W-:Y:S01]  /*cd10*/  IADD3 R30, P0, PT, -R68, R10, RZ ;  /* 0x0000000a441e7210 */ /* 0x000fe20007f1e1ff */
[----:B------:R-:W-:Y:S04]  /*cd20*/  BSSY.RECONVERGENT B0, `(.L_x_156) ;  /* 0x0000030000007945 */ /* 0x000fe80003800200 */
[----:B------:R-:W-:Y:S02]  /*cd30*/  IMAD.X R31, R11, 0x1, ~R69, P0 ;  /* 0x000000010b1f7824 */ /* 0x000fe400000e0e45 */
[----:B-1----:R-:W-:-:S05]  /*cd40*/  IMAD.U32 R35, RZ, RZ, UR4 ;  /* 0x00000004ff237e24 */ /* 0x002fca000f8e00ff */
[----:B------:R-:W-:-:S04]  /*cd50*/  LOP3.LUT R8, R31, R35, RZ, 0xfc, !PT ;  /* 0x000000231f087212 */ /* 0x000fc800078efcff */
[----:B------:R-:W-:-:S13]  /*cd60*/  ISETP.NE.U32.AND P0, PT, R8, RZ, PT ;  /* 0x000000ff0800720c */ /* 0x000fda0003f05070 */
[----:B------:R-:W-:Y:S05]  /*cd70*/  @P0 BRA `(.L_x_157) ;  /* 0x0000000000600947 */ /* 0x000fea0003800000 */
[----:B------:R-:W1:Y:S01]  /*cd80*/  LDCU UR4, c[0x0][0x420] ;  /* 0x00008400ff0477ac */ /* 0x000e620008000800 */
[----:B------:R-:W-:Y:S01]  /*cd90*/  IMAD.MOV.U32 R8, RZ, RZ, RZ ;  /* 0x000000ffff087224 */ /* 0x000fe200078e00ff */
[----:B-1----:R-:W-:-:S04]  /*cda0*/  MOV R33, UR4 ;  /* 0x0000000400217c02 */ /* 0x002fc80008000f00 */
[----:B------:R-:W1:Y:S01]  /*cdb0*/  I2F.U32.RP R26, R33 ;  /* 0x00000021001a7306 */ /* 0x000e620000209000 */
[----:B------:R-:W-:-:S07]  /*cdc0*/  ISETP.NE.U32.AND P0, PT, R33, RZ, PT ;  /* 0x000000ff2100720c */ /* 0x000fce0003f05070 */
[----:B-1----:R-:W1:Y:S02]  /*cdd0*/  MUFU.RCP R9, R26 ;  /* 0x0000001a00097308 */ /* 0x002e640000001000 */
[----:B-1----:R-:W-:-:S06]  /*cde0*/  VIADD R9, R9, 0xffffffe ;  /* 0x0ffffffe09097836 */ /* 0x002fcc0000000000 */
[----:B------:R-:W1:Y:S02]  /*cdf0*/  F2I.FTZ.U32.TRUNC.NTZ R9, R9 ;  /* 0x0000000900097305 */ /* 0x000e64000021f000 */
[----:B-1----:R-:W-:-:S05]  /*ce00*/  IMAD R27, R9, R33, RZ ;  /* 0x00000021091b7224 */ /* 0x002fca00078e02ff */
[----:B------:R-:W-:-:S05]  /*ce10*/  IADD3 R27, PT, PT, -R27, RZ, RZ ;  /* 0x000000ff1b1b7210 */ /* 0x000fca0007ffe1ff */
[----:B------:R-:W-:Y:S01]  /*ce20*/  IMAD.HI.U32 R27, R9, R27, R8 ;  /* 0x0000001b091b7227 */ /* 0x000fe200078e0008 */
[----:B------:R-:W-:-:S05]  /*ce30*/  MOV R9, RZ ;  /* 0x000000ff00097202 */ /* 0x000fca0000000f00 */
        /* <DEDUP_REMOVED lines=12> */
.L_x_157:
        /* <DEDUP_REMOVED lines=18> */
.L_x_158:
[----:B------:R-:W-:Y:S05]  /*d020*/  BSYNC.RECONVERGENT B0 ;  /* 0x0000000000007941 */ /* 0x000fea0003800200 */
.L_x_156:
[----:B------:R-:W1:Y:S01]  /*d030*/  LDCU.64 UR4, c[0x0][0x380] ;  /* 0x00007000ff0477ac */ /* 0x000e620008000a00 */
[--C-:B------:R-:W-:Y:S01]  /*d040*/  SHF.R.U64 R26, R26, 0x3, R9.reuse ;  /* 0x000000031a1a7819 */ /* 0x100fe20000001209 */
[----:B------:R-:W-:Y:S01]  /*d050*/  BSSY.RECONVERGENT B0, `(.L_x_159) ;  /* 0x0000029000007945 */ /* 0x000fe20003800200 */
[----:B------:R-:W-:Y:S02]  /*d060*/  SHF.R.U32.HI R9, RZ, 0x3, R9 ;  /* 0x00000003ff097819 */ /* 0x000fe40000011609 */
        /* <DEDUP_REMOVED lines=32> */
.L_x_160:
[----:B------:R-:W2:Y:S01]  /*d270*/  LDCU.64 UR4, c[0x0][0x420] ;  /* 0x00008400ff0477ac */ /* 0x000ea20008000a00 */
[----:B------:R-:W-:Y:S01]  /*d280*/  IMAD.MOV.U32 R101, RZ, RZ, R9 ;  /* 0x000000ffff657224 */ /* 0x000fe200078e0009 */
[----:B------:R-:W-:Y:S02]  /*d290*/  MOV R99, R8 ;  /* 0x0000000800637202 */ /* 0x000fe40000000f00 */
[----:B------:R-:W-:Y:S01]  /*d2a0*/  MOV R98, 0xd2e0 ;  /* 0x0000d2e000627802 */ /* 0x000fe20000000f00 */
[----:B--2---:R-:W-:Y:S01]  /*d2b0*/  IMAD.U32 R100, RZ, RZ, UR4 ;  /* 0x00000004ff647e24 */ /* 0x004fe2000f8e00ff */
[----:B------:R-:W-:Y:S02]  /*d2c0*/  MOV R97, UR5 ;  /* 0x0000000500617c02 */ /* 0x000fe40008000f00 */
[----:B-1---5:R-:W-:Y:S05]  /*d2d0*/  CALL.REL.NOINC `($__internal_1_$__cuda_sm20_rem_u64) ;  /* 0x000000c800fc7944 */ /* 0x022fea0003c00000 */
.L_x_161:
[----:B------:R-:W-:Y:S05]  /*d2e0*/  BSYNC.RECONVERGENT B0 ;  /* 0x0000000000007941 */ /* 0x000fea0003800200 */
.L_x_159:
[----:B------:R-:W1:Y:S01]  /*d2f0*/  LDCU UR6, c[0x0][0x384] ;  /* 0x00007080ff0677ac */ /* 0x000e620008000800 */
[--C-:B------:R-:W-:Y:S01]  /*d300*/  SHF.R.U64 R4, R102, 0x3, R103.reuse ;  /* 0x0000000366047819 */ /* 0x100fe20000001267 */
[----:B------:R-:W-:Y:S01]  /*d310*/  BSSY.RECONVERGENT B0, `(.L_x_162) ;  /* 0x000003a000007945 */ /* 0x000fe20003800200 */
[----:B------:R-:W-:Y:S01]  /*d320*/  SHF.R.U32.HI R29, RZ, 0x3, R103 ;  /* 0x00000003ff1d7819 */ /* 0x000fe20000011667 */
[----:B------:R-:W2:Y:S01]  /*d330*/  LDCU.64 UR4, c[0x0][0x428] ;  /* 0x00008500ff0477ac */ /* 0x000ea20008000a00 */
        /* <DEDUP_REMOVED lines=13> */
[----:B------:R-:W1:Y:S01]  /*d410*/  LDCU UR4, c[0x0][0x420] ;  /* 0x00008400ff0477ac */ /* 0x000e620008000800 */
[----:B------:R-:W-:Y:S01]  /*d420*/  IMAD.MOV.U32 R34, RZ, RZ, RZ ;  /* 0x000000ffff227224 */ /* 0x000fe200078e00ff */
[----:B-1----:R-:W-:-:S04]  /*d430*/  MOV R31, UR4 ;  /* 0x00000004001f7c02 */ /* 0x002fc80008000f00 */
[----:B------:R-:W2:Y:S01]  /*d440*/  I2F.U32.RP R29, R31 ;  /* 0x0000001f001d7306 */ /* 0x000ea20000209000 */
[----:B------:R-:W-:-:S07]  /*d450*/  ISETP.NE.U32.AND P1, PT, R31, RZ, PT ;  /* 0x000000ff1f00720c */ /* 0x000fce0003f25070 */
[----:B--2---:R-:W1:Y:S02]  /*d460*/  MUFU.RCP R24, R29 ;  /* 0x0000001d00187308 */ /* 0x004e640000001000 */
[----:B-1----:R-:W-:-:S06]  /*d470*/  VIADD R24, R24, 0xffffffe ;  /* 0x0ffffffe18187836 */ /* 0x002fcc0000000000 */
[----:B------:R-:W1:Y:S02]  /*d480*/  F2I.FTZ.U32.TRUNC.NTZ R35, R24 ;  /* 0x0000001800237305 */ /* 0x000e64000021f000 */
[----:B-1----:R-:W-:Y:S01]  /*d490*/  IMAD R25, R35, R31, RZ ;  /* 0x0000001f23197224 */ /* 0x002fe200078e02ff */
[----:B------:R-:W-:-:S04]  /*d4a0*/  MOV R24, RZ ;  /* 0x000000ff00187202 */ /* 0x000fc80000000f00 */
        /* <DEDUP_REMOVED lines=14> */
.L_x_163:
        /* <DEDUP_REMOVED lines=18> */
.L_x_164:
[----:B------:R-:W-:Y:S05]  /*d6b0*/  BSYNC.RECONVERGENT B0 ;  /* 0x0000000000007941 */ /* 0x000fea0003800200 */
.L_x_162:
        /* <DEDUP_REMOVED lines=36> */
.L_x_166:
[----:B------:R-:W2:Y:S01]  /*d900*/  LDCU.64 UR4, c[0x0][0x420] ;  /* 0x00008400ff0477ac */ /* 0x000ea20008000a00 */
[----:B------:R-:W-:Y:S01]  /*d910*/  IMAD.MOV.U32 R101, RZ, RZ, R9 ;  /* 0x000000ffff657224 */ /* 0x000fe200078e0009 */
[----:B------:R-:W-:Y:S02]  /*d920*/  MOV R99, R8 ;  /* 0x0000000800637202 */ /* 0x000fe40000000f00 */
[----:B------:R-:W-:Y:S01]  /*d930*/  MOV R98, 0xd970 ;  /* 0x0000d97000627802 */ /* 0x000fe20000000f00 */
[----:B--2---:R-:W-:Y:S01]  /*d940*/  IMAD.U32 R100, RZ, RZ, UR4 ;  /* 0x00000004ff647e24 */ /* 0x004fe2000f8e00ff */
[----:B------:R-:W-:Y:S02]  /*d950*/  MOV R97, UR5 ;  /* 0x0000000500617c02 */ /* 0x000fe40008000f00 */
[----:B-1---5:R-:W-:Y:S05]  /*d960*/  CALL.REL.NOINC `($__internal_1_$__cuda_sm20_rem_u64) ;  /* 0x000000c400587944 */ /* 0x022fea0003c00000 */
.L_x_167:
[----:B------:R-:W-:Y:S05]  /*d970*/  BSYNC.RECONVERGENT B0 ;  /* 0x0000000000007941 */ /* 0x000fea0003800200 */
.L_x_165:
[----:B------:R-:W1:Y:S01]  /*d980*/  LDCU.64 UR6, c[0x0][0x380] ;  /* 0x00007000ff0677ac */ /* 0x000e620008000a00 */
[--C-:B------:R-:W-:Y:S01]  /*d990*/  SHF.R.U64 R22, R102, 0x3, R103.reuse ;  /* 0x0000000366167819 */ /* 0x100fe20000001267 */
[----:B------:R-:W-:Y:S01]  /*d9a0*/  BSSY.RECONVERGENT B0, `(.L_x_168) ;  /* 0x000003a000007945 */ /* 0x000fe20003800200 */
[----:B------:R-:W-:Y:S01]  /*d9b0*/  SHF.R.U32.HI R23, RZ, 0x3, R103 ;  /* 0x00000003ff177819 */ /* 0x000fe20000011667 */
[----:B------:R-:W2:Y:S01]  /*d9c0*/  LDCU.64 UR4, c[0x0][0x428] ;  /* 0x00008500ff0477ac */ /* 0x000ea20008000a00 */
        /* <DEDUP_REMOVED lines=38> */
.L_x_169:
        /* <DEDUP_REMOVED lines=17> */
.L_x_170:
[----:B------:R-:W-:Y:S05]  /*dd40*/  BSYNC.RECONVERGENT B0 ;  /* 0x0000000000007941 */ /* 0x000fea0003800200 */
.L_x_168:
[----:B------:R-:W1:Y:S01]  /*dd50*/  LDCU.64 UR6, c[0x0][0x380] ;  /* 0x00007000ff0677ac */ /* 0x000e620008000a00 */
[----:B------:R-:W-:Y:S01]  /*dd60*/  VIADD R4, R94, 0x12 ;  /* 0x000000125e047836 */ /* 0x000fe20000000000 */
[--C-:B------:R-:W-:Y:S01]  /*dd70*/  SHF.R.U64 R24, R24, 0x3, R20.reuse ;  /* 0x0000000318187819 */ /* 0x100fe20000001214 */
[----:B------:R-:W-:Y:S01]  /*dd80*/  BSSY.RECONVERGENT B0, `(.L_x_171) ;  /* 0x0000029000007945 */ /* 0x000fe20003800200 */
[----:B------:R-:W2:Y:S01]  /*dd90*/  LDCU.64 UR4, c[0x0][0x428] ;  /* 0x00008500ff0477ac */ /* 0x000ea20008000a00 */
[----:B------:R-:W-:Y:S02]  /*dda0*/  SHF.R.U32.HI R25, RZ, 0x3, R20 ;  /* 0x00000003ff197819 */ /* 0x000fe40000011614 */
[----:B------:R-:W-:Y:S02]  /*ddb0*/  ISETP.GE.U32.AND P2, PT, R21, R24, PT ;  /* 0x000000181500720c */ /* 0x000fe40003f46070 */
[----:B------:R-:W-:Y:S02]  /*ddc0*/  SHF.R.S32.HI R20, RZ, 0x1f, R21 ;  /* 0x0000001fff147819 */ /* 0x000fe40000011415 */
[----:B-1----:R-:W-:-:S04]  /*ddd0*/  ISETP.GE.AND P1, PT, R4, UR6, PT ;  /* 0x0000000604007c0c */ /* 0x002fc8000bf26270 */
[----:B------:R-:W-:-:S04]  /*dde0*/  ISETP.LT.AND P1, PT, R92, UR7, !P1 ;  /* 0x000000075c007c0c */ /* 0x000fc8000cf21270 */
        /* <DEDUP_REMOVED lines=27> */
.L_x_172:
[----:B------:R-:W2:Y:S01]  /*dfa0*/  LDCU.64 UR4, c[0x0][0x420] ;  /* 0x00008400ff0477ac */ /* 0x000ea20008000a00 */
[----:B------:R-:W-:Y:S01]  /*dfb0*/  IMAD.MOV.U32 R101, RZ, RZ, R9 ;  /* 0x000000ffff657224 */ /* 0x000fe200078e0009 */
[----:B------:R-:W-:Y:S02]  /*dfc0*/  MOV R99, R8 ;  /* 0x0000000800637202 */ /* 0x000fe40000000f00 */
[----:B------:R-:W-:Y:S01]  /*dfd0*/  MOV R98, 0xe010 ;  /* 0x0000e01000627802 */ /* 0x000fe20000000f00 */
[----:B--2---:R-:W-:Y:S01]  /*dfe0*/  IMAD.U32 R100, RZ, RZ, UR4 ;  /* 0x00000004ff647e24 */ /* 0x004fe2000f8e00ff */
[----:B------:R-:W-:Y:S02]  /*dff0*/  MOV R97, UR5 ;  /* 0x0000000500617c02 */ /* 0x000fe40008000f00 */
[----:B-1---5:R-:W-:Y:S05]  /*e000*/  CALL.REL.NOINC `($__internal_1_$__cuda_sm20_rem_u64) ;  /* 0x000000bc00b07944 */ /* 0x022fea0003c00000 */
.L_x_173:
[----:B------:R-:W-:Y:S05]  /*e010*/  BSYNC.RECONVERGENT B0 ;  /* 0x0000000000007941 */ /* 0x000fea0003800200 */
.L_x_171:
        /* <DEDUP_REMOVED lines=31> */
[----:B------:R-:W-:Y:S01]  /*e210*/  IMAD.HI.U32 R16, R21, R20, RZ ;  /* 0x0000001415107227 */ /* 0x000fe200078e00ff */
[----:B------:R-:W-:-:S04]  /*e220*/  MOV R21, RZ ;  /* 0x000000ff00157202 */ /* 0x000fc80000000f00 */
        /* <DEDUP_REMOVED lines=11> */
.L_x_175:
        /* <DEDUP_REMOVED lines=17> */
.L_x_176:
[----:B------:R-:W-:Y:S05]  /*e3f0*/  BSYNC.RECONVERGENT B0 ;  /* 0x0000000000007941 */ /* 0x000fea0003800200 */
.L_x_174:
[----:B------:R-:W1:Y:S01]  /*e400*/  LDCU.64 UR6, c[0x0][0x380] ;  /* 0x00007000ff0677ac */ /* 0x000e620008000a00 */
[----:B------:R-:W-:Y:S01]  /*e410*/  VIADD R4, R94, 0x13 ;  /* 0x000000135e047836 */ /* 0x000fe20000000000 */
[--C-:B------:R-:W-:Y:S01]  /*e420*/  SHF.R.U64 R25, R20, 0x3, R21.reuse ;  /* 0x0000000314197819 */ /* 0x100fe20000001215 */
[----:B------:R-:W-:Y:S01]  /*e430*/  BSSY.RECONVERGENT B0, `(.L_x_177) ;  /* 0x0000027000007945 */ /* 0x000fe20003800200 */
[----:B------:R-:W2:Y:S01]  /*e440*/  LDCU.64 UR4, c[0x0][0x428] ;  /* 0x00008500ff0477ac */ /* 0x000ea20008000a00 */
[----:B------:R-:W-:Y:S02]  /*e450*/  SHF.R.U32.HI R21, RZ, 0x3, R21 ;  /* 0x00000003ff157819 */ /* 0x000fe40000011615 */
[----:B------:R-:W-:Y:S02]  /*e460*/  ISETP.GE.U32.AND P2, PT, R16, R25, PT ;  /* 0x000000191000720c */ /* 0x000fe40003f46070 */
[----:B-1----:R-:W-:Y:S02]  /*e470*/  ISETP.GE.AND P0, PT, R4, UR6, PT ;  /* 0x0000000604007c0c */ /* 0x002fe4000bf06270 */
[----:B------:R-:W-:-:S02]  /*e480*/  SHF.R.S32.HI R4, RZ, 0x1f, R16 ;  /* 0x0000001fff047819 */ /* 0x000fc40000011410 */
        /* <DEDUP_REMOVED lines=28> */
.L_x_178:
[----:B------:R-:W2:Y:S01]  /*e650*/  LDCU.64 UR4, c[0x0][0x420] ;  /* 0x00008400ff0477ac */ /* 0x000ea20008000a00 */
[----:B------:R-:W-:Y:S01]  /*e660*/  MOV R98, 0xe6a0 ;  /* 0x0000e6a000627802 */ /* 0x000fe20000000f00 */
[----:B--2---:R-:W-:Y:S01]  /*e670*/  IMAD.U32 R100, RZ, RZ, UR4 ;  /* 0x00000004ff647e24 */ /* 0x004fe2000f8e00ff */
[----:B------:R-:W-:Y:S02]  /*e680*/  MOV R97, UR5 ;  /* 0x0000000500617c02 */ /* 0x000fe40008000f00 */
[----:B-1---5:R-:W-:Y:S05]  /*e690*/  CALL.REL.NOINC `($__internal_1_$__cuda_sm20_rem_u64) ;  /* 0x000000b8000c7944 */ /* 0x022fea0003c00000 */
.L_x_179:
[----:B------:R-:W-:Y:S05]  /*e6a0*/  BSYNC.RECONVERGENT B0 ;  /* 0x0000000000007941 */ /* 0x000fea0003800200 */
.L_x_177:
        /* <DEDUP_REMOVED lines=9> */
.L_x_155:
[----:B------:R-:W1:Y:S01]  /*e740*/  LDCU UR7, c[0x0][0x380] ;  /* 0x00007000ff0777ac */ /* 0x000e620008000800 */
[----:B------:R-:W-:Y:S01]  /*e750*/  ISETP.GE.AND P6, PT, R92, UR6, PT ;  /* 0x000000065c007c0c */ /* 0x000fe2000bfc6270 */
[----:B------:R-:W-:Y:S01]  /*e760*/  VIADD R8, R94, 0x13 ;  /* 0x000000135e087836 */ /* 0x000fe20000000000 */
[----:B------:R-:W-:Y:S01]  /*e770*/  ISETP.GE.AND P0, PT, R6, UR6, PT ;  /* 0x0000000606007c0c */ /* 0x000fe2000bf06270 */
[----:B------:R-:W2:Y:S01]  /*e780*/  LDCU.64 UR4, c[0x0][0x428] ;  /* 0x00008500ff0477ac */ /* 0x000ea20008000a00 */
[C---:B-1----:R-:W-:Y:S02]  /*e790*/  ISETP.LT.AND P4, PT, R4.reuse, UR7, !P6 ;  /* 0x0000000704007c0c */ /* 0x042fe4000f781270 */
[----:B------:R-:W-:Y:S01]  /*e7a0*/  ISETP.LT.AND P3, PT, R4, UR7, !P0 ;  /* 0x0000000704007c0c */ /* 0x000fe2000c761270 */
[----:B------:R-:W-:Y:S01]  /*e7b0*/  VIADD R4, R94, 0x11 ;  /* 0x000000115e047836 */ /* 0x000fe20000000000 */
[----:B--2---:R-:W-:-:S04]  /*e7c0*/  IADD3 R26, P2, PT, R10, UR4, RZ ;  /* 0x000000040a1a7c10 */ /* 0x004fc8000ff5e0ff */
[----:B------:R-:W-:Y:S02]  /*e7d0*/  ISETP.LT.AND P1, PT, R4, UR7, !P6 ;  /* 0x0000000704007c0c */ /* 0x000fe4000f721270 */
[----:B------:R-:W-:-:S03]  /*e7e0*/  IADD3.X R27, PT, PT, R11, UR5, RZ, P2, !PT ;  /* 0x000000050b1b7c10 */ /* 0x000fc600097fe4ff */
[----:B------:R1:W-:Y:S01]  /*e7f0*/  @P4 STG.E.64 desc[UR14][R10.64], R28 ;  /* 0x0000001c0a004986 */ /* 0x0003e2000c101b0e */
[----:B------:R-:W-:Y:S01]  /*e800*/  ISETP.LT.AND P4, PT, R4, UR7, !P0 ;  /* 0x0000000704007c0c */ /* 0x000fe2000c781270 */
[----:B------:R-:W-:Y:S02]  /*e810*/  VIADD R4, R94, 0x12 ;  /* 0x000000125e047836 */ /* 0x000fe40000000000 */
[----:B------:R2:W-:Y:S03]  /*e820*/  @P3 STG.E.64 desc[UR14][R10.64+0x100], R24 ;  /* 0x000100180a003986 */ /* 0x0005e6000c101b0e */
[----:B------:R-:W-:Y:S01]  /*e830*/  ISETP.LT.AND P2, PT, R4, UR7, !P0 ;  /* 0x0000000704007c0c */ /* 0x000fe2000c741270 */
[----:B------:R3:W-:Y:S01]  /*e840*/  @P1 STG.E.64 desc[UR14][R26.64], R22 ;  /* 0x000000161a001986 */ /* 0x0007e2000c101b0e */
[C---:B------:R-:W-:Y:S02]  /*e850*/  ISETP.LT.AND P1, PT, R8.reuse, UR7, !P6 ;  /* 0x0000000708007c0c */ /* 0x040fe4000f721270 */
[----:B------:R-:W-:-:S02]  /*e860*/  ISETP.LT.AND P0, PT, R8, UR7, !P0 ;  /* 0x0000000708007c0c */ /* 0x000fc4000c701270 */
[----:B------:R-:W-:Y:S01]  /*e870*/  ISETP.LT.AND P3, PT, R4, UR7, !P6 ;  /* 0x0000000704007c0c */ /* 0x000fe2000f761270 */
[----:B------:R-:W-:Y:S02]  /*e880*/  @P4 IMAD.MOV.U32 R8, RZ, RZ, R26 ;  /* 0x000000ffff084224 */ /* 0x000fe400078e001a */
[----:B------:R-:W-:-:S05]  /*e890*/  @P4 IMAD.MOV.U32 R9, RZ, RZ, R27 ;  /* 0x000000ffff094224 */ /* 0x000fca00078e001b */
[----:B------:R3:W-:Y:S01]  /*e8a0*/  @P4 STG.E.64 desc[UR14][R8.64+0x100], R20 ;  /* 0x0001001408004986 */ /* 0x0007e2000c101b0e */
[----:B-1----:R-:W-:-:S04]  /*e8b0*/  IADD3 R28, P6, PT, R26, UR4, RZ ;  /* 0x000000041a1c7c10 */ /* 0x002fc8000ffde0ff */
[----:B------:R-:W-:Y:S02]  /*e8c0*/  IADD3.X R29, PT, PT, R27, UR5, RZ, P6, !PT ;  /* 0x000000051b1d7c10 */ /* 0x000fe4000b7fe4ff */
[----:B--2---:R-:W-:-:S03]  /*e8d0*/  IADD3 R24, P4, PT, R28, UR4, RZ ;  /* 0x000000041c187c10 */ /* 0x004fc6000ff9e0ff */
[----:B------:R3:W-:Y:S01]  /*e8e0*/  @P3 STG.E.64 desc[UR14][R28.64], R18 ;  /* 0x000000121c003986 */ /* 0x0007e2000c101b0e */
[----:B------:R-:W-:-:S03]  /*e8f0*/  IADD3.X R25, PT, PT, R29, UR5, RZ, P4, !PT ;  /* 0x000000051d197c10 */ /* 0x000fc6000a7fe4ff */
[----:B------:R3:W-:Y:S04]  /*e900*/  @P2 STG.E.64 desc[UR14][R28.64+0x100], R16 ;  /* 0x000100101c002986 */ /* 0x0007e8000c101b0e */
[----:B------:R3:W-:Y:S04]  /*e910*/  @P1 STG.E.64 desc[UR14][R24.64], R14 ;  /* 0x0000000e18001986 */ /* 0x0007e8000c101b0e */
[----:B------:R3:W-:Y:S02]  /*e920*/  @P0 STG.E.64 desc[UR14][R24.64+0x100], R12 ;  /* 0x0001000c18000986 */ /* 0x0007e4000c101b0e */
.L_x_180:
[----:B------:R-:W-:Y:S05]  /*e930*/  BSYNC.RECONVERGENT B1 ;  /* 0x0000000000017941 */ /* 0x000fea0003800200 */
.L_x_154:
[----:B------:R-:W2:Y:S01]  /*e940*/  LDCU.64 UR4, c[0x0][0x440] ;  /* 0x00008800ff0477ac */ /* 0x000ea20008000a00 */
[----:B------:R-:W-:Y:S01]  /*e950*/  BSSY.RECONVERGENT B1, `(.L_x_181) ;  /* 0x00001a3000017945 */ /* 0x000fe20003800200 */
[----:B--2---:R-:W-:-:S04]  /*e960*/  IADD3 R10, P0, PT, R10, UR4, RZ ;  /* 0x000000040a0a7c10 */ /* 0x004fc8000ff1e0ff */
[----:B------:R-:W-:Y:S01]  /*e970*/  IADD3.X R11, PT, PT, R11, UR5, RZ, P0, !PT ;  /* 0x000000050b0b7c10 */ /* 0x000fe200087fe4ff */
[----:B------:R-:W-:Y:S08]  /*e980*/  BRA.U UP0, `(.L_x_182) ;  /* 0x0000001500fc7547 */ /* 0x000ff0000b800000 */
[----:B---3--:R-:W-:Y:S01]  /*e990*/  IADD3 R14, P0, PT, -R2, R72, RZ ;  /* 0x00000048020e7210 */ /* 0x008fe20007f1e1ff */
[----:B------:R-:W-:Y:S04]  /*e9a0*/  BSSY.RECONVERGENT B0, `(.L_x_183) ;  /* 0x0000029000007945 */ /* 0x000fe80003800200 */
[----:B------:R-:W-:-:S05]  /*e9b0*/  IMAD.X R15, R73, 0x1, ~R3, P0 ;  /* 0x00000001490f7824 */ /* 0x000fca00000e0e03 */
[----:B------:R-:W-:-:S04]  /*e9c0*/  LOP3.LUT R4, R15, R90, RZ, 0xfc, !PT ;  /* 0x0000005a0f047212 */ /* 0x000fc800078efcff */
[----:B------:R-:W-:-:S13]  /*e9d0*/  ISETP.NE.U32.AND P0, PT, R4, RZ, PT ;  /* 0x000000ff0400720c */ /* 0x000fda0003f05070 */
[----:B------:R-:W-:Y:S05]  /*e9e0*/  @P0 BRA `(.L_x_184) ;  /* 0x0000000000580947 */ /* 0x000fea0003800000 */
[----:B-1----:R-:W1:Y:S01]  /*e9f0*/  I2F.U32.RP R13, R91 ;  /* 0x0000005b000d7306 */ /* 0x002e620000209000 */
        /* <DEDUP_REMOVED lines=21> */
.L_x_184:
[----:B------:R-:W-:Y:S01]  /*eb50*/  IMAD.MOV.U32 R96, RZ, RZ, R14 ;  /* 0x000000ffff607224 */ /* 0x000fe200078e000e */
[----:B------:R-:W-:Y:S01]  /*eb60*/  MOV R104, R91 ;  /* 0x0000005b00687202 */ /* 0x000fe20000000f00 */
[----:B------:R-:W-:Y:S01]  /*eb70*/  IMAD.MOV.U32 R95, RZ, RZ, R15 ;  /* 0x000000ffff5f7224 */ /* 0x000fe200078e000f */
[----:B------:R-:W-:Y:S02]  /*eb80*/  MOV R102, R90 ;  /* 0x0000005a00667202 */ /* 0x000fe40000000f00 */
[----:B------:R-:W-:Y:S02]  /*eb90*/  MOV R100, 0xebb0 ;  /* 0x0000ebb000647802 */ /* 0x000fe40000000f00 */
[----:B-1---5:R-:W-:Y:S05]  /*eba0*/  CALL.REL.NOINC `($__internal_0_$__cuda_sm20_div_u64) ;  /* 0x000000ac00b47944 */ /* 0x022fea0003c00000 */
        /* <DEDUP_REMOVED lines=8> */
.L_x_185:
[----:B------:R-:W-:Y:S05]  /*ec30*/  BSYNC.RECONVERGENT B0 ;  /* 0x0000000000007941 */ /* 0x000fea0003800200 */
.L_x_183:
        /* <DEDUP_REMOVED lines=35> */
.L_x_187:
[----:B------:R-:W-:Y:S01]  /*ee70*/  IMAD.MOV.U32 R101, RZ, RZ, R8 ;  /* 0x000000ffff657224 */ /* 0x000fe200078e0008 */
[----:B------:R-:W-:Y:S01]  /*ee80*/  MOV R100, R91 ;  /* 0x0000005b00647202 */ /* 0x000fe20000000f00 */
[----:B------:R-:W-:Y:S01]  /*ee90*/  IMAD.MOV.U32 R99, RZ, RZ, R4 ;  /* 0x000000ffff637224 */ /* 0x000fe200078e0004 */
[----:B------:R-:W-:Y:S02]  /*eea0*/  MOV R97, R90 ;  /* 0x0000005a00617202 */ /* 0x000fe40000000f00 */
[----:B------:R-:W-:Y:S02]  /*eeb0*/  MOV R98, 0xeed0 ;  /* 0x0000eed000627802 */ /* 0x000fe40000000f00 */
[----:B----45:R-:W-:Y:S05]  /*eec0*/  CALL.REL.NOINC `($__internal_1_$__cuda_sm20_rem_u64) ;  /* 0x000000b000007944 */ /* 0x030fea0003c00000 */
.L_x_188:
[----:B------:R-:W-:Y:S05]  /*eed0*/  BSYNC.RECONVERGENT B0 ;  /* 0x0000000000007941 */ /* 0x000fea0003800200 */
.L_x_186:
        /* <DEDUP_REMOVED lines=40> */
.L_x_190:
        /* <DEDUP_REMOVED lines=14> */
.L_x_191:
[----:B------:R-:W-:Y:S05]  /*f240*/  BSYNC.RECONVERGENT B0 ;  /* 0x0000000000007941 */ /* 0x000fea0003800200 */
.L_x_189:
        /* <DEDUP_REMOVED lines=35> */
.L_x_193:
[----:B------:R-:W-:Y:S01]  /*f480*/  IMAD.MOV.U32 R101, RZ, RZ, R8 ;  /* 0x000000ffff657224 */ /* 0x000fe200078e0008 */
[----:B------:R-:W-:Y:S01]  /*f490*/  MOV R100, R91 ;  /* 0x0000005b00647202 */ /* 0x000fe20000000f00 */
[----:B------:R-:W-:Y:S01]  /*f4a0*/  IMAD.MOV.U32 R99, RZ, RZ, R4 ;  /* 0x000000ffff637224 */ /* 0x000fe200078e0004 */
[----:B------:R-:W-:Y:S02]  /*f4b0*/  MOV R97, R90 ;  /* 0x0000005a00617202 */ /* 0x000fe40000000f00 */
[----:B------:R-:W-:Y:S02]  /*f4c0*/  MOV R98, 0xf4e0 ;  /* 0x0000f4e000627802 */ /* 0x000fe40000000f00 */
[----:B----45:R-:W-:Y:S05]  /*f4d0*/  CALL.REL.NOINC `($__internal_1_$__cuda_sm20_rem_u64) ;  /* 0x000000a8007c7944 */ /* 0x030fea0003c00000 */
.L_x_194:
[----:B------:R-:W-:Y:S05]  /*f4e0*/  BSYNC.RECONVERGENT B0 ;  /* 0x0000000000007941 */ /* 0x000fea0003800200 */
.L_x_192:
        /* <DEDUP_REMOVED lines=39> */
.L_x_196:
        /* <DEDUP_REMOVED lines=14> */
.L_x_197:
[----:B------:R-:W-:Y:S05]  /*f840*/  BSYNC.RECONVERGENT B0 ;  /* 0x0000000000007941 */ /* 0x000fea0003800200 */
.L_x_195:
        /* <DEDUP_REMOVED lines=36> */
.L_x_199:
[----:B------:R-:W-:Y:S01]  /*fa90*/  IMAD.MOV.U32 R101, RZ, RZ, R8 ;  /* 0x000000ffff657224 */ /* 0x000fe200078e0008 */
[----:B------:R-:W-:Y:S01]  /*faa0*/  MOV R100, R91 ;  /* 0x0000005b00647202 */ /* 0x000fe20000000f00 */
[----:B------:R-:W-:Y:S01]  /*fab0*/  IMAD.MOV.U32 R99, RZ, RZ, R4 ;  /* 0x000000ffff637224 */ /* 0x000fe200078e0004 */
[----:B------:R-:W-:Y:S02]  /*fac0*/  MOV R97, R90 ;  /* 0x0000005a00617202 */ /* 0x000fe40000000f00 */
[----:B------:R-:W-:Y:S02]  /*fad0*/  MOV R98, 0xfaf0 ;  /* 0x0000faf000627802 */ /* 0x000fe40000000f00 */
[----:B----45:R-:W-:Y:S05]  /*fae0*/  CALL.REL.NOINC `($__internal_1_$__cuda_sm20_rem_u64) ;  /* 0x000000a000f87944 */ /* 0x030fea0003c00000 */
.L_x_200:
[----:B------:R-:W-:Y:S05]  /*faf0*/  BSYNC.RECONVERGENT B0 ;  /* 0x0000000000007941 */ /* 0x000fea0003800200 */
.L_x_198:
        /* <DEDUP_REMOVED lines=40> */
.L_x_202:
        /* <DEDUP_REMOVED lines=9> */
[----:B------:R-:W-:Y:S01]  /*fe10*/  IMAD R14, R14, R91, RZ ;  /* 0x0000005b0e0e7224 */ /* 0x000fe200078e02ff */
[----:B------:R-:W-:-:S03]  /*fe20*/  MOV R3, R16 ;  /* 0x0000001000037202 */ /* 0x000fc60000000f00 */
[----:B------:R-:W-:Y:S01]  /*fe30*/  IMAD R14, R90, R9, R14 ;  /* 0x000000095a0e7224 */ /* 0x000fe200078e020e */
[----:B------:R-:W-:-:S04]  /*fe40*/  MOV R9, R96 ;  /* 0x0000006000097202 */ /* 0x000fc80000000f00 */
[----:B------:R-:W-:Y:S02]  /*fe50*/  IADD3 R14, PT, PT, R14, R17, RZ ;  /* 0x000000110e0e7210 */ /* 0x000fe40007ffe0ff */
.L_x_203:
[----:B------:R-:W-:Y:S05]  /*fe60*/  BSYNC.RECONVERGENT B0 ;  /* 0x0000000000007941 */ /* 0x000fea0003800200 */
.L_x_201:
[----:B------:R-:W1:Y:S01]  /*fe70*/  LDCU UR4, c[0x0][0x380] ;  /* 0x00007000ff0477ac */ /* 0x000e620008000800 */
[--C-:B------:R-:W-:Y:S01]  /*fe80*/  SHF.R.U64 R2, R3, 0x3, R14.reuse ;  /* 0x0000000303027819 */ /* 0x100fe2000000120e */
[----:B------:R-:W-:Y:S01]  /*fe90*/  VIADD R3, R94, 0x1b ;  /* 0x0000001b5e037836 */ /* 0x000fe20000000000 */
        /* <DEDUP_REMOVED lines=32> */
.L_x_205:
[----:B------:R-:W-:Y:S01]  /*100a0*/  IMAD.MOV.U32 R100, RZ, RZ, R91 ;  /* 0x000000ffff647224 */ /* 0x000fe200078e005b */
[----:B------:R-:W-:Y:S02]  /*100b0*/  MOV R97, R90 ;  /* 0x0000005a00617202 */ /* 0x000fe40000000f00 */
[----:B------:R-:W-:Y:S02]  /*100c0*/  MOV R98, 0x100e0 ;  /* 0x000100e000627802 */ /* 0x000fe40000000f00 */
[----:B----45:R-:W-:Y:S05]  /*100d0*/  CALL.REL.NOINC `($__internal_1_$__cuda_sm20_rem_u64) ;  /* 0x0000009c007c7944 */ /* 0x030fea0003c00000 */
.L_x_206:
[----:B------:R-:W-:Y:S05]  /*100e0*/  BSYNC.RECONVERGENT B0 ;  /* 0x0000000000007941 */ /* 0x000fea0003800200 */
.L_x_204:
        /* <DEDUP_REMOVED lines=9> */
.L_x_182:
[----:B------:R-:W2:Y:S01]  /*10180*/  LDCU UR7, c[0x0][0x380] ;  /* 0x00007000ff0777ac */ /* 0x000ea20008000800 */
[----:B------:R-:W-:Y:S01]  /*10190*/  ISETP.GE.AND P0, PT, R92, UR6, PT ;  /* 0x000000065c007c0c */ /* 0x000fe2000bf06270 */
[----:B------:R-:W-:Y:S01]  /*101a0*/  VIADD R2, R94, 0x19 ;  /* 0x000000195e027836 */ /* 0x000fe20000000000 */
[----:B------:R-:W-:Y:S02]  /*101b0*/  ISETP.GE.AND P6, PT, R6, UR6, PT ;  /* 0x0000000606007c0c */ /* 0x000fe4000bfc6270 */
[C---:B--2---:R-:W-:Y:S02]  /*101c0*/  ISETP.LT.AND P1, PT, R7.reuse, UR7, !P0 ;  /* 0x0000000707007c0c */ /* 0x044fe4000c721270 */
[----:B------:R-:W-:Y:S02]  /*101d0*/  ISETP.LT.AND P2, PT, R7, UR7, !P6 ;  /* 0x0000000707007c0c */ /* 0x000fe4000f741270 */
[C---:B------:R-:W-:Y:S02]  /*101e0*/  ISETP.LT.AND P4, PT, R2.reuse, UR7, !P0 ;  /* 0x0000000702007c0c */ /* 0x040fe4000c781270 */
[----:B------:R-:W-:-:S07]  /*101f0*/  ISETP.LT.AND P3, PT, R2, UR7, !P6 ;  /* 0x0000000702007c0c */ /* 0x000fce000f761270 */
[--C-:B---3--:R-:W-:Y:S02]  /*10200*/  @P1 IMAD.MOV.U32 R8, RZ, RZ, R72.reuse ;  /* 0x000000ffff081224 */ /* 0x108fe400078e0048 */
[----:B------:R-:W-:Y:S02]  /*10210*/  @P1 IMAD.MOV.U32 R9, RZ, RZ, R73 ;  /* 0x000000ffff091224 */ /* 0x000fe400078e0049 */
[----:B------:R-:W-:-:S03]  /*10220*/  @P2 IMAD.MOV.U32 R14, RZ, RZ, R72 ;  /* 0x000000ffff0e2224 */ /* 0x000fc600078e0048 */
[----:B------:R2:W4:Y:S01]  /*10230*/  @P1 LDG.E.LTC128B.64 R88, desc[UR14][R8.64] ;  /* 0x0000000e08581981 */ /* 0x000522000c1e1b20 */
[----:B-1----:R-:W-:Y:S01]  /*10240*/  IADD3 R12, P1, PT, R70, R72, RZ ;  /* 0x00000048460c7210 */ /* 0x002fe20007f3e0ff */
[--C-:B------:R-:W-:Y:S02]  /*10250*/  @P2 IMAD.MOV.U32 R15, RZ, RZ, R73.reuse ;  /* 0x000000ffff0f2224 */ /* 0x100fe400078e0049 */
[----:B------:R-:W-:Y:S02]  /*10260*/  VIADD R2, R94, 0x1a ;  /* 0x0000001a5e027836 */ /* 0x000fe40000000000 */
[----:B------:R-:W-:Y:S01]  /*10270*/  IMAD.X R13, R71, 0x1, R73, P1 ;  /* 0x00000001470d7824 */ /* 0x000fe200008e0649 */
[----:B------:R1:W4:Y:S02]  /*10280*/  @P2 LDG.E.LTC128B.64 R86, desc[UR14][R14.64+0x100] ;  /* 0x0001000e0e562981 */ /* 0x000324000c1e1b20 */
[C---:B------:R-:W-:Y:S02]  /*10290*/  ISETP.LT.AND P2, PT, R2.reuse, UR7, !P0 ;  /* 0x0000000702007c0c */ /* 0x040fe4000c741270 */
[----:B------:R-:W-:Y:S01]  /*102a0*/  ISETP.LT.AND P1, PT, R2, UR7, !P6 ;  /* 0x0000000702007c0c */ /* 0x000fe2000f721270 */
[----:B------:R-:W-:Y:S01]  /*102b0*/  VIADD R2, R94, 0x1b ;  /* 0x0000001b5e027836 */ /* 0x000fe20000000000 */
[----:B------:R1:W4:Y:S04]  /*102c0*/  @P4 LDG.E.LTC128B.64 R84, desc[UR14][R12.64] ;  /* 0x0000000e0c544981 */ /* 0x000328000c1e1b20 */
[C---:B------:R-:W-:Y:S01]  /*102d0*/  ISETP.LT.AND P0, PT, R2.reuse, UR7, !P0 ;  /* 0x0000000702007c0c */ /* 0x040fe2000c701270 */
[----:B------:R1:W4:Y:S01]  /*102e0*/  @P3 LDG.E.LTC128B.64 R82, desc[UR14][R12.64+0x100] ;  /* 0x0001000e0c523981 */ /* 0x000322000c1e1b20 */
[----:B------:R-:W-:-:S02]  /*102f0*/  ISETP.LT.AND P6, PT, R2, UR7, !P6 ;  /* 0x0000000702007c0c */ /* 0x000fc4000f7c1270 */
[----:B--2---:R-:W-:-:S05]  /*10300*/  IADD3 R8, P4, PT, R70, R12, RZ ;  /* 0x0000000c46087210 */ /* 0x004fca0007f9e0ff */
[----:B------:R-:W-:Y:S01]  /*10310*/  IMAD.X R9, R71, 0x1, R13, P4 ;  /* 0x0000000147097824 */ /* 0x000fe200020e060d */
[----:B------:R-:W-:-:S04]  /*10320*/  IADD3 R70, P4, PT, R70, R8, RZ ;  /* 0x0000000846467210 */ /* 0x000fc80007f9e0ff */
[----:B------:R1:W4:Y:S01]  /*10330*/  @P2 LDG.E.LTC128B.64 R80, desc[UR14][R8.64] ;  /* 0x0000000e08502981 */ /* 0x000322000c1e1b20 */
[----:B------:R-:W-:-:S03]  /*10340*/  IMAD.X R71, R71, 0x1, R9, P4 ;  /* 0x0000000147477824 */ /* 0x000fc600020e0609 */
[----:B------:R1:W4:Y:S04]  /*10350*/  @P1 LDG.E.LTC128B.64 R78, desc[UR14][R8.64+0x100] ;  /* 0x0001000e084e1981 */ /* 0x000328000c1e1b20 */
[----:B------:R1:W4:Y:S04]  /*10360*/  @P0 LDG.E.LTC128B.64 R76, desc[UR14][R70.64] ;  /* 0x0000000e464c0981 */ /* 0x000328000c1e1b20 */
[----:B------:R1:W4:Y:S02]  /*10370*/  @P6 LDG.E.LTC128B.64 R74, desc[UR14][R70.64+0x100] ;  /* 0x0001000e464a6981 */ /* 0x000324000c1e1b20 */
.L_x_207:
[----:B------:R-:W-:Y:S05]  /*10380*/  BSYNC.RECONVERGENT B1 ;  /* 0x0000000000017941 */ /* 0x000fea0003800200 */
.L_x_181:
[----:B------:R-:W-:Y:S01]  /*10390*/  BAR.SYNC.DEFER_BLOCKING 0x0 ;  /* 0x0000000000007b1d */ /* 0x000fe20000010000 */
[----:B------:R-:W-:-:S05]  /*103a0*/  UISETP.GE.AND UP0, UPT, UR9, UR10, UPT ;  /* 0x0000000a0900728c */ /* 0x000fca000bf06270 */
[----:B-----5:R-:W-:Y:S04]  /*103b0*/  STS.128 [R93], R64 ;  /* 0x000000405d007388 */ /* 0x020fe80000000c00 */
[----:B------:R-:W-:Y:S04]  /*103c0*/  STS.128 [R93+0x40], R60 ;  /* 0x0000403c5d007388 */ /* 0x000fe80000000c00 */
[----:B------:R-:W-:Y:S04]  /*103d0*/  STS.128 [R93+0x80], R56 ;  /* 0x000080385d007388 */ /* 0x000fe80000000c00 */
[----:B------:R-:W-:Y:S01]  /*103e0*/  STS.128 [R93+0xc0], R52 ;  /* 0x0000c0345d007388 */ /* 0x000fe20000000c00 */
[----:B------:R-:W-:Y:S06]  /*103f0*/  BAR.SYNC.DEFER_BLOCKING 0x0 ;  /* 0x0000000000007b1d */ /* 0x000fec0000010000 */
[----:B------:R-:W3:Y:S04]  /*10400*/  LDS.64 R20, [R5+UR8+0x320] ;  /* 0x0003200805147984 */ /* 0x000ee80008000a00 */
[----:B------:R-:W-:Y:S04]  /*10410*/  LDS.64 R16, [R5+UR8+0x440] ;  /* 0x0004400805107984 */ /* 0x000fe80008000a00 */
[----:B------:R-:W3:Y:S04]  /*10420*/  LDS.64 R22, [R5+UR8] ;  /* 0x0000000805167984 */ /* 0x000ee80008000a00 */
[----:B-1----:R-:W1:Y:S04]  /*10430*/  LDS.64 R8, [R5+UR8+0x100] ;  /* 0x0001000805087984 */ /* 0x002e680008000a00 */
[----:B--2---:R-:W2:Y:S04]  /*10440*/  LDS.64 R12, [R5+UR8+0x220] ;  /* 0x00022008050c7984 */ /* 0x004ea80008000a00 */
[----:B------:R-:W2:Y:S04]  /*10450*/  LDS.64 R14, [R5+UR8+0x540] ;  /* 0x00054008050e7984 */ /* 0x000ea80008000a00 */
[----:B------:R-:W2:Y:S04]  /*10460*/  LDS.64 R2, [R5+UR8+0x660] ;  /* 0x0006600805027984 */ /* 0x000ea80008000a00 */
[----:B------:R1:W2:Y:S01]  /*10470*/  LDS.64 R18, [R5+UR8+0x760] ;  /* 0x0007600805127984 */ /* 0x0002a20008000a00 */
[----:B---3--:R-:W-:-:S02]  /*10480*/  DMUL R20, R20, R112 ;  /* 0x0000007014147228 */ /* 0x008fc40000000000 */
[----:B------:R-:W-:-:S06]  /*10490*/  DMUL R22, R22, R112 ;  /* 0x0000007016167228 */ /* 0x000fcc0000000000 */
[----:B-1--4-:R-:W-:Y:S02]  /*104a0*/  DFMA R4, R82, R110, R20 ;  /* 0x0000006e5204722b */ /* 0x012fe40000000014 */
[-C--:B------:R-:W-:Y:S02]  /*104b0*/  DMUL R20, R16, R112.reuse ;  /* 0x0000007010147228 */ /* 0x080fe40000000000 */
[-C--:B------:R-:W-:Y:S02]  /*104c0*/  DMUL R8, R8, R112.reuse ;  /* 0x0000007008087228 */ /* 0x080fe40000000000 */
[----:B--2---:R-:W-:Y:S02]  /*104d0*/  DMUL R12, R12, R112 ;  /* 0x000000700c0c7228 */ /* 0x004fe40000000000 */
[----:B------:R-:W-:Y:S02]  /*104e0*/  DFMA R22, R88, R110, R22 ;  /* 0x0000006e5816722b */ /* 0x000fe40000000016 */
[----:B------:R-:W-:-:S02]  /*104f0*/  DMUL R16, R14, R112 ;  /* 0x000000700e107228 */ /* 0x000fc40000000000 */
[----:B------:R-:W-:Y:S02]  /*10500*/  DFMA R8, R86, R110, R8 ;  /* 0x0000006e5608722b */ /* 0x000fe40000000008 */
[----:B------:R-:W-:Y:S02]  /*10510*/  DMUL R2, R2, R112 ;  /* 0x0000007002027228 */ /* 0x000fe40000000000 */
[----:B------:R-:W-:Y:S02]  /*10520*/  DFMA R12, R84, R110, R12 ;  /* 0x0000006e540c722b */ /* 0x000fe4000000000c */
[----:B------:R-:W-:Y:S02]  /*10530*/  DMUL R112, R18, R112 ;  /* 0x0000007012707228 */ /* 0x000fe40000000000 */
[-C--:B------:R-:W-:Y:S02]  /*10540*/  DFMA R14, R80, R110.reuse, R20 ;  /* 0x0000006e500e722b */ /* 0x080fe40000000014 */
[----:B------:R-:W-:-:S02]  /*10550*/  DFMA R16, R78, R110, R16 ;  /* 0x0000006e4e10722b */ /* 0x000fc40000000010 */
[-C--:B------:R-:W-:Y:S02]  /*10560*/  DFMA R18, R76, R110.reuse, R2 ;  /* 0x0000006e4c12722b */ /* 0x080fe40000000002 */
        /* <DEDUP_REMOVED lines=34> */
.L_x_210:
[----:B------:R-:W1:Y:S01]  /*10790*/  LDCU.64 UR4, c[0x0][0x420] ;  /* 0x00008400ff0477ac */ /* 0x000e620008000a00 */
[----:B------:R-:W-:Y:S01]  /*107a0*/  IMAD.MOV.U32 R96, RZ, RZ, R24 ;  /* 0x000000ffff607224 */ /* 0x000fe200078e0018 */
[----:B------:R-:W-:Y:S02]  /*107b0*/  MOV R95, R25 ;  /* 0x00000019005f7202 */ /* 0x000fe40000000f00 */
[----:B------:R-:W-:Y:S01]  /*107c0*/  MOV R100, 0x10800 ;  /* 0x0001080000647802 */ /* 0x000fe20000000f00 */
[----:B-1----:R-:W-:Y:S01]  /*107d0*/  IMAD.U32 R104, RZ, RZ, UR4 ;  /* 0x00000004ff687e24 */ /* 0x002fe2000f8e00ff */
[----:B------:R-:W-:Y:S02]  /*107e0*/  MOV R102, UR5 ;  /* 0x0000000500667c02 */ /* 0x000fe40008000f00 */
[----:B------:R-:W-:Y:S05]  /*107f0*/  CALL.REL.NOINC `($__internal_0_$__cuda_sm20_div_u64) ;  /* 0x0000009000a07944 */ /* 0x000fea0003c00000 */
        /* <DEDUP_REMOVED lines=11> */
.L_x_211:
[----:B------:R-:W-:Y:S05]  /*108b0*/  BSYNC.RECONVERGENT B0 ;  /* 0x0000000000007941 */ /* 0x000fea0003800200 */
.L_x_209:
[----:B------:R-:W1:Y:S01]  /*108c0*/  LDCU.64 UR4, c[0x0][0x380] ;  /* 0x00007000ff0477ac */ /* 0x000e620008000a00 */
[--C-:B------:R-:W-:Y:S01]  /*108d0*/  SHF.R.U64 R29, R26, 0x3, R3.reuse ;  /* 0x000000031a1d7819 */ /* 0x100fe20000001203 */
[----:B------:R-:W-:Y:S01]  /*108e0*/  BSSY.RECONVERGENT B0, `(.L_x_212) ;  /* 0x0000028000007945 */ /* 0x000fe20003800200 */
[----:B------:R-:W-:Y:S02]  /*108f0*/  SHF.R.U32.HI R2, RZ, 0x3, R3 ;  /* 0x00000003ff027819 */ /* 0x000fe40000011603 */
[----:B------:R-:W-:Y:S02]  /*10900*/  ISETP.GE.U32.AND P2, PT, R20, R29, PT ;  /* 0x0000001d1400720c */ /* 0x000fe40003f46070 */
[----:B-1----:R-:W-:Y:S02]  /*10910*/  ISETP.GE.AND P0, PT, R7, UR4, PT ;  /* 0x0000000407007c0c */ /* 0x002fe4000bf06270 */
[----:B------:R-:W-:Y:S02]  /*10920*/  SHF.R.S32.HI R7, RZ, 0x1f, R20 ;  /* 0x0000001fff077819 */ /* 0x000fe40000011414 */
[----:B------:R-:W-:-:S04]  /*10930*/  ISETP.LT.AND P1, PT, R92, UR5, !P0 ;  /* 0x000000055c007c0c */ /* 0x000fc8000c721270 */
[----:B------:R-:W-:Y:S02]  /*10940*/  ISETP.GE.U32.AND.EX P2, PT, R7, R2, P1, P2 ;  /* 0x000000020700720c */ /* 0x000fe40000f46120 */
[----:B------:R-:W-:-:S05]  /*10950*/  IADD3 R3, P1, PT, R24, 0x100, RZ ;  /* 0x0000010018037810 */ /* 0x000fca0007f3e0ff */
[----:B------:R-:W-:-:S05]  /*10960*/  IMAD.X R2, RZ, RZ, R25, P1 ;  /* 0x000000ffff027224 */ /* 0x000fca00008e0619 */
[----:B------:R-:W-:Y:S01]  /*10970*/  LOP3.LUT R27, R2, R27, RZ, 0xfc, !PT ;  /* 0x0000001b021b7212 */ /* 0x000fe200078efcff */
[----:B------:R1:W-:Y:S03]  /*10980*/  @P2 STG.E.64 desc[UR14][R10.64], R22 ;  /* 0x000000160a002986 */ /* 0x0003e6000c101b0e */
        /* <DEDUP_REMOVED lines=22> */
.L_x_213:
[----:B------:R-:W2:Y:S01]  /*10af0*/  LDCU.64 UR4, c[0x0][0x420] ;  /* 0x00008400ff0477ac */ /* 0x000ea20008000a00 */
[----:B------:R-:W-:Y:S01]  /*10b00*/  IMAD.MOV.U32 R101, RZ, RZ, R3 ;  /* 0x000000ffff657224 */ /* 0x000fe200078e0003 */
[----:B------:R-:W-:Y:S02]  /*10b10*/  MOV R99, R2 ;  /* 0x0000000200637202 */ /* 0x000fe40000000f00 */
[----:B------:R-:W-:Y:S01]  /*10b20*/  MOV R98, 0x10b60 ;  /* 0x00010b6000627802 */ /* 0x000fe20000000f00 */
[----:B--2---:R-:W-:Y:S01]  /*10b30*/  IMAD.U32 R100, RZ, RZ, UR4 ;  /* 0x00000004ff647e24 */ /* 0x004fe2000f8e00ff */
[----:B------:R-:W-:Y:S02]  /*10b40*/  MOV R97, UR5 ;  /* 0x0000000500617c02 */ /* 0x000fe40008000f00 */
[----:B-1----:R-:W-:Y:S05]  /*10b50*/  CALL.REL.NOINC `($__internal_1_$__cuda_sm20_rem_u64) ;  /* 0x0000009000dc7944 */ /* 0x002fea0003c00000 */
.L_x_214:
[----:B------:R-:W-:Y:S05]  /*10b60*/  BSYNC.RECONVERGENT B0 ;  /* 0x0000000000007941 */ /* 0x000fea0003800200 */
.L_x_212:
        /* <DEDUP_REMOVED lines=44> */
.L_x_216:
[----:B------:R-:W2:Y:S01]  /*10e30*/  LDCU.64 UR4, c[0x0][0x420] ;  /* 0x00008400ff0477ac */ /* 0x000ea20008000a00 */
[----:B------:R-:W-:Y:S01]  /*10e40*/  IMAD.MOV.U32 R96, RZ, RZ, R22 ;  /* 0x000000ffff607224 */ /* 0x000fe200078e0016 */
[----:B------:R-:W-:Y:S02]  /*10e50*/  MOV R95, R23 ;  /* 0x00000017005f7202 */ /* 0x000fe40000000f00 */
[----:B------:R-:W-:Y:S01]  /*10e60*/  MOV R100, 0x10ea0 ;  /* 0x00010ea000647802 */ /* 0x000fe20000000f00 */
[----:B--2---:R-:W-:Y:S01]  /*10e70*/  IMAD.U32 R104, RZ, RZ, UR4 ;  /* 0x00000004ff687e24 */ /* 0x004fe2000f8e00ff */
[----:B------:R-:W-:Y:S02]  /*10e80*/  MOV R102, UR5 ;  /* 0x0000000500667c02 */ /* 0x000fe40008000f00 */
[----:B-1----:R-:W-:Y:S05]  /*10e90*/  CALL.REL.NOINC `($__internal_0_$__cuda_sm20_div_u64) ;  /* 0x0000008800f87944 */ /* 0x002fea0003c00000 */
        /* <DEDUP_REMOVED lines=10> */
.L_x_217:
[----:B------:R-:W-:Y:S05]  /*10f40*/  BSYNC.RECONVERGENT B0 ;  /* 0x0000000000007941 */ /* 0x000fea0003800200 */
.L_x_215:
        /* <DEDUP_REMOVED lines=37> */
.L_x_219:
[----:B------:R-:W2:Y:S01]  /*111a0*/  LDCU.64 UR4, c[0x0][0x420] ;  /* 0x00008400ff0477ac */ /* 0x000ea20008000a00 */
[----:B------:R-:W-:Y:S01]  /*111b0*/  IMAD.MOV.U32 R101, RZ, RZ, R3 ;  /* 0x000000ffff657224 */ /* 0x000fe200078e0003 */
[----:B------:R-:W-:Y:S02]  /*111c0*/  MOV R99, R2 ;  /* 0x0000000200637202 */ /* 0x000fe40000000f00 */
[----:B------:R-:W-:Y:S01]  /*111d0*/  MOV R98, 0x11210 ;  /* 0x0001121000627802 */ /* 0x000fe20000000f00 */
[----:B--2---:R-:W-:Y:S01]  /*111e0*/  IMAD.U32 R100, RZ, RZ, UR4 ;  /* 0x00000004ff647e24 */ /* 0x004fe2000f8e00ff */
[----:B------:R-:W-:Y:S02]  /*111f0*/  MOV R97, UR5 ;  /* 0x0000000500617c02 */ /* 0x000fe40008000f00 */
[----:B-1----:R-:W-:Y:S05]  /*11200*/  CALL.REL.NOINC `($__internal_1_$__cuda_sm20_rem_u64) ;  /* 0x0000008c00307944 */ /* 0x002fea0003c00000 */
.L_x_220:
[----:B------:R-:W-:Y:S05]  /*11210*/  BSYNC.RECONVERGENT B0 ;  /* 0x0000000000007941 */ /* 0x000fea0003800200 */
.L_x_218:
        /* <DEDUP_REMOVED lines=19> */
[----:B--2---:R-:W-:Y:S01]  /*11350*/  IMAD.MOV.U32 R20, RZ, RZ, RZ ;  /* 0x000000ffff147224 */ /* 0x004fe200078e00ff */
[----:B-1----:R-:W-:-:S04]  /*11360*/  MOV R7, UR4 ;  /* 0x0000000400077c02 */ /* 0x002fc80008000f00 */
        /* <DEDUP_REMOVED lines=21> */
.L_x_222:
[----:B------:R-:W1:Y:S01]  /*114c0*/  LDCU.64 UR4, c[0x0][0x420] ;  /* 0x00008400ff0477ac */ /* 0x000e620008000a00 */
[----:B------:R-:W-:Y:S01]  /*114d0*/  IMAD.MOV.U32 R96, RZ, RZ, R10 ;  /* 0x000000ffff607224 */ /* 0x000fe200078e000a */
[----:B------:R-:W-:Y:S02]  /*114e0*/  MOV R95, R11 ;  /* 0x0000000b005f7202 */ /* 0x000fe40000000f00 */
[----:B------:R-:W-:Y:S01]  /*114f0*/  MOV R100, 0x11530 ;  /* 0x0001153000647802 */ /* 0x000fe20000000f00 */
[----:B-1----:R-:W-:Y:S01]  /*11500*/  IMAD.U32 R104, RZ, RZ, UR4 ;  /* 0x00000004ff687e24 */ /* 0x002fe2000f8e00ff */
[----:B------:R-:W-:Y:S02]  /*11510*/  MOV R102, UR5 ;  /* 0x0000000500667c02 */ /* 0x000fe40008000f00 */
[----:B--2---:R-:W-:Y:S05]  /*11520*/  CALL.REL.NOINC `($__internal_0_$__cuda_sm20_div_u64) ;  /* 0x0000008400547944 */ /* 0x004fea0003c00000 */
        /* <DEDUP_REMOVED lines=10> */
.L_x_223:
[----:B------:R-:W-:Y:S05]  /*115d0*/  BSYNC.RECONVERGENT B0 ;  /* 0x0000000000007941 */ /* 0x000fea0003800200 */
.L_x_221:
        /* <DEDUP_REMOVED lines=18> */
[----:B-1----:R-:W-:Y:S02]  /*11700*/  MOV R14, RZ ;  /* 0x000000ff000e7202 */ /* 0x002fe40000000f00 */
[----:B------:R-:W-:-:S05]  /*11710*/  MOV R103, RZ ;  /* 0x000000ff00677202 */ /* 0x000fca0000000f00 */
[----:B--2---:R-:W1:Y:S02]  /*11720*/  MUFU.RCP R11, R12 ;  /* 0x0000000c000b7308 */ /* 0x004e640000001000 */
        /* <DEDUP_REMOVED lines=16> */
.L_x_225:
[----:B------:R-:W2:Y:S01]  /*11830*/  LDCU.64 UR4, c[0x0][0x420] ;  /* 0x00008400ff0477ac */ /* 0x000ea20008000a00 */
[----:B------:R-:W-:Y:S01]  /*11840*/  IMAD.MOV.U32 R101, RZ, RZ, R3 ;  /* 0x000000ffff657224 */ /* 0x000fe200078e0003 */
[----:B------:R-:W-:Y:S02]  /*11850*/  MOV R99, R2 ;  /* 0x0000000200637202 */ /* 0x000fe40000000f00 */
[----:B------:R-:W-:Y:S01]  /*11860*/  MOV R98, 0x118a0 ;  /* 0x000118a000627802 */ /* 0x000fe20000000f00 */
[----:B--2---:R-:W-:Y:S01]  /*11870*/  IMAD.U32 R100, RZ, RZ, UR4 ;  /* 0x00000004ff647e24 */ /* 0x004fe2000f8e00ff */
[----:B------:R-:W-:Y:S02]  /*11880*/  MOV R97, UR5 ;  /* 0x0000000500617c02 */ /* 0x000fe40008000f00 */
[----:B-1----:R-:W-:Y:S05]  /*11890*/  CALL.REL.NOINC `($__internal_1_$__cuda_sm20_rem_u64) ;  /* 0x00000084008c7944 */ /* 0x002fea0003c00000 */
.L_x_226:
[----:B------:R-:W-:Y:S05]  /*118a0*/  BSYNC.RECONVERGENT B0 ;  /* 0x0000000000007941 */ /* 0x000fea0003800200 */
.L_x_224:
        /* <DEDUP_REMOVED lines=44> */
.L_x_228:
        /* <DEDUP_REMOVED lines=17> */
.L_x_229:
[----:B------:R-:W-:Y:S05]  /*11c80*/  BSYNC.RECONVERGENT B0 ;  /* 0x0000000000007941 */ /* 0x000fea0003800200 */
.L_x_227:
        /* <DEDUP_REMOVED lines=12> */
[----:B------:R-:W-:Y:S02]  /*11d50*/  IADD3.X R99, PT, PT, R2, UR5, RZ, P0, !PT ;  /* 0x0000000502637c10 */ /* 0x000fe400087fe4ff */
[----:B------:R-:W-:Y:S02]  /*11d60*/  ISETP.LT.AND P0, PT, R6, UR7, !P1 ;  /* 0x0000000706007c0c */ /* 0x000fe4000cf01270 */
[----:B------:R-:W-:-:S03]  /*11d70*/  LOP3.LUT R9, R99, R9, RZ, 0xfc, !PT ;  /* 0x0000000963097212 */ /* 0x000fc600078efcff */
[----:B------:R1:W-:Y:S01]  /*11d80*/  @P2 STG.E.64 desc[UR14][R4.64], R18 ;  /* 0x0000001204002986 */ /* 0x0003e2000c101b0e */
[----:B------:R-:W-:-:S13]  /*11d90*/  ISETP.NE.U32.AND P1, PT, R9, RZ, PT ;  /* 0x000000ff0900720c */ /* 0x000fda0003f25070 */
[----:B------:R-:W-:Y:S05]  /*11da0*/  @P1 BRA `(.L_x_231) ;  /* 0x0000000000501947 */ /* 0x000fea0003800000 */
[----:B------:R-:W2:Y:S01]  /*11db0*/  I2F.U32.RP R3, R11 ;  /* 0x0000000b00037306 */ /* 0x000ea20000209000 */
[----:B------:R-:W-:-:S07]  /*11dc0*/  MOV R103, RZ ;  /* 0x000000ff00677202 */ /* 0x000fce0000000f00 */
[----:B--2---:R-:W2:Y:S02]  /*11dd0*/  MUFU.RCP R12, R3 ;  /* 0x00000003000c7308 */ /* 0x004ea40000001000 */
[----:B--2---:R-:W-:-:S06]  /*11de0*/  VIADD R12, R12, 0xffffffe ;  /* 0x0ffffffe0c0c7836 */ /* 0x004fcc0000000000 */
[----:B------:R-:W2:Y:S02]  /*11df0*/  F2I.FTZ.U32.TRUNC.NTZ R13, R12 ;  /* 0x0000000c000d7305 */ /* 0x000ea4000021f000 */
[----:B--2---:R-:W-:Y:S01]  /*11e00*/  IMAD.MOV R2, RZ, RZ, -R13 ;  /* 0x000000ffff027224 */ /* 0x004fe200078e0a0d */
[----:B------:R-:W-:-:S03]  /*11e10*/  MOV R12, RZ ;  /* 0x000000ff000c7202 */ /* 0x000fc60000000f00 */
        /* <DEDUP_REMOVED lines=13> */
.L_x_231:
[----:B------:R-:W2:Y:S01]  /*11ef0*/  LDCU.64 UR4, c[0x0][0x420] ;  /* 0x00008400ff0477ac */ /* 0x000ea20008000a00 */
[----:B------:R-:W-:Y:S01]  /*11f00*/  MOV R98, 0x11f40 ;  /* 0x00011f4000627802 */ /* 0x000fe20000000f00 */
[----:B--2---:R-:W-:Y:S01]  /*11f10*/  IMAD.U32 R100, RZ, RZ, UR4 ;  /* 0x00000004ff647e24 */ /* 0x004fe2000f8e00ff */
[----:B------:R-:W-:Y:S02]  /*11f20*/  MOV R97, UR5 ;  /* 0x0000000500617c02 */ /* 0x000fe40008000f00 */
[----:B-1----:R-:W-:Y:S05]  /*11f30*/  CALL.REL.NOINC `($__internal_1_$__cuda_sm20_rem_u64) ;  /* 0x0000007c00e47944 */ /* 0x002fea0003c00000 */
.L_x_232:
[----:B------:R-:W-:Y:S05]  /*11f40*/  BSYNC.RECONVERGENT B0 ;  /* 0x0000000000007941 */ /* 0x000fea0003800200 */
.L_x_230:
[--C-:B------:R-:W-:Y:S02]  /*11f50*/  SHF.R.U64 R2, R102, 0x3, R103.reuse ;  /* 0x0000000366027819 */ /* 0x100fe40000001267 */
[----:B------:R-:W-:Y:S02]  /*11f60*/  SHF.R.U32.HI R3, RZ, 0x3, R103 ;  /* 0x00000003ff037819 */ /* 0x000fe40000011667 */
[----:B------:R-:W-:-:S04]  /*11f70*/  ISETP.GE.U32.AND P1, PT, R7, R2, PT ;  /* 0x000000020700720c */ /* 0x000fc80003f26070 */
[----:B------:R-:W-:-:S13]  /*11f80*/  ISETP.GE.U32.AND.EX P0, PT, R8, R3, P0, P1 ;  /* 0x000000030800720c */ /* 0x000fda0000706110 */
[----:B------:R-:W-:Y:S05]  /*11f90*/  @!P0 BRA `(.L_x_233) ;  /* 0x00000078006c8947 */ /* 0x000fea0003800000 */
[----:B------:R3:W-:Y:S01]  /*11fa0*/  STG.E.64 desc[UR14][R4.64+0x100], R110 ;  /* 0x0001006e04007986 */ /* 0x0007e2000c101b0e */
[----:B------:R-:W-:Y:S05]  /*11fb0*/  BRA `(.L_x_233) ;  /* 0x0000007800647947 */ /* 0x000fea0003800000 */
.L_x_208:
[----:B------:R-:W1:Y:S01]  /*11fc0*/  LDCU UR6, c[0x0][0x384] ;  /* 0x00007080ff0677ac */ /* 0x000e620008000800 */
[----:B------:R-:W-:Y:S01]  /*11fd0*/  VIADD R2, R94, 0x19 ;  /* 0x000000195e027836 */ /* 0x000fe20000000000 */
[----:B------:R-:W2:Y:S01]  /*11fe0*/  LDCU.64 UR4, c[0x0][0x428] ;  /* 0x00008500ff0477ac */ /* 0x000ea20008000a00 */
[----:B-1----:R-:W-:Y:S02]  /*11ff0*/  ISETP.GE.AND P0, PT, R92, UR6, PT ;  /* 0x000000065c007c0c */ /* 0x002fe4000bf06270 */
[----:B------:R-:W-:Y:S02]  /*12000*/  ISETP.GE.AND P1, PT, R6, UR6, PT ;  /* 0x0000000606007c0c */ /* 0x000fe4000bf26270 */
[C---:B------:R-:W-:Y:S02]  /*12010*/  ISETP.LT.AND P3, PT, R7.reuse, UR7, !P0 ;  /* 0x0000000707007c0c */ /* 0x040fe4000c761270 */
[----:B------:R-:W-:Y:S02]  /*12020*/  ISETP.LT.AND P4, PT, R7, UR7, !P1 ;  /* 0x0000000707007c0c */ /* 0x000fe4000cf81270 */
[----:B------:R-:W-:-:S09]  /*12030*/  ISETP.LT.AND P2, PT, R2, UR7, !P0 ;  /* 0x0000000702007c0c */ /* 0x000fd2000c741270 */
[----:B------:R1:W-:Y:S01]  /*12040*/  @P3 STG.E.64 desc[UR14][R10.64], R22 ;  /* 0x000000160a003986 */ /* 0x0003e2000c101b0e */
[----:B--2---:R-:W-:-:S03]  /*12050*/  IADD3 R6, P3, PT, R10, UR4, RZ ;  /* 0x000000040a067c10 */ /* 0x004fc6000ff7e0ff */
[----:B------:R1:W-:Y:S01]  /*12060*/  @P4 STG.E.64 desc[UR14][R10.64+0x100], R8 ;  /* 0x000100080a004986 */ /* 0x0003e2000c101b0e */
[----:B------:R-:W-:Y:S02]  /*12070*/  IADD3.X R7, PT, PT, R11, UR5, RZ, P3, !PT ;  /* 0x000000050b077c10 */ /* 0x000fe40009ffe4ff */
[----:B------:R-:W-:Y:S01]  /*12080*/  ISETP.LT.AND P3, PT, R2, UR7, !P1 ;  /* 0x0000000702007c0c */ /* 0x000fe2000cf61270 */
[----:B------:R-:W-:Y:S01]  /*12090*/  VIADD R2, R94, 0x1a ;  /* 0x0000001a5e027836 */ /* 0x000fe20000000000 */
[----:B------:R-:W-:Y:S01]  /*120a0*/  IADD3 R20, P4, PT, R6, UR4, RZ ;  /* 0x0000000406147c10 */ /* 0x000fe2000ff9e0ff */
[----:B------:R-:W-:Y:S01]  /*120b0*/  VIADD R94, R94, 0x1b ;  /* 0x0000001b5e5e7836 */ /* 0x000fe20000000000 */
[----:B------:R1:W-:Y:S02]  /*120c0*/  @P2 STG.E.64 desc[UR14][R6.64], R12 ;  /* 0x0000000c06002986 */ /* 0x0003e4000c101b0e */
        /* <DEDUP_REMOVED lines=9> */
[----:B------:R1:W-:Y:S01]  /*12160*/  @P0 STG.E.64 desc[UR14][R2.64], R18 ;  /* 0x0000001202000986 */ /* 0x0003e2000c101b0e */
[----:B------:R-:W-:Y:S05]  /*12170*/  @!P6 BRA `(.L_x_233) ;  /* 0x0000007400f4e947 */ /* 0x000fea0003800000 */
[----:B------:R2:W-:Y:S01]  /*12180*/  STG.E.64 desc[UR14][R2.64+0x100], R110 ;  /* 0x0001006e02007986 */ /* 0x0005e2000c101b0e */
[----:B------:R-:W-:Y:S05]  /*12190*/  BRA `(.L_x_233) ;  /* 0x0000007400ec7947 */ /* 0x000fea0003800000 */
.L_x_18:
[----:B------:R-:W-:Y:S01]  /*121a0*/  BAR.SYNC.DEFER_BLOCKING 0x0 ;  /* 0x0000000000007b1d */ /* 0x000fe20000010000 */
[----:B------:R-:W-:-:S05]  /*121b0*/  UISETP.GE.AND UP0, UPT, UR21, UR9, UPT ;  /* 0x000000091500728c */ /* 0x000fca000bf06270 */
[----:B------:R-:W-:Y:S01]  /*121c0*/  BSSY.RECONVERGENT B1, `(.L_x_234) ;  /* 0x00001da000017945 */ /* 0x000fe20003800200 */
[----:B------:R-:W-:-:S04]  /*121d0*/  DEPBAR.LE SB5, 0xd ;  /* 0x0000d3400000791a */ /* 0x000fc80000000000 */
[----:B------:R-:W-:Y:S04]  /*121e0*/  STS.128 [R93], R4 ;  /* 0x000000045d007388 */ /* 0x000fe80000000c00 */
[----:B------:R-:W-:Y:S04]  /*121f0*/  STS.128 [R93+0x40], R8 ;  /* 0x000040085d007388 */ /* 0x000fe80000000c00 */
[----:B------:R-:W-:Y:S01]  /*12200*/  STS.128 [R93+0x80], R12 ;  /* 0x0000800c5d007388 */ /* 0x000fe20000000c00 */
[----:B------:R-:W-:-:S04]  /*12210*/  DEPBAR.LE SB5, 0xc ;  /* 0x0000d3000000791a */ /* 0x000fc80000000000 */
[----:B------:R-:W-:Y:S01]  /*12220*/  STS.128 [R93+0xc0], R16 ;  /* 0x0000c0105d007388 */ /* 0x000fe20000000c00 */
[----:B------:R-:W-:Y:S06]  /*12230*/  BAR.SYNC.DEFER_BLOCKING 0x0 ;  /* 0x0000000000007b1d */ /* 0x000fec0000010000 */
[----:B------:R-:W1:Y:S04]  /*12240*/  LDS.64 R70, [R74+UR8] ;  /* 0x000000084a467984 */ /* 0x000e680008000a00 */
[----:B------:R-:W2:Y:S04]  /*12250*/  LDS.64 R88, [R74+UR8+0x100] ;  /* 0x000100084a587984 */ /* 0x000ea80008000a00 */
[----:B------:R-:W3:Y:S04]  /*12260*/  LDS.64 R86, [R74+UR8+0x220] ;  /* 0x000220084a567984 */ /* 0x000ee80008000a00 */
[----:B------:R-:W4:Y:S04]  /*12270*/  LDS.64 R80, [R74+UR8+0x320] ;  /* 0x000320084a507984 */ /* 0x000f280008000a00 */
[----:B------:R-:W4:Y:S04]  /*12280*/  LDS.64 R72, [R74+UR8+0x440] ;  /* 0x000440084a487984 */ /* 0x000f280008000a00 */
[----:B------:R-:W4:Y:S04]  /*12290*/  LDS.64 R2, [R74+UR8+0x540] ;  /* 0x000540084a027984 */ /* 0x000f280008000a00 */
[----:B------:R-:W4:Y:S04]  /*122a0*/  LDS.64 R6, [R74+UR8+0x660] ;  /* 0x000660084a067984 */ /* 0x000f280008000a00 */
[----:B------:R-:W4:Y:S01]  /*122b0*/  LDS.64 R4, [R74+UR8+0x760] ;  /* 0x000760084a047984 */ /* 0x000f220008000a00 */
[----:B-1----:R-:W-:-:S02]  /*122c0*/  DMUL R70, R70, R112 ;  /* 0x0000007046467228 */ /* 0x002fc40000000000 */
[-C--:B--2---:R-:W-:Y:S02]  /*122d0*/  DMUL R18, R88, R112.reuse ;  /* 0x0000007058127228 */ /* 0x084fe40000000000 */
[-C--:B---3--:R-:W-:Y:S02]  /*122e0*/  DMUL R14, R86, R112.reuse ;  /* 0x00000070560e7228 */ /* 0x088fe40000000000 */
[-C--:B----4-:R-:W-:Y:S02]  /*122f0*/  DMUL R12, R80, R112.reuse ;  /* 0x00000070500c7228 */ /* 0x090fe40000000000 */
[-C--:B------:R-:W-:Y:S02]  /*12300*/  DMUL R10, R72, R112.reuse ;  /* 0x00000070480a7228 */ /* 0x080fe40000000000 */
[-C--:B------:R-:W-:Y:S02]  /*12310*/  DMUL R8, R2, R112.reuse ;  /* 0x0000007002087228 */ /* 0x080fe40000000000 */
[----:B------:R-:W-:-:S02]  /*12320*/  DMUL R6, R6, R112 ;  /* 0x0000007006067228 */ /* 0x000fc40000000000 */
[----:B------:R-:W-:Y:S01]  /*12330*/  DMUL R4, R4, R112 ;  /* 0x0000007004047228 */ /* 0x000fe20000000000 */
[----:B------:R-:W-:Y:S10]  /*12340*/  BRA.U !UP0, `(.L_x_235) ;  /* 0x00000001087c7547 */ /* 0x000ff4000b800000 */
[----:B------:R-:W1:Y:S01]  /*12350*/  LDCU.64 UR6, c[0x0][0x380] ;  /* 0x00007000ff0677ac */ /* 0x000e620008000a00 */
[C---:B------:R-:W-:Y:S02]  /*12360*/  VIADD R2, R94.reuse, 0x1 ;  /* 0x000000015e027836 */ /* 0x040fe40000000000 */
[----:B------:R-:W-:Y:S01]  /*12370*/  VIADD R3, R94, 0x3 ;  /* 0x000000035e037836 */ /* 0x000fe20000000000 */
[----:B------:R-:W2:Y:S01]  /*12380*/  LDCU.64 UR4, c[0x0][0x428] ;  /* 0x00008500ff0477ac */ /* 0x000ea20008000a00 */
[----:B-1----:R-:W-:Y:S02]  /*12390*/  ISETP.GE.AND P0, PT, R92, UR7, PT ;  /* 0x000000075c007c0c */ /* 0x002fe4000bf06270 */
[----:B------:R-:W-:Y:S02]  /*123a0*/  ISETP.GE.AND P4, PT, R76, UR7, PT ;  /* 0x000000074c007c0c */ /* 0x000fe4000bf86270 */
[C---:B------:R-:W-:Y:S02]  /*123b0*/  ISETP.LT.AND P3, PT, R94.reuse, UR6, !P0 ;  /* 0x000000065e007c0c */ /* 0x040fe4000c761270 */
[----:B------:R-:W-:-:S02]  /*123c0*/  ISETP.LT.AND P2, PT, R94, UR6, !P4 ;  /* 0x000000065e007c0c */ /* 0x000fc4000e741270 */
[----:B------:R-:W-:Y:S02]  /*123d0*/  ISETP.LT.AND P1, PT, R2, UR6, !P0 ;  /* 0x0000000602007c0c */ /* 0x000fe4000c721270 */
[----:B--2---:R-:W-:-:S04]  /*123e0*/  IADD3 R16, P6, PT, R78, UR4, RZ ;  /* 0x000000044e107c10 */ /* 0x004fc8000ffde0ff */
[----:B------:R-:W-:Y:S02]  /*123f0*/  IADD3.X R17, PT, PT, R79, UR5, RZ, P6, !PT ;  /* 0x000000054f117c10 */ /* 0x000fe4000b7fe4ff */
[----:B------:R-:W-:Y:S01]  /*12400*/  IADD3 R72, P6, PT, R16, UR4, RZ ;  /* 0x0000000410487c10 */ /* 0x000fe2000ffde0ff */
[----:B------:R1:W-:Y:S01]  /*12410*/  @P3 STG.E.64 desc[UR14][R78.64], R70 ;  /* 0x000000464e003986 */ /* 0x0003e2000c101b0e */
[----:B------:R-:W-:Y:S01]  /*12420*/  ISETP.LT.AND P3, PT, R2, UR6, !P4 ;  /* 0x0000000602007c0c */ /* 0x000fe2000e761270 */
[----:B------:R-:W-:Y:S01]  /*12430*/  VIADD R2, R94, 0x2 ;  /* 0x000000025e027836 */ /* 0x000fe20000000000 */
[----:B------:R-:W-:Y:S01]  /*12440*/  IADD3.X R73, PT, PT, R17, UR5, RZ, P6, !PT ;  /* 0x0000000511497c10 */ /* 0x000fe2000b7fe4ff */
[----:B------:R2:W-:Y:S03]  /*12450*/  @P2 STG.E.64 desc[UR14][R78.64+0x100], R18 ;  /* 0x000100124e002986 */ /* 0x0005e6000c101b0e */
[C---:B------:R-:W-:Y:S01]  /*12460*/  ISETP.LT.AND P2, PT, R2.reuse, UR6, !P0 ;  /* 0x0000000602007c0c */ /* 0x040fe2000c741270 */
[----:B------:R2:W-:Y:S01]  /*12470*/  @P1 STG.E.64 desc[UR14][R16.64], R14 ;  /* 0x0000000e10001986 */ /* 0x0005e2000c101b0e */
[----:B------:R-:W-:-:S02]  /*12480*/  ISETP.LT.AND P1, PT, R2, UR6, !P4 ;  /* 0x0000000602007c0c */ /* 0x000fc4000e721270 */
[C---:B------:R-:W-:Y:S02]  /*12490*/  ISETP.LT.AND P0, PT, R3.reuse, UR6, !P0 ;  /* 0x0000000603007c0c */ /* 0x040fe4000c701270 */
[----:B------:R-:W-:Y:S01]  /*124a0*/  ISETP.LT.AND P4, PT, R3, UR6, !P4 ;  /* 0x0000000603007c0c */ /* 0x000fe2000e781270 */
[----:B------:R2:W-:Y:S06]  /*124b0*/  @P3 STG.E.64 desc[UR14][R16.64+0x100], R12 ;  /* 0x0001000c10003986 */ /* 0x0005ec000c101b0e */
        /* <DEDUP_REMOVED lines=8> */
.L_x_235:
[----:B------:R-:W-:Y:S01]  /*12540*/  LOP3.LUT R2, R83, R75, RZ, 0xfc, !PT ;  /* 0x0000004b53027212 */ /* 0x000fe200078efcff */
[----:B------:R-:W-:Y:S03]  /*12550*/  BSSY.RECONVERGENT B0, `(.L_x_237) ;  /* 0x000002c000007945 */ /* 0x000fe60003800200 */
        /* <DEDUP_REMOVED lines=24> */
.L_x_238:
        /* <DEDUP_REMOVED lines=19> */
.L_x_239:
[----:B------:R-:W-:Y:S05]  /*12810*/  BSYNC.RECONVERGENT B0 ;  /* 0x0000000000007941 */ /* 0x000fea0003800200 */
.L_x_237:
        /* <DEDUP_REMOVED lines=10> */
[----:B------:R-:W-:-:S05]  /*128c0*/  IMAD.X R2, RZ, RZ, R83, P0 ;  /* 0x000000ffff027224 */ /* 0x000fca00000e0653 */
[----:B------:R-:W-:Y:S01]  /*128d0*/  LOP3.LUT R75, R2, R75, RZ, 0xfc, !PT ;  /* 0x0000004b024b7212 */ /* 0x000fe200078efcff */
[----:B------:R-:W-:Y:S02]  /*128e0*/  @P2 IMAD.MOV.U32 R72, RZ, RZ, R78 ;  /* 0x000000ffff482224 */ /* 0x000fe400078e004e */
[----:B------:R-:W-:Y:S01]  /*128f0*/  @P2 IMAD.MOV.U32 R73, RZ, RZ, R79 ;  /* 0x000000ffff492224 */ /* 0x000fe200078e004f */
[----:B------:R-:W-:-:S04]  /*12900*/  ISETP.NE.U32.AND P0, PT, R75, RZ, PT ;  /* 0x000000ff4b00720c */ /* 0x000fc80003f05070 */
[----:B------:R1:W-:Y:S09]  /*12910*/  @P2 STG.E.64 desc[UR14][R72.64], R70 ;  /* 0x0000004648002986 */ /* 0x0003f2000c101b0e */
        /* <DEDUP_REMOVED lines=21> */
.L_x_241:
[----:B------:R-:W2:Y:S01]  /*12a70*/  LDCU.64 UR4, c[0x0][0x420] ;  /* 0x00008400ff0477ac */ /* 0x000ea20008000a00 */
[----:B------:R-:W-:Y:S01]  /*12a80*/  IMAD.MOV.U32 R101, RZ, RZ, R3 ;  /* 0x000000ffff657224 */ /* 0x000fe200078e0003 */
[----:B------:R-:W-:Y:S02]  /*12a90*/  MOV R99, R2 ;  /* 0x0000000200637202 */ /* 0x000fe40000000f00 */
[----:B------:R-:W-:Y:S01]  /*12aa0*/  MOV R98, 0x12ae0 ;  /* 0x00012ae000627802 */ /* 0x000fe20000000f00 */
[----:B--2---:R-:W-:Y:S01]  /*12ab0*/  IMAD.U32 R100, RZ, RZ, UR4 ;  /* 0x00000004ff647e24 */ /* 0x004fe2000f8e00ff */
[----:B------:R-:W-:Y:S02]  /*12ac0*/  MOV R97, UR5 ;  /* 0x0000000500617c02 */ /* 0x000fe40008000f00 */
[----:B-1---5:R-:W-:Y:S05]  /*12ad0*/  CALL.REL.NOINC `($__internal_1_$__cuda_sm20_rem_u64) ;  /* 0x0000007000fc7944 */ /* 0x022fea0003c00000 */
.L_x_242:
[----:B------:R-:W-:Y:S05]  /*12ae0*/  BSYNC.RECONVERGENT B0 ;  /* 0x0000000000007941 */ /* 0x000fea0003800200 */
.L_x_240:
        /* <DEDUP_REMOVED lines=26> */
[----:B------:R-:W2:Y:S02]  /*12c90*/  F2I.FTZ.U32.TRUNC.NTZ R81, R73 ;  /* 0x0000004900517305 */ /* 0x000ea4000021f000 */
[----:B--2---:R-:W-:-:S05]  /*12ca0*/  IMAD R19, R81, R71, RZ ;  /* 0x0000004751137224 */ /* 0x004fca00078e02ff */
        /* <DEDUP_REMOVED lines=15> */
.L_x_244:
        /* <DEDUP_REMOVED lines=18> */
.L_x_245:
[----:B------:R-:W-:Y:S05]  /*12ec0*/  BSYNC.RECONVERGENT B0 ;  /* 0x0000000000007941 */ /* 0x000fea0003800200 */
.L_x_243:
        /* <DEDUP_REMOVED lines=36> */
.L_x_247:
[----:B------:R-:W2:Y:S01]  /*13110*/  LDCU.64 UR4, c[0x0][0x420] ;  /* 0x00008400ff0477ac */ /* 0x000ea20008000a00 */
[----:B------:R-:W-:Y:S01]  /*13120*/  IMAD.MOV.U32 R101, RZ, RZ, R3 ;  /* 0x000000ffff657224 */ /* 0x000fe200078e0003 */
[----:B------:R-:W-:Y:S02]  /*13130*/  MOV R99, R2 ;  /* 0x0000000200637202 */ /* 0x000fe40000000f00 */
[----:B------:R-:W-:Y:S01]  /*13140*/  MOV R98, 0x13180 ;  /* 0x0001318000627802 */ /* 0x000fe20000000f00 */
[----:B--2---:R-:W-:Y:S01]  /*13150*/  IMAD.U32 R100, RZ, RZ, UR4 ;  /* 0x00000004ff647e24 */ /* 0x004fe2000f8e00ff */
[----:B------:R-:W-:Y:S02]  /*13160*/  MOV R97, UR5 ;  /* 0x0000000500617c02 */ /* 0x000fe40008000f00 */
[----:B-1---5:R-:W-:Y:S05]  /*13170*/  CALL.REL.NOINC `($__internal_1_$__cuda_sm20_rem_u64) ;  /* 0x0000006c00547944 */ /* 0x022fea0003c00000 */
.L_x_248:
[----:B------:R-:W-:Y:S05]  /*13180*/  BSYNC.RECONVERGENT B0 ;  /* 0x0000000000007941 */ /* 0x000fea0003800200 */
.L_x_246:
        /* <DEDUP_REMOVED lines=21> */
[----:B-1----:R-:W-:Y:S01]  /*132e0*/  IMAD.MOV.U32 R72, RZ, RZ, RZ ;  /* 0x000000ffff487224 */ /* 0x002fe200078e00ff */
        /* <DEDUP_REMOVED lines=22> */
.L_x_250:
        /* <DEDUP_REMOVED lines=18> */
.L_x_251:
[----:B------:R-:W-:Y:S05]  /*13570*/  BSYNC.RECONVERGENT B0 ;  /* 0x0000000000007941 */ /* 0x000fea0003800200 */
.L_x_249:
[----:B------:R-:W1:Y:S01]  /*13580*/  LDCU.64 UR6, c[0x0][0x380] ;  /* 0x00007000ff0677ac */ /* 0x000e620008000a00 */
[--C-:B------:R-:W-:Y:S01]  /*13590*/  SHF.R.U64 R19, R12, 0x3, R13.reuse ;  /* 0x000000030c137819 */ /* 0x100fe2000000120d */
[----:B------:R-:W-:Y:S01]  /*135a0*/  VIADD R12, R94, 0x2 ;  /* 0x000000025e0c7836 */ /* 0x000fe20000000000 */
[----:B------:R-:W-:Y:S01]  /*135b0*/  SHF.R.U32.HI R18, RZ, 0x3, R13 ;  /* 0x00000003ff127819 */ /* 0x000fe2000001160d */
[----:B------:R-:W2:Y:S01]  /*135c0*/  LDCU.64 UR4, c[0x0][0x428] ;  /* 0x00008500ff0477ac */ /* 0x000ea20008000a00 */
[----:B------:R-:W-:Y:S01]  /*135d0*/  ISETP.GE.U32.AND P2, PT, R16, R19, PT ;  /* 0x000000131000720c */ /* 0x000fe20003f46070 */
[----:B------:R-:W-:Y:S01]  /*135e0*/  BSSY.RECONVERGENT B0, `(.L_x_252) ;  /* 0x0000026000007945 */ /* 0x000fe20003800200 */
        /* <DEDUP_REMOVED lines=30> */
.L_x_253:
[----:B------:R-:W2:Y:S01]  /*137d0*/  LDCU.64 UR4, c[0x0][0x420] ;  /* 0x00008400ff0477ac */ /* 0x000ea20008000a00 */
[----:B------:R-:W-:Y:S01]  /*137e0*/  IMAD.MOV.U32 R101, RZ, RZ, R3 ;  /* 0x000000ffff657224 */ /* 0x000fe200078e0003 */
[----:B------:R-:W-:Y:S02]  /*137f0*/  MOV R99, R2 ;  /* 0x0000000200637202 */ /* 0x000fe40000000f00 */
[----:B------:R-:W-:Y:S01]  /*13800*/  MOV R98, 0x13840 ;  /* 0x0001384000627802 */ /* 0x000fe20000000f00 */
[----:B--2---:R-:W-:Y:S01]  /*13810*/  IMAD.U32 R100, RZ, RZ, UR4 ;  /* 0x00000004ff647e24 */ /* 0x004fe2000f8e00ff */
[----:B------:R-:W-:Y:S02]  /*13820*/  MOV R97, UR5 ;  /* 0x0000000500617c02 */ /* 0x000fe40008000f00 */
[----:B-1---5:R-:W-:Y:S05]  /*13830*/  CALL.REL.NOINC `($__internal_1_$__cuda_sm20_rem_u64) ;  /* 0x0000006400a47944 */ /* 0x022fea0003c00000 */
.L_x_254:
[----:B------:R-:W-:Y:S05]  /*13840*/  BSYNC.RECONVERGENT B0 ;  /* 0x0000000000007941 */ /* 0x000fea0003800200 */
.L_x_252:
        /* <DEDUP_REMOVED lines=45> */
.L_x_256:
        /* <DEDUP_REMOVED lines=18> */
.L_x_257:
[----:B------:R-:W-:Y:S05]  /*13c40*/  BSYNC.RECONVERGENT B0 ;  /* 0x0000000000007941 */ /* 0x000fea0003800200 */
.L_x_255:
        /* <DEDUP_REMOVED lines=36> */
.L_x_259:
[----:B------:R-:W2:Y:S01]  /*13e90*/  LDCU.64 UR4, c[0x0][0x420] ;  /* 0x00008400ff0477ac */ /* 0x000ea20008000a00 */
[----:B------:R-:W-:Y:S01]  /*13ea0*/  MOV R98, 0x13ee0 ;  /* 0x00013ee000627802 */ /* 0x000fe20000000f00 */
[----:B--2---:R-:W-:Y:S01]  /*13eb0*/  IMAD.U32 R100, RZ, RZ, UR4 ;  /* 0x00000004ff647e24 */ /* 0x004fe2000f8e00ff */
[----:B------:R-:W-:Y:S02]  /*13ec0*/  MOV R97, UR5 ;  /* 0x0000000500617c02 */ /* 0x000fe40008000f00 */
[----:B-1---5:R-:W-:Y:S05]  /*13ed0*/  CALL.REL.NOINC `($__internal_1_$__cuda_sm20_rem_u64) ;  /* 0x0000005c00fc7944 */ /* 0x022fea0003c00000 */
.L_x_260:
[----:B------:R-:W-:Y:S05]  /*13ee0*/  BSYNC.RECONVERGENT B0 ;  /* 0x0000000000007941 */ /* 0x000fea0003800200 */
.L_x_258:
[----:B------:R-:W1:Y:S01]  /*13ef0*/  LDCU UR6, c[0x0][0x380] ;  /* 0x00007000ff0677ac */ /* 0x000e620008000800 */
[--C-:B------:R-:W-:Y:S02]  /*13f00*/  SHF.R.U64 R3, R102, 0x3, R103.reuse ;  /* 0x0000000366037819 */ /* 0x100fe40000001267 */
[----:B------:R-:W-:Y:S02]  /*13f10*/  SHF.R.U32.HI R2, RZ, 0x3, R103 ;  /* 0x00000003ff027819 */ /* 0x000fe40000011667 */
[----:B------:R-:W-:Y:S02]  /*13f20*/  ISETP.GE.U32.AND P1, PT, R12, R3, PT ;  /* 0x000000030c00720c */ /* 0x000fe40003f26070 */
[----:B-1----:R-:W-:-:S04]  /*13f30*/  ISETP.LT.AND P0, PT, R8, UR6, !P0 ;  /* 0x0000000608007c0c */ /* 0x002fc8000c701270 */
[----:B------:R-:W-:-:S13]  /*13f40*/  ISETP.GE.U32.AND.EX P0, PT, R9, R2, P0, P1 ;  /* 0x000000020900720c */ /* 0x000fda0000706110 */
[----:B------:R1:W-:Y:S02]  /*13f50*/  @P0 STG.E.64 desc[UR14][R10.64+0x100], R4 ;  /* 0x000100040a000986 */ /* 0x0003e4000c101b0e */
.L_x_236:
[----:B------:R-:W-:Y:S05]  /*13f60*/  BSYNC.RECONVERGENT B1 ;  /* 0x0000000000017941 */ /* 0x000fea0003800200 */
.L_x_234:
[----:B------:R-:W-:Y:S01]  /*13f70*/  BAR.SYNC.DEFER_BLOCKING 0x0 ;  /* 0x0000000000007b1d */ /* 0x000fe20000010000 */
[----:B------:R-:W-:-:S05]  /*13f80*/  UISETP.GE.AND UP0, UPT, UR21, UR9, UPT ;  /* 0x000000091500728c */ /* 0x000fca000bf06270 */
[----:B------:R-:W2:Y:S01]  /*13f90*/  LDCU.64 UR4, c[0x0][0x440] ;  /* 0x00008800ff0477ac */ /* 0x000ea20008000a00 */
[----:B------:R-:W-:Y:S01]  /*13fa0*/  BSSY.RECONVERGENT B1, `(.L_x_261) ;  /* 0x00001dd000017945 */ /* 0x000fe20003800200 */
[----:B------:R-:W-:-:S04]  /*13fb0*/  DEPBAR.LE SB5, 0x8 ;  /* 0x0000d2000000791a */ /* 0x000fc80000000000 */
[----:B------:R-:W-:Y:S01]  /*13fc0*/  STS.128 [R93], R32 ;  /* 0x000000205d007388 */ /* 0x000fe20000000c00 */
[----:B--2---:R-:W-:-:S03]  /*13fd0*/  IADD3 R14, P0, PT, R78, UR4, RZ ;  /* 0x000000044e0e7c10 */ /* 0x004fc6000ff1e0ff */
[----:B------:R-:W-:Y:S01]  /*13fe0*/  STS.128 [R93+0x40], R28 ;  /* 0x0000401c5d007388 */ /* 0x000fe20000000c00 */
[----:B------:R-:W-:-:S03]  /*13ff0*/  IADD3.X R15, PT, PT, R79, UR5, RZ, P0, !PT ;  /* 0x000000054f0f7c10 */ /* 0x000fc600087fe4ff */
[----:B------:R-:W-:Y:S04]  /*14000*/  STS.128 [R93+0x80], R24 ;  /* 0x000080185d007388 */ /* 0x000fe80000000c00 */
[----:B------:R-:W-:Y:S01]  /*14010*/  STS.128 [R93+0xc0], R20 ;  /* 0x0000c0145d007388 */ /* 0x000fe20000000c00 */
[----:B------:R-:W-:Y:S06]  /*14020*/  BAR.SYNC.DEFER_BLOCKING 0x0 ;  /* 0x0000000000007b1d */ /* 0x000fec0000010000 */
[----:B-1-3--:R-:W1:Y:S04]  /*14030*/  LDS.64 R4, [R74+UR8] ;  /* 0x000000084a047984 */ /* 0x00ae680008000a00 */
        /* <DEDUP_REMOVED lines=15> */
[----:B------:R-:W-:Y:S01]  /*14130*/  VIADD R2, R94, 0x8 ;  /* 0x000000085e027836 */ /* 0x000fe20000000000 */
[----:B------:R-:W-:Y:S09]  /*14140*/  BRA.U UP0, `(.L_x_262) ;  /* 0x0000001900947547 */ /* 0x000ff2000b800000 */
        /* <DEDUP_REMOVED lines=32> */
.L_x_264:
        /* <DEDUP_REMOVED lines=18> */
.L_x_265:
[----:B------:R-:W-:Y:S05]  /*14470*/  BSYNC.RECONVERGENT B0 ;  /* 0x0000000000007941 */ /* 0x000fea0003800200 */
.L_x_263:
        /* <DEDUP_REMOVED lines=35> */
.L_x_267:
[----:B------:R-:W2:Y:S01]  /*146b0*/  LDCU.64 UR4, c[0x0][0x420] ;  /* 0x00008400ff0477ac */ /* 0x000ea20008000a00 */
[----:B------:R-:W-:Y:S01]  /*146c0*/  IMAD.MOV.U32 R101, RZ, RZ, R4 ;  /* 0x000000ffff657224 */ /* 0x000fe200078e0004 */
[----:B------:R-:W-:Y:S02]  /*146d0*/  MOV R99, R3 ;  /* 0x0000000300637202 */ /* 0x000fe40000000f00 */
[----:B------:R-:W-:Y:S01]  /*146e0*/  MOV R98, 0x14720 ;  /* 0x0001472000627802 */ /* 0x000fe20000000f00 */
[----:B--2---:R-:W-:Y:S01]  /*146f0*/  IMAD.U32 R100, RZ, RZ, UR4 ;  /* 0x00000004ff647e24 */ /* 0x004fe2000f8e00ff */
[----:B------:R-:W-:Y:S02]  /*14700*/  MOV R97, UR5 ;  /* 0x0000000500617c02 */ /* 0x000fe40008000f00 */
[----:B-1---5:R-:W-:Y:S05]  /*14710*/  CALL.REL.NOINC `($__internal_1_$__cuda_sm20_rem_u64) ;  /* 0x0000005400ec7944 */ /* 0x022fea0003c00000 */
.L_x_268:
[----:B------:R-:W-:Y:S05]  /*14720*/  BSYNC.RECONVERGENT B0 ;  /* 0x0000000000007941 */ /* 0x000fea0003800200 */
.L_x_266:
        /* <DEDUP_REMOVED lines=43> */
.L_x_270:
        /* <DEDUP_REMOVED lines=17> */
.L_x_271:
[----:B------:R-:W-:Y:S05]  /*14af0*/  BSYNC.RECONVERGENT B0 ;  /* 0x0000000000007941 */ /* 0x000fea0003800200 */
.L_x_269:
        /* <DEDUP_REMOVED lines=36> */
.L_x_273:
[----:B------:R-:W2:Y:S01]  /*14d40*/  LDCU.64 UR4, c[0x0][0x420] ;  /* 0x00008400ff0477ac */ /* 0x000ea20008000a00 */
[----:B------:R-:W-:Y:S01]  /*14d50*/  IMAD.MOV.U32 R101, RZ, RZ, R4 ;  /* 0x000000ffff657224 */ /* 0x000fe200078e0004 */
[----:B------:R-:W-:Y:S02]  /*14d60*/  MOV R99, R3 ;  /* 0x0000000300637202 */ /* 0x000fe40000000f00 */
[----:B------:R-:W-:Y:S01]  /*14d70*/  MOV R98, 0x14db0 ;  /* 0x00014db000627802 */ /* 0x000fe20000000f00 */
[----:B--2---:R-:W-:Y:S01]  /*14d80*/  IMAD.U32 R100, RZ, RZ, UR4 ;  /* 0x00000004ff647e24 */ /* 0x004fe2000f8e00ff */
[----:B------:R-:W-:Y:S02]  /*14d90*/  MOV R97, UR5 ;  /* 0x0000000500617c02 */ /* 0x000fe40008000f00 */
[----:B-1---5:R-:W-:Y:S05]  /*14da0*/  CALL.REL.NOINC `($__internal_1_$__cuda_sm20_rem_u64) ;  /* 0x0000005000487944 */ /* 0x022fea0003c00000 */
.L_x_274:
[----:B------:R-:W-:Y:S05]  /*14db0*/  BSYNC.RECONVERGENT B0 ;  /* 0x0000000000007941 */ /* 0x000fea0003800200 */
.L_x_272:
        /* <DEDUP_REMOVED lines=44> */
.L_x_276:
        /* <DEDUP_REMOVED lines=17> */
.L_x_277:
[----:B------:R-:W-:Y:S05]  /*15190*/  BSYNC.RECONVERGENT B0 ;  /* 0x0000000000007941 */ /* 0x000fea0003800200 */
.L_x_275:
        /* <DEDUP_REMOVED lines=37> */
.L_x_279:
[----:B------:R-:W2:Y:S01]  /*153f0*/  LDCU.64 UR4, c[0x0][0x420] ;  /* 0x00008400ff0477ac */ /* 0x000ea20008000a00 */
[----:B------:R-:W-:Y:S01]  /*15400*/  IMAD.MOV.U32 R101, RZ, RZ, R4 ;  /* 0x000000ffff657224 */ /* 0x000fe200078e0004 */
[----:B------:R-:W-:Y:S02]  /*15410*/  MOV R99, R3 ;  /* 0x0000000300637202 */ /* 0x000fe40000000f00 */
[----:B------:R-:W-:Y:S01]  /*15420*/  MOV R98, 0x15460 ;  /* 0x0001546000627802 */ /* 0x000fe20000000f00 */
[----:B--2---:R-:W-:Y:S01]  /*15430*/  IMAD.U32 R100, RZ, RZ, UR4 ;  /* 0x00000004ff647e24 */ /* 0x004fe2000f8e00ff */
[----:B------:R-:W-:Y:S02]  /*15440*/  MOV R97, UR5 ;  /* 0x0000000500617c02 */ /* 0x000fe40008000f00 */
[----:B-1---5:R-:W-:Y:S05]  /*15450*/  CALL.REL.NOINC `($__internal_1_$__cuda_sm20_rem_u64) ;  /* 0x00000048009c7944 */ /* 0x022fea0003c00000 */
.L_x_280:
[----:B------:R-:W-:Y:S05]  /*15460*/  BSYNC.RECONVERGENT B0 ;  /* 0x0000000000007941 */ /* 0x000fea0003800200 */
.L_x_278:
        /* <DEDUP_REMOVED lines=45> */
.L_x_282:
        /* <DEDUP_REMOVED lines=18> */
.L_x_283:
[----:B------:R-:W-:Y:S05]  /*15860*/  BSYNC.RECONVERGENT B0 ;  /* 0x0000000000007941 */ /* 0x000fea0003800200 */
.L_x_281:
        /* <DEDUP_REMOVED lines=36> */
.L_x_285:
[----:B------:R-:W2:Y:S01]  /*15ab0*/  LDCU.64 UR4, c[0x0][0x420] ;  /* 0x00008400ff0477ac */ /* 0x000ea20008000a00 */
[----:B------:R-:W-:Y:S01]  /*15ac0*/  MOV R98, 0x15b00 ;  /* 0x00015b0000627802 */ /* 0x000fe20000000f00 */
[----:B--2---:R-:W-:Y:S01]  /*15ad0*/  IMAD.U32 R100, RZ, RZ, UR4 ;  /* 0x00000004ff647e24 */ /* 0x004fe2000f8e00ff */
[----:B------:R-:W-:Y:S02]  /*15ae0*/  MOV R97, UR5 ;  /* 0x0000000500617c02 */ /* 0x000fe40008000f00 */
[----:B-1---5:R-:W-:Y:S05]  /*15af0*/  CALL.REL.NOINC `($__internal_1_$__cuda_sm20_rem_u64) ;  /* 0x0000004000f47944 */ /* 0x022fea0003c00000 */
.L_x_286:
[----:B------:R-:W-:Y:S05]  /*15b00*/  BSYNC.RECONVERGENT B0 ;  /* 0x0000000000007941 */ /* 0x000fea0003800200 */
.L_x_284:
        /* <DEDUP_REMOVED lines=9> */
.L_x_262:
[----:B------:R-:W1:Y:S01]  /*15ba0*/  LDCU UR7, c[0x0][0x384] ;  /* 0x00007080ff0777ac */ /* 0x000e620008000800 */
[----:B------:R-:W-:Y:S01]  /*15bb0*/  VIADD R3, R94, 0xb ;  /* 0x0000000b5e037836 */ /* 0x000fe20000000000 */
[----:B------:R-:W2:Y:S01]  /*15bc0*/  LDCU.64 UR4, c[0x0][0x428] ;  /* 0x00008500ff0477ac */ /* 0x000ea20008000a00 */
[----:B-1----:R-:W-:Y:S02]  /*15bd0*/  ISETP.GE.AND P6, PT, R92, UR7, PT ;  /* 0x000000075c007c0c */ /* 0x002fe4000bfc6270 */
[----:B------:R-:W-:Y:S02]  /*15be0*/  ISETP.GE.AND P0, PT, R76, UR7, PT ;  /* 0x000000074c007c0c */ /* 0x000fe4000bf06270 */
[C---:B------:R-:W-:Y:S02]  /*15bf0*/  ISETP.LT.AND P4, PT, R2.reuse, UR6, !P6 ;  /* 0x0000000602007c0c */ /* 0x040fe4000f781270 */
[----:B------:R-:W-:Y:S01]  /*15c00*/  ISETP.LT.AND P3, PT, R2, UR6, !P0 ;  /* 0x0000000602007c0c */ /* 0x000fe2000c761270 */
[----:B------:R-:W-:Y:S01]  /*15c10*/  VIADD R2, R94, 0x9 ;  /* 0x000000095e027836 */ /* 0x000fe20000000000 */
[----:B--2---:R-:W-:-:S04]  /*15c20*/  IADD3 R4, P2, PT, R14, UR4, RZ ;  /* 0x000000040e047c10 */ /* 0x004fc8000ff5e0ff */
[----:B------:R-:W-:Y:S02]  /*15c30*/  ISETP.LT.AND P1, PT, R2, UR6, !P6 ;  /* 0x0000000602007c0c */ /* 0x000fe4000f721270 */
[----:B------:R-:W-:-:S03]  /*15c40*/  IADD3.X R5, PT, PT, R15, UR5, RZ, P2, !PT ;  /* 0x000000050f057c10 */ /* 0x000fc600097fe4ff */
[----:B------:R-:W-:Y:S01]  /*15c50*/  @P4 STG.E.64 desc[UR14][R14.64], R24 ;  /* 0x000000180e004986 */ /* 0x000fe2000c101b0e */
[----:B------:R-:W-:Y:S01]  /*15c60*/  ISETP.LT.AND P4, PT, R2, UR6, !P0 ;  /* 0x0000000602007c0c */ /* 0x000fe2000c781270 */
[----:B------:R-:W-:Y:S02]  /*15c70*/  VIADD R2, R94, 0xa ;  /* 0x0000000a5e027836 */ /* 0x000fe40000000000 */
[----:B------:R1:W-:Y:S03]  /*15c80*/  @P3 STG.E.64 desc[UR14][R14.64+0x100], R20 ;  /* 0x000100140e003986 */ /* 0x0003e6000c101b0e */
[C---:B------:R-:W-:Y:S01]  /*15c90*/  ISETP.LT.AND P3, PT, R2.reuse, UR6, !P6 ;  /* 0x0000000602007c0c */ /* 0x040fe2000f761270 */
[----:B------:R2:W-:Y:S01]  /*15ca0*/  @P1 STG.E.64 desc[UR14][R4.64], R18 ;  /* 0x0000001204001986 */ /* 0x0005e2000c101b0e */
[----:B------:R-:W-:Y:S02]  /*15cb0*/  ISETP.LT.AND P2, PT, R2, UR6, !P0 ;  /* 0x0000000602007c0c */ /* 0x000fe4000c741270 */
[----:B------:R-:W-:-:S02]  /*15cc0*/  ISETP.LT.AND P1, PT, R3, UR6, !P6 ;  /* 0x0000000603007c0c */ /* 0x000fc4000f721270 */
[----:B------:R-:W-:Y:S01]  /*15cd0*/  IADD3 R2, P6, PT, R4, UR4, RZ ;  /* 0x0000000404027c10 */ /* 0x000fe2000ffde0ff */
[----:B------:R2:W-:Y:S01]  /*15ce0*/  @P4 STG.E.64 desc[UR14][R4.64+0x100], R16 ;  /* 0x0001001004004986 */ /* 0x0005e2000c101b0e */
[----:B------:R-:W-:Y:S02]  /*15cf0*/  ISETP.LT.AND P0, PT, R3, UR6, !P0 ;  /* 0x0000000603007c0c */ /* 0x000fe4000c701270 */
[----:B------:R-:W-:-:S05]  /*15d00*/  IADD3.X R3, PT, PT, R5, UR5, RZ, P6, !PT ;  /* 0x0000000505037c10 */ /* 0x000fca000b7fe4ff */
[----:B------:R2:W-:Y:S04]  /*15d10*/  @P3 STG.E.64 desc[UR14][R2.64], R12 ;  /* 0x0000000c02003986 */ /* 0x0005e8000c101b0e */
[----:B------:R2:W-:Y:S01]  /*15d20*/  @P2 STG.E.64 desc[UR14][R2.64+0x100], R10 ;  /* 0x0001000a02002986 */ /* 0x0005e2000c101b0e */
[----:B-1----:R-:W-:-:S04]  /*15d30*/  IADD3 R20, P4, PT, R2, UR4, RZ ;  /* 0x0000000402147c10 */ /* 0x002fc8000ff9e0ff */
[----:B------:R-:W-:-:S05]  /*15d40*/  IADD3.X R21, PT, PT, R3, UR5, RZ, P4, !PT ;  /* 0x0000000503157c10 */ /* 0x000fca000a7fe4ff */
[----:B------:R2:W-:Y:S04]  /*15d50*/  @P1 STG.E.64 desc[UR14][R20.64], R8 ;  /* 0x0000000814001986 */ /* 0x0005e8000c101b0e */
[----:B------:R2:W-:Y:S02]  /*15d60*/  @P0 STG.E.64 desc[UR14][R20.64+0x100], R6 ;  /* 0x0001000614000986 */ /* 0x0005e4000c101b0e */
.L_x_287:
[----:B------:R-:W-:Y:S05]  /*15d70*/  BSYNC.RECONVERGENT B1 ;  /* 0x0000000000017941 */ /* 0x000fea0003800200 */
.L_x_261:
[----:B------:R-:W-:Y:S01]  /*15d80*/  BAR.SYNC.DEFER_BLOCKING 0x0 ;  /* 0x0000000000007b1d */ /* 0x000fe20000010000 */
[----:B------:R-:W-:Y:S01]  /*15d90*/  UISETP.GE.AND UP0, UPT, UR21, UR9, UPT ;  /* 0x000000091500728c */ /* 0x000fe2000bf06270 */
[----:B--2---:R-:W-:-:S04]  /*15da0*/  VIADD R2, R94, 0x10 ;  /* 0x000000105e027836 */ /* 0x004fc80000000000 */
[----:B------:R-:W1:Y:S01]  /*15db0*/  LDCU.64 UR4, c[0x0][0x440] ;  /* 0x00008800ff0477ac */ /* 0x000e620008000a00 */
[----:B------:R-:W-:Y:S01]  /*15dc0*/  BSSY.RECONVERGENT B1, `(.L_x_288) ;  /* 0x00001dc000017945 */ /* 0x000fe20003800200 */
[----:B------:R-:W-:-:S04]  /*15dd0*/  DEPBAR.LE SB5, 0x6 ;  /* 0x0000d1800000791a */ /* 0x000fc80000000000 */
[----:B------:R-:W-:Y:S01]  /*15de0*/  STS.128 [R93], R36 ;  /* 0x000000245d007388 */ /* 0x000fe20000000c00 */
[----:B-1----:R-:W-:-:S03]  /*15df0*/  IADD3 R12, P0, PT, R14, UR4, RZ ;  /* 0x000000040e0c7c10 */ /* 0x002fc6000ff1e0ff */
[----:B------:R-:W-:Y:S01]  /*15e00*/  STS.128 [R93+0x40], R40 ;  /* 0x000040285d007388 */ /* 0x000fe20000000c00 */
[----:B------:R-:W-:Y:S01]  /*15e10*/  IADD3.X R13, PT, PT, R15, UR5, RZ, P0, !PT ;  /* 0x000000050f0d7c10 */ /* 0x000fe200087fe4ff */
[----:B------:R-:W-:-:S04]  /*15e20*/  DEPBAR.LE SB5, 0x4 ;  /* 0x0000d1000000791a */ /* 0x000fc80000000000 */
[----:B------:R-:W-:Y:S04]  /*15e30*/  STS.128 [R93+0x80], R44 ;  /* 0x0000802c5d007388 */ /* 0x000fe80000000c00 */
        /* <DEDUP_REMOVED lines=51> */
.L_x_291:
        /* <DEDUP_REMOVED lines=18> */
.L_x_292:
[----:B------:R-:W-:Y:S05]  /*16290*/  BSYNC.RECONVERGENT B0 ;  /* 0x0000000000007941 */ /* 0x000fea0003800200 */
.L_x_290:
[----:B------:R-:W1:Y:S01]  /*162a0*/  LDCU.64 UR4, c[0x0][0x380] ;  /* 0x00007000ff0477ac */ /* 0x000e620008000a00 */
[--C-:B------:R-:W-:Y:S01]  /*162b0*/  SHF.R.U64 R15, R26, 0x3, R3.reuse ;  /* 0x000000031a0f7819 */ /* 0x100fe20000001203 */
[----:B------:R-:W-:Y:S03]  /*162c0*/  BSSY.RECONVERGENT B0, `(.L_x_293) ;  /* 0x0000028000007945 */ /* 0x000fe60003800200 */
[----:B------:R-:W-:Y:S02]  /*162d0*/  ISETP.GE.U32.AND P2, PT, R14, R15, PT ;  /* 0x0000000f0e00720c */ /* 0x000fe40003f46070 */
[----:B------:R-:W-:Y:S02]  /*162e0*/  SHF.R.S32.HI R15, RZ, 0x1f, R14 ;  /* 0x0000001fff0f7819 */ /* 0x000fe4000001140e */
[----:B-1----:R-:W-:Y:S02]  /*162f0*/  ISETP.GE.AND P0, PT, R2, UR4, PT ;  /* 0x0000000402007c0c */ /* 0x002fe4000bf06270 */
[----:B------:R-:W-:-:S02]  /*16300*/  SHF.R.U32.HI R2, RZ, 0x3, R3 ;  /* 0x00000003ff027819 */ /* 0x000fc40000011603 */
        /* <DEDUP_REMOVED lines=28> */
.L_x_294:
[----:B------:R-:W2:Y:S01]  /*164d0*/  LDCU.64 UR4, c[0x0][0x420] ;  /* 0x00008400ff0477ac */ /* 0x000ea20008000a00 */
[----:B------:R-:W-:Y:S01]  /*164e0*/  IMAD.MOV.U32 R101, RZ, RZ, R3 ;  /* 0x000000ffff657224 */ /* 0x000fe200078e0003 */
[----:B------:R-:W-:Y:S02]  /*164f0*/  MOV R99, R2 ;  /* 0x0000000200637202 */ /* 0x000fe40000000f00 */
[----:B------:R-:W-:Y:S01]  /*16500*/  MOV R98, 0x16540 ;  /* 0x0001654000627802 */ /* 0x000fe20000000f00 */
[----:B--2---:R-:W-:Y:S01]  /*16510*/  IMAD.U32 R100, RZ, RZ, UR4 ;  /* 0x00000004ff647e24 */ /* 0x004fe2000f8e00ff */
[----:B------:R-:W-:Y:S02]  /*16520*/  MOV R97, UR5 ;  /* 0x0000000500617c02 */ /* 0x000fe40008000f00 */
[----:B-1---5:R-:W-:Y:S05]  /*16530*/  CALL.REL.NOINC `($__internal_1_$__cuda_sm20_rem_u64) ;  /* 0x0000003800647944 */ /* 0x022fea0003c00000 */
.L_x_295:
[----:B------:R-:W-:Y:S05]  /*16540*/  BSYNC.RECONVERGENT B0 ;  /* 0x0000000000007941 */ /* 0x000fea0003800200 */
.L_x_293:
        /* <DEDUP_REMOVED lines=26> */
[----:B--2---:R-:W-:Y:S01]  /*166f0*/  IMAD R21, R29, R25, RZ ;  /* 0x000000191d157224 */ /* 0x004fe200078e02ff */
        /* <DEDUP_REMOVED lines=15> */
.L_x_297:
        /* <DEDUP_REMOVED lines=17> */
.L_x_298:
[----:B------:R-:W-:Y:S05]  /*16900*/  BSYNC.RECONVERGENT B0 ;  /* 0x0000000000007941 */ /* 0x000fea0003800200 */
.L_x_296:
        /* <DEDUP_REMOVED lines=37> */
.L_x_300:
[----:B------:R-:W2:Y:S01]  /*16b60*/  LDCU.64 UR4, c[0x0][0x420] ;  /* 0x00008400ff0477ac */ /* 0x000ea20008000a00 */
[----:B------:R-:W-:Y:S01]  /*16b70*/  IMAD.MOV.U32 R101, RZ, RZ, R3 ;  /* 0x000000ffff657224 */ /* 0x000fe200078e0003 */
[----:B------:R-:W-:Y:S02]  /*16b80*/  MOV R99, R2 ;  /* 0x0000000200637202 */ /* 0x000fe40000000f00 */
[----:B------:R-:W-:Y:S01]  /*16b90*/  MOV R98, 0x16bd0 ;  /* 0x00016bd000627802 */ /* 0x000fe20000000f00 */
[----:B--2---:R-:W-:Y:S01]  /*16ba0*/  IMAD.U32 R100, RZ, RZ, UR4 ;  /* 0x00000004ff647e24 */ /* 0x004fe2000f8e00ff */
[----:B------:R-:W-:Y:S02]  /*16bb0*/  MOV R97, UR5 ;  /* 0x0000000500617c02 */ /* 0x000fe40008000f00 */
[----:B-1---5:R-:W-:Y:S05]  /*16bc0*/  CALL.REL.NOINC `($__internal_1_$__cuda_sm20_rem_u64) ;  /* 0x0000003000c07944 */ /* 0x022fea0003c00000 */
.L_x_301:
[----:B------:R-:W-:Y:S05]  /*16bd0*/  BSYNC.RECONVERGENT B0 ;  /* 0x0000000000007941 */ /* 0x000fea0003800200 */
.L_x_299:
        /* <DEDUP_REMOVED lines=44> */
.L_x_303:
        /* <DEDUP_REMOVED lines=17> */
.L_x_304:
[----:B------:R-:W-:Y:S05]  /*16fb0*/  BSYNC.RECONVERGENT B0 ;  /* 0x0000000000007941 */ /* 0x000fea0003800200 */
.L_x_302:
        /* <DEDUP_REMOVED lines=37> */
.L_x_306:
[----:B------:R-:W2:Y:S01]  /*17210*/  LDCU.64 UR4, c[0x0][0x420] ;  /* 0x00008400ff0477ac */ /* 0x000ea20008000a00 */
[----:B------:R-:W-:Y:S01]  /*17220*/  IMAD.MOV.U32 R101, RZ, RZ, R3 ;  /* 0x000000ffff657224 */ /* 0x000fe200078e0003 */
[----:B------:R-:W-:Y:S02]  /*17230*/  MOV R99, R2 ;  /* 0x0000000200637202 */ /* 0x000fe40000000f00 */
[----:B------:R-:W-:Y:S01]  /*17240*/  MOV R98, 0x17280 ;  /* 0x0001728000627802 */ /* 0x000fe20000000f00 */
[----:B--2---:R-:W-:Y:S01]  /*17250*/  IMAD.U32 R100, RZ, RZ, UR4 ;  /* 0x00000004ff647e24 */ /* 0x004fe2000f8e00ff */
[----:B------:R-:W-:Y:S02]  /*17260*/  MOV R97, UR5 ;  /* 0x0000000500617c02 */ /* 0x000fe40008000f00 */
[----:B-1---5:R-:W-:Y:S05]  /*17270*/  CALL.REL.NOINC `($__internal_1_$__cuda_sm20_rem_u64) ;  /* 0x0000002c00147944 */ /* 0x022fea0003c00000 */
.L_x_307:
[----:B------:R-:W-:Y:S05]  /*17280*/  BSYNC.RECONVERGENT B0 ;  /* 0x0000000000007941 */ /* 0x000fea0003800200 */
.L_x_305:
        /* <DEDUP_REMOVED lines=44> */
.L_x_309:
        /* <DEDUP_REMOVED lines=17> */
.L_x_310:
[----:B------:R-:W-:Y:S05]  /*17660*/  BSYNC.RECONVERGENT B0 ;  /* 0x0000000000007941 */ /* 0x000fea0003800200 */
.L_x_308:
        /* <DEDUP_REMOVED lines=37> */
.L_x_312:
[----:B------:R-:W2:Y:S01]  /*178c0*/  LDCU.64 UR4, c[0x0][0x420] ;  /* 0x00008400ff0477ac */ /* 0x000ea20008000a00 */
[----:B------:R-:W-:Y:S01]  /*178d0*/  MOV R98, 0x17910 ;  /* 0x0001791000627802 */ /* 0x000fe20000000f00 */
[----:B--2---:R-:W-:Y:S01]  /*178e0*/  IMAD.U32 R100, RZ, RZ, UR4 ;  /* 0x00000004ff647e24 */ /* 0x004fe2000f8e00ff */
[----:B------:R-:W-:Y:S02]  /*178f0*/  MOV R97, UR5 ;  /* 0x0000000500617c02 */ /* 0x000fe40008000f00 */
[----:B-1---5:R-:W-:Y:S05]  /*17900*/  CALL.REL.NOINC `($__internal_1_$__cuda_sm20_rem_u64) ;  /* 0x0000002400707944 */ /* 0x022fea0003c00000 */
.L_x_313:
[----:B------:R-:W-:Y:S05]  /*17910*/  BSYNC.RECONVERGENT B0 ;  /* 0x0000000000007941 */ /* 0x000fea0003800200 */
.L_x_311:
        /* <DEDUP_REMOVED lines=9> */
.L_x_289:
        /* <DEDUP_REMOVED lines=29> */
.L_x_314:
[----:B------:R-:W-:Y:S05]  /*17b80*/  BSYNC.RECONVERGENT B1 ;  /* 0x0000000000017941 */ /* 0x000fea0003800200 */
.L_x_288:
[----:B------:R-:W-:Y:S01]  /*17b90*/  BAR.SYNC.DEFER_BLOCKING 0x0 ;  /* 0x0000000000007b1d */ /* 0x000fe20000010000 */
[----:B------:R-:W-:-:S05]  /*17ba0*/  UISETP.GE.AND UP0, UPT, UR21, UR9, UPT ;  /* 0x000000091500728c */ /* 0x000fca000bf06270 */
[----:B------:R-:W2:Y:S01]  /*17bb0*/  LDCU.64 UR4, c[0x0][0x440] ;  /* 0x00008800ff0477ac */ /* 0x000ea20008000a00 */
[----:B-----5:R-:W-:Y:S01]  /*17bc0*/  STS.128 [R93], R64 ;  /* 0x000000405d007388 */ /* 0x020fe20000000c00 */
[----:B--2---:R-:W-:-:S03]  /*17bd0*/  IADD3 R18, P0, PT, R12, UR4, RZ ;  /* 0x000000040c127c10 */ /* 0x004fc6000ff1e0ff */
[----:B------:R-:W-:Y:S01]  /*17be0*/  STS.128 [R93+0x40], R60 ;  /* 0x0000403c5d007388 */ /* 0x000fe20000000c00 */
[----:B------:R-:W-:-:S03]  /*17bf0*/  IADD3.X R19, PT, PT, R13, UR5, RZ, P0, !PT ;  /* 0x000000050d137c10 */ /* 0x000fc600087fe4ff */
[----:B------:R-:W-:Y:S04]  /*17c00*/  STS.128 [R93+0x80], R56 ;  /* 0x000080385d007388 */ /* 0x000fe80000000c00 */
[----:B------:R-:W-:Y:S01]  /*17c10*/  STS.128 [R93+0xc0], R52 ;  /* 0x0000c0345d007388 */ /* 0x000fe20000000c00 */
[----:B------:R-:W-:Y:S06]  /*17c20*/  BAR.SYNC.DEFER_BLOCKING 0x0 ;  /* 0x0000000000007b1d */ /* 0x000fec0000010000 */
[----:B------:R-:W2:Y:S04]  /*17c30*/  LDS.64 R20, [R74+UR8] ;  /* 0x000000084a147984 */ /* 0x000ea80008000a00 */
[----:B------:R-:W3:Y:S04]  /*17c40*/  LDS.64 R16, [R74+UR8+0x100] ;  /* 0x000100084a107984 */ /* 0x000ee80008000a00 */
[----:B------:R-:W4:Y:S04]  /*17c50*/  LDS.64 R14, [R74+UR8+0x220] ;  /* 0x000220084a0e7984 */ /* 0x000f280008000a00 */
[----:B-1----:R-:W1:Y:S04]  /*17c60*/  LDS.64 R10, [R74+UR8+0x320] ;  /* 0x000320084a0a7984 */ /* 0x002e680008000a00 */
[----:B------:R-:W1:Y:S04]  /*17c70*/  LDS.64 R8, [R74+UR8+0x440] ;  /* 0x000440084a087984 */ /* 0x000e680008000a00 */
[----:B------:R-:W1:Y:S04]  /*17c80*/  LDS.64 R6, [R74+UR8+0x540] ;  /* 0x000540084a067984 */ /* 0x000e680008000a00 */
[----:B------:R-:W1:Y:S04]  /*17c90*/  LDS.64 R4, [R74+UR8+0x660] ;  /* 0x000660084a047984 */ /* 0x000e680008000a00 */
[----:B------:R-:W1:Y:S01]  /*17ca0*/  LDS.64 R2, [R74+UR8+0x760] ;  /* 0x000760084a027984 */ /* 0x000e620008000a00 */
[----:B--2---:R-:W-:-:S02]  /*17cb0*/  DMUL R20, R20, R112 ;  /* 0x0000007014147228 */ /* 0x004fc40000000000 */
[-C--:B---3--:R-:W-:Y:S02]  /*17cc0*/  DMUL R16, R16, R112.reuse ;  /* 0x0000007010107228 */ /* 0x088fe40000000000 */
[-C--:B----4-:R-:W-:Y:S02]  /*17cd0*/  DMUL R14, R14, R112.reuse ;  /* 0x000000700e0e7228 */ /* 0x090fe40000000000 */
[-C--:B-1----:R-:W-:Y:S02]  /*17ce0*/  DMUL R10, R10, R112.reuse ;  /* 0x000000700a0a7228 */ /* 0x082fe40000000000 */
        /* <DEDUP_REMOVED lines=38> */
.L_x_317:
        /* <DEDUP_REMOVED lines=18> */
.L_x_318:
[----:B------:R-:W-:Y:S05]  /*18070*/  BSYNC.RECONVERGENT B0 ;  /* 0x0000000000007941 */ /* 0x000fea0003800200 */
.L_x_316:
        /* <DEDUP_REMOVED lines=35> */
.L_x_320:
[----:B------:R-:W2:Y:S01]  /*182b0*/  LDCU.64 UR4, c[0x0][0x420] ;  /* 0x00008400ff0477ac */ /* 0x000ea20008000a00 */
[----:B------:R-:W-:Y:S01]  /*182c0*/  IMAD.MOV.U32 R101, RZ, RZ, R3 ;  /* 0x000000ffff657224 */ /* 0x000fe200078e0003 */
[----:B------:R-:W-:Y:S02]  /*182d0*/  MOV R99, R2 ;  /* 0x0000000200637202 */ /* 0x000fe40000000f00 */
[----:B------:R-:W-:Y:S01]  /*182e0*/  MOV R98, 0x18320 ;  /* 0x0001832000627802 */ /* 0x000fe20000000f00 */
[----:B--2---:R-:W-:Y:S01]  /*182f0*/  IMAD.U32 R100, RZ, RZ, UR4 ;  /* 0x00000004ff647e24 */ /* 0x004fe2000f8e00ff */
[----:B------:R-:W-:Y:S02]  /*18300*/  MOV R97, UR5 ;  /* 0x0000000500617c02 */ /* 0x000fe40008000f00 */
[----:B-1----:R-:W-:Y:S05]  /*18310*/  CALL.REL.NOINC `($__internal_1_$__cuda_sm20_rem_u64) ;  /* 0x0000001800ec7944 */ /* 0x002fea0003c00000 */
.L_x_321:
[----:B------:R-:W-:Y:S05]  /*18320*/  BSYNC.RECONVERGENT B0 ;  /* 0x0000000000007941 */ /* 0x000fea0003800200 */
.L_x_319:
        /* <DEDUP_REMOVED lines=44> */
.L_x_323:
        /* <DEDUP_REMOVED lines=17> */
.L_x_324:
[----:B------:R-:W-:Y:S05]  /*18700*/  BSYNC.RECONVERGENT B0 ;  /* 0x0000000000007941 */ /* 0x000fea0003800200 */
.L_x_322:
        /* <DEDUP_REMOVED lines=37> */
.L_x_326:
[----:B------:R-:W2:Y:S01]  /*18960*/  LDCU.64 UR4, c[0x0][0x420] ;  /* 0x00008400ff0477ac */ /* 0x000ea20008000a00 */
[----:B------:R-:W-:Y:S01]  /*18970*/  IMAD.MOV.U32 R101, RZ, RZ, R3 ;  /* 0x000000ffff657224 */ /* 0x000fe200078e0003 */
[----:B------:R-:W-:Y:S02]  /*18980*/  MOV R99, R2 ;  /* 0x0000000200637202 */ /* 0x000fe40000000f00 */
[----:B------:R-:W-:Y:S01]  /*18990*/  MOV R98, 0x189d0 ;  /* 0x000189d000627802 */ /* 0x000fe20000000f00 */
[----:B--2---:R-:W-:Y:S01]  /*189a0*/  IMAD.U32 R100, RZ, RZ, UR4 ;  /* 0x00000004ff647e24 */ /* 0x004fe2000f8e00ff */
[----:B------:R-:W-:Y:S02]  /*189b0*/  MOV R97, UR5 ;  /* 0x0000000500617c02 */ /* 0x000fe40008000f00 */
[----:B-1----:R-:W-:Y:S05]  /*189c0*/  CALL.REL.NOINC `($__internal_1_$__cuda_sm20_rem_u64) ;  /* 0x0000001400407944 */ /* 0x002fea0003c00000 */
.L_x_327:
[----:B------:R-:W-:Y:S05]  /*189d0*/  BSYNC.RECONVERGENT B0 ;  /* 0x0000000000007941 */ /* 0x000fea0003800200 */
.L_x_325:
        /* <DEDUP_REMOVED lines=44> */
.L_x_329:
        /* <DEDUP_REMOVED lines=17> */
.L_x_330:
[----:B------:R-:W-:Y:S05]  /*18db0*/  BSYNC.RECONVERGENT B0 ;  /* 0x0000000000007941 */ /* 0x000fea0003800200 */
.L_x_328:
        /* <DEDUP_REMOVED lines=37> */
.L_x_332:
[----:B------:R-:W2:Y:S01]  /*19010*/  LDCU.64 UR4, c[0x0][0x420] ;  /* 0x00008400ff0477ac */ /* 0x000ea20008000a00 */
[----:B------:R-:W-:Y:S01]  /*19020*/  IMAD.MOV.U32 R101, RZ, RZ, R3 ;  /* 0x000000ffff657224 */ /* 0x000fe200078e0003 */
[----:B------:R-:W-:Y:S02]  /*19030*/  MOV R99, R2 ;  /* 0x0000000200637202 */ /* 0x000fe40000000f00 */
[----:B------:R-:W-:Y:S01]  /*19040*/  MOV R98, 0x19080 ;  /* 0x0001908000627802 */ /* 0x000fe20000000f00 */
[----:B--2---:R-:W-:Y:S01]  /*19050*/  IMAD.U32 R100, RZ, RZ, UR4 ;  /* 0x00000004ff647e24 */ /* 0x004fe2000f8e00ff */
[----:B------:R-:W-:Y:S02]  /*19060*/  MOV R97, UR5 ;  /* 0x0000000500617c02 */ /* 0x000fe40008000f00 */
[----:B-1----:R-:W-:Y:S05]  /*19070*/  CALL.REL.NOINC `($__internal_1_$__cuda_sm20_rem_u64) ;  /* 0x0000000c00947944 */ /* 0x002fea0003c00000 */
.L_x_333:
[----:B------:R-:W-:Y:S05]  /*19080*/  BSYNC.RECONVERGENT B0 ;  /* 0x0000000000007941 */ /* 0x000fea0003800200 */
.L_x_331:
        /* <DEDUP_REMOVED lines=21> */
[----:B--2---:R-:W1:Y:S01]  /*191e0*/  I2F.U32.RP R14, R13 ;  /* 0x0000000d000e7306 */ /* 0x004e620000209000 */
        /* <DEDUP_REMOVED lines=20> */
.L_x_335:
        /* <DEDUP_REMOVED lines=17> */
.L_x_336:
[----:B------:R-:W-:Y:S05]  /*19440*/  BSYNC.RECONVERGENT B0 ;  /* 0x0000000000007941 */ /* 0x000fea0003800200 */
.L_x_334:
        /* <DEDUP_REMOVED lines=18> */
[----:B------:R-:W1:Y:S01]  /*19570*/  I2F.U32.RP R3, R13 ;  /* 0x0000000d00037306 */ /* 0x000e620000209000 */
[----:B------:R-:W-:-:S07]  /*19580*/  MOV R103, RZ ;  /* 0x000000ff00677202 */ /* 0x000fce0000000f00 */
[----:B-1----:R-:W1:Y:S02]  /*19590*/  MUFU.RCP R4, R3 ;  /* 0x0000000300047308 */ /* 0x002e640000001000 */
[----:B-1----:R-:W-:-:S06]  /*195a0*/  VIADD R4, R4, 0xffffffe ;  /* 0x0ffffffe04047836 */ /* 0x002fcc0000000000 */
[----:B------:R-:W1:Y:S02]  /*195b0*/  F2I.FTZ.U32.TRUNC.NTZ R5, R4 ;  /* 0x0000000400057305 */ /* 0x000e64000021f000 */
[----:B-1----:R-:W-:Y:S01]  /*195c0*/  IMAD.MOV R2, RZ, RZ, -R5 ;  /* 0x000000ffff027224 */ /* 0x002fe200078e0a05 */
        /* <DEDUP_REMOVED lines=14> */
.L_x_338:
[----:B------:R-:W2:Y:S01]  /*196b0*/  LDCU.64 UR4, c[0x0][0x420] ;  /* 0x00008400ff0477ac */ /* 0x000ea20008000a00 */
[----:B------:R-:W-:Y:S01]  /*196c0*/  MOV R98, 0x19700 ;  /* 0x0001970000627802 */ /* 0x000fe20000000f00 */
[----:B--2---:R-:W-:Y:S01]  /*196d0*/  IMAD.U32 R100, RZ, RZ, UR4 ;  /* 0x00000004ff647e24 */ /* 0x004fe2000f8e00ff */
[----:B------:R-:W-:Y:S02]  /*196e0*/  MOV R97, UR5 ;  /* 0x0000000500617c02 */ /* 0x000fe40008000f00 */
[----:B-1----:R-:W-:Y:S05]  /*196f0*/  CALL.REL.NOINC `($__internal_1_$__cuda_sm20_rem_u64) ;  /* 0x0000000400f47944 */ /* 0x002fea0003c00000 */
.L_x_339:
[----:B------:R-:W-:Y:S05]  /*19700*/  BSYNC.RECONVERGENT B0 ;  /* 0x0000000000007941 */ /* 0x000fea0003800200 */
.L_x_337:
[--C-:B------:R-:W-:Y:S02]  /*19710*/  SHF.R.U64 R3, R102, 0x3, R103.reuse ;  /* 0x0000000366037819 */ /* 0x100fe40000001267 */
[----:B------:R-:W-:Y:S02]  /*19720*/  SHF.R.U32.HI R2, RZ, 0x3, R103 ;  /* 0x00000003ff027819 */ /* 0x000fe40000011667 */
[----:B------:R-:W-:-:S04]  /*19730*/  ISETP.GE.U32.AND P1, PT, R6, R3, PT ;  /* 0x000000030600720c */ /* 0x000fc80003f26070 */
[----:B------:R-:W-:-:S13]  /*19740*/  ISETP.GE.U32.AND.EX P0, PT, R7, R2, P0, P1 ;  /* 0x000000020700720c */ /* 0x000fda0000706110 */
[----:B------:R-:W-:Y:S05]  /*19750*/  @!P0 BRA `(.L_x_233) ;  /* 0x00000000007c8947 */ /* 0x000fea0003800000 */
[----:B------:R1:W-:Y:S01]  /*19760*/  STG.E.64 desc[UR14][R8.64+0x100], R112 ;  /* 0x0001007008007986 */ /* 0x0003e2000c101b0e */
[----:B------:R-:W-:Y:S05]  /*19770*/  BRA `(.L_x_233) ;  /* 0x0000000000747947 */ /* 0x000fea0003800000 */
.L_x_315:
[----:B------:R-:W1:Y:S01]  /*19780*/  LDCU UR6, c[0x0][0x380] ;  /* 0x00007000ff0677ac */ /* 0x000e620008000800 */
[----:B------:R-:W-:Y:S02]  /*19790*/  ISETP.GE.AND P6, PT, R92, UR7, PT ;  /* 0x000000075c007c0c */ /* 0x000fe4000bfc6270 */
[----:B------:R-:W-:Y:S01]  /*197a0*/  ISETP.GE.AND P0, PT, R76, UR7, PT ;  /* 0x000000074c007c0c */ /* 0x000fe2000bf06270 */
[----:B------:R-:W2:Y:S01]  /*197b0*/  LDCU.64 UR4, c[0x0][0x428] ;  /* 0x00008500ff0477ac */ /* 0x000ea20008000a00 */
[C---:B-1----:R-:W-:Y:S02]  /*197c0*/  ISETP.LT.AND P2, PT, R2.reuse, UR6, !P6 ;  /* 0x0000000602007c0c */ /* 0x042fe4000f741270 */
[----:B------:R-:W-:Y:S01]  /*197d0*/  ISETP.LT.AND P3, PT, R2, UR6, !P0 ;  /* 0x0000000602007c0c */ /* 0x000fe2000c761270 */
[----:B------:R-:W-:-:S05]  /*197e0*/  VIADD R2, R94, 0x19 ;  /* 0x000000195e027836 */ /* 0x000fca0000000000 */
[C---:B------:R-:W-:Y:S02]  /*197f0*/  ISETP.LT.AND P1, PT, R2.reuse, UR6, !P6 ;  /* 0x0000000602007c0c */ /* 0x040fe4000f721270 */
[----:B------:R-:W-:Y:S01]  /*19800*/  ISETP.LT.AND P4, PT, R2, UR6, !P0 ;  /* 0x0000000602007c0c */ /* 0x000fe2000c781270 */
[----:B------:R-:W-:Y:S02]  /*19810*/  VIADD R2, R94, 0x1a ;  /* 0x0000001a5e027836 */ /* 0x000fe40000000000 */
[----:B------:R-:W-:Y:S01]  /*19820*/  @P2 STG.E.64 desc[UR14][R18.64], R20 ;  /* 0x0000001412002986 */ /* 0x000fe2000c101b0e */
[----:B--2---:R-:W-:Y:S01]  /*19830*/  IADD3 R12, P2, PT, R18, UR4, RZ ;  /* 0x00000004120c7c10 */ /* 0x004fe2000ff5e0ff */
[----:B------:R-:W-:Y:S02]  /*19840*/  VIADD R94, R94, 0x1b ;  /* 0x0000001b5e5e7836 */ /* 0x000fe40000000000 */
[----:B------:R1:W-:Y:S01]  /*19850*/  @P3 STG.E.64 desc[UR14][R18.64+0x100], R16 ;  /* 0x0001001012003986 */ /* 0x0003e2000c101b0e */
[----:B------:R-:W-:-:S02]  /*19860*/  IADD3.X R13, PT, PT, R19, UR5, RZ, P2, !PT ;  /* 0x00000005130d7c10 */ /* 0x000fc400097fe4ff */
[C---:B------:R-:W-:Y:S02]  /*19870*/  ISETP.LT.AND P3, PT, R2.reuse, UR6, !P6 ;  /* 0x0000000602007c0c */ /* 0x040fe4000f761270 */
[----:B------:R-:W-:Y:S01]  /*19880*/  ISETP.LT.AND P2, PT, R2, UR6, !P0 ;  /* 0x0000000602007c0c */ /* 0x000fe2000c741270 */
[----:B------:R2:W-:Y:S01]  /*19890*/  @P1 STG.E.64 desc[UR14][R12.64], R14 ;  /* 0x0000000e0c001986 */ /* 0x0005e2000c101b0e */
[----:B------:R-:W-:Y:S02]  /*198a0*/  ISETP.LT.AND P1, PT, R94, UR6, !P6 ;  /* 0x000000065e007c0c */ /* 0x000fe4000f721270 */
        /* <DEDUP_REMOVED lines=10> */
.L_x_233:
[----:B------:R-:W-:Y:S05]  /*19950*/  BSYNC.RECONVERGENT B2 ;  /* 0x0000000000027941 */ /* 0x000fea0003800200 */
.L_x_17:
[----:B------:R-:W-:Y:S05]  /*19960*/  @!P5 EXIT ;  /* 0x000000000000d94d */ /* 0x000fea0003800000 */
[----:B-12---:R-:W1:Y:S01]  /*19970*/  S2R R3, SR_TID.X ;  /* 0x0000000000037919 */ /* 0x006e620000002100 */
[----:B------:R-:W2:Y:S01]  /*19980*/  LDC R2, c[0x0][0x394] ;  /* 0x0000e500ff027b82 */ /* 0x000ea20000000800 */
[----:B---3--:R-:W-:-:S07]  /*19990*/  VIADD R5, R0, 0x1 ;  /* 0x0000000100057836 */ /* 0x008fce0000000000 */
[----:B------:R-:W-:Y:S01]  /*199a0*/  BAR.SYNC.DEFER_BLOCKING 0x0 ;  /* 0x0000000000007b1d */ /* 0x000fe20000010000 */
[----:B--2---:R-:W-:-:S04]  /*199b0*/  ISETP.NE.AND P1, PT, R5, R2, PT ;  /* 0x000000020500720c */ /* 0x004fc80003f25270 */
[----:B------:R-:W-:Y:S02]  /*199c0*/  SEL R5, R5, RZ, P1 ;  /* 0x000000ff05057207 */ /* 0x000fe40000800000 */
[----:B-1----:R-:W-:-:S13]  /*199d0*/  ISETP.NE.AND P0, PT, R3, RZ, PT ;  /* 0x000000ff0300720c */ /* 0x002fda0003f05270 */
[----:B------:R-:W-:Y:S05]  /*199e0*/  @P0 EXIT ;  /* 0x000000000000094d */ /* 0x000fea0003800000 */
[----:B------:R-:W-:Y:S01]  /*199f0*/  @!PT LDS RZ, [RZ] ;  /* 0x00000000fffff984 */ /* 0x000fe20000000800 */
[----:B------:R-:W-:Y:S01]  /*19a00*/  @!PT LDS RZ, [RZ] ;  /* 0x00000000fffff984 */ /* 0x000fe20000000800 */
[----:B------:R-:W-:Y:S01]  /*19a10*/  @!PT LDS RZ, [RZ] ;  /* 0x00000000fffff984 */ /* 0x000fe20000000800 */
[----:B------:R-:W-:Y:S01]  /*19a20*/  @!PT LDS RZ, [RZ] ;  /* 0x00000000fffff984 */ /* 0x000fe20000000800 */
[----:B------:R-:W-:Y:S06]  /*19a30*/  MEMBAR.ALL.GPU ;  /* 0x0000000000007992 */ /* 0x000fec000000a000 */
[----:B------:R-:W-:-:S00]  /*19a40*/  ERRBAR ;  /* 0x00000000000079ab */ /* 0x000fc00000000000 */
[----:B------:R-:W-:Y:S06]  /*19a50*/  CGAERRBAR ;  /* 0x00000000000075ab */ /* 0x000fec0000000000 */
[----:B------:R-:W-:Y:S01]  /*19a60*/  STG.E.STRONG.GPU desc[UR14][R108.64], R5 ;  /* 0x000000056c007986 */ /* 0x000fe2000c10f90e */
[----:B------:R-:W-:Y:S05]  /*19a70*/  EXIT ;  /* 0x000000000000794d */ /* 0x000fea0003800000 */
        .weak           $__internal_0_$__cuda_sm20_div_u64
        .type           $__internal_0_$__cuda_sm20_div_u64,@function
        .size           $__internal_0_$__cuda_sm20_div_u64,($__internal_1_$__cuda_sm20_rem_u64 - $__internal_0_$__cuda_sm20_div_u64)
$__internal_0_$__cuda_sm20_div_u64:
[----:B------:R-:W-:Y:S02]  /*19a80*/  IMAD.MOV.U32 R122, RZ, RZ, R104 ;  /* 0x000000ffff7a7224 */ /* 0x000fe400078e0068 */
[----:B------:R-:W-:-:S04]  /*19a90*/  IMAD.MOV.U32 R123, RZ, RZ, R102 ;  /* 0x000000ffff7b7224 */ /* 0x000fc800078e0066 */
[----:B------:R-:W1:Y:S08]  /*19aa0*/  I2F.U64.RP R101, R122 ;  /* 0x0000007a00657312 */ /* 0x000e700000309000 */
[----:B-1----:R-:W1:Y:S02]  /*19ab0*/  MUFU.RCP R99, R101 ;  /* 0x0000006500637308 */ /* 0x002e640000001000 */
[----:B-1----:R-:W-:-:S06]  /*19ac0*/  IADD3 R99, PT, PT, R99, 0x1ffffffe, RZ ;  /* 0x1ffffffe63637810 */ /* 0x002fcc0007ffe0ff */
[----:B------:R-:W1:Y:S02]  /*19ad0*/  F2I.U64.TRUNC R120, R99 ;  /* 0x0000006300787311 */ /* 0x000e64000020d800 */
[----:B-1----:R-:W-:Y:S01]  /*19ae0*/  IMAD.WIDE.U32 R106, R120, R104, RZ ;  /* 0x00000068786a7225 */ /* 0x002fe200078e00ff */
[----:B------:R-:W-:-:S03]  /*19af0*/  MOV R119, R120 ;  /* 0x0000007800777202 */ /* 0x000fc60000000f00 */
[----:B------:R-:W-:Y:S01]  /*19b00*/  IMAD R97, R120, R102, R107 ;  /* 0x0000006678617224 */ /* 0x000fe200078e026b */
[----:B------:R-:W-:-:S03]  /*19b10*/  IADD3 R106, P2, PT, RZ, -R106, RZ ;  /* 0x8000006aff6a7210 */ /* 0x000fc60007f5e0ff */
[----:B------:R-:W-:Y:S02]  /*19b20*/  IMAD R98, R121, R104, R97 ;  /* 0x0000006879627224 */ /* 0x000fe400078e0261 */
[----:B------:R-:W-:-:S04]  /*19b30*/  IMAD.HI.U32 R118, R120, R106, RZ ;  /* 0x0000006a78767227 */ /* 0x000fc800078e00ff */
[----:B------:R-:W-:-:S04]  /*19b40*/  IMAD.X R98, RZ, RZ, ~R98, P2 ;  /* 0x000000ffff627224 */ /* 0x000fc800010e0e62 */
[----:B------:R-:W-:-:S04]  /*19b50*/  IMAD.WIDE.U32 R118, P4, R120, R98, R118 ;  /* 0x0000006278767225 */ /* 0x000fc80007880076 */
[C---:B------:R-:W-:Y:S02]  /*19b60*/  IMAD R97, R121.reuse, R98, RZ ;  /* 0x0000006279617224 */ /* 0x040fe400078e02ff */
[----:B------:R-:W-:-:S04]  /*19b70*/  IMAD.HI.U32 R106, P3, R121, R106, R118 ;  /* 0x0000006a796a7227 */ /* 0x000fc80007860076 */
[----:B------:R-:W-:Y:S01]  /*19b80*/  IMAD.HI.U32 R98, R121, R98, RZ ;  /* 0x0000006279627227 */ /* 0x000fe200078e00ff */
[----:B------:R-:W-:-:S03]  /*19b90*/  IADD3 R119, P2, PT, R97, R106, RZ ;  /* 0x0000006a61777210 */ /* 0x000fc60007f5e0ff */
[----:B------:R-:W-:Y:S02]  /*19ba0*/  IMAD.X R98, R98, 0x1, R121, P4 ;  /* 0x0000000162627824 */ /* 0x000fe400020e0679 */
[----:B------:R-:W-:-:S03]  /*19bb0*/  IMAD.WIDE.U32 R106, R119, R104, RZ ;  /* 0x00000068776a7225 */ /* 0x000fc600078e00ff */
[----:B------:R-:W-:Y:S01]  /*19bc0*/  IADD3.X R99, PT, PT, RZ, RZ, R98, P2, P3 ;  /* 0x000000ffff637210 */ /* 0x000fe200017e6462 */
[----:B------:R-:W-:Y:S01]  /*19bd0*/  IMAD R98, R119, R102, R107 ;  /* 0x0000006677627224 */ /* 0x000fe200078e026b */
[----:B------:R-:W-:-:S03]  /*19be0*/  IADD3 R106, P2, PT, RZ, -R106, RZ ;  /* 0x8000006aff6a7210 */ /* 0x000fc60007f5e0ff */
[----:B------:R-:W-:Y:S02]  /*19bf0*/  IMAD R98, R99, R104, R98 ;  /* 0x0000006863627224 */ /* 0x000fe400078e0262 */
[----:B------:R-:W-:-:S03]  /*19c00*/  IMAD.HI.U32 R118, R119, R106, RZ ;  /* 0x0000006a77767227 */ /* 0x000fc600078e00ff */
[----:B------:R-:W-:-:S05]  /*19c10*/  IADD3.X R98, PT, PT, RZ, ~R98, RZ, P2, !PT ;  /* 0x80000062ff627210 */ /* 0x000fca00017fe4ff */
[----:B------:R-:W-:-:S04]  /*19c20*/  IMAD.WIDE.U32 R118, P4, R119, R98, R118 ;  /* 0x0000006277767225 */ /* 0x000fc80007880076 */
[C---:B------:R-:W-:Y:S02]  /*19c30*/  IMAD R97, R99.reuse, R98, RZ ;  /* 0x0000006263617224 */ /* 0x040fe400078e02ff */
[----:B------:R-:W-:Y:S01]  /*19c40*/  IMAD.HI.U32 R106, P3, R99, R106, R118 ;  /* 0x0000006a636a7227 */ /* 0x000fe20007860076 */
[----:B------:R-:W-:-:S03]  /*19c50*/  MOV R119, RZ ;  /* 0x000000ff00777202 */ /* 0x000fc60000000f00 */
[----:B------:R-:W-:Y:S01]  /*19c60*/  IMAD.HI.U32 R98, R99, R98, RZ ;  /* 0x0000006263627227 */ /* 0x000fe200078e00ff */
[----:B------:R-:W-:-:S03]  /*19c70*/  IADD3 R97, P2, PT, R97, R106, RZ ;  /* 0x0000006a61617210 */ /* 0x000fc60007f5e0ff */
[----:B------:R-:W-:Y:S02]  /*19c80*/  IMAD.X R98, R98, 0x1, R99, P4 ;  /* 0x0000000162627824 */ /* 0x000fe400020e0663 */
[----:B------:R-:W-:-:S03]  /*19c90*/  IMAD.HI.U32 R118, R97, R96, RZ ;  /* 0x0000006061767227 */ /* 0x000fc600078e00ff */
[----:B------:R-:W-:Y:S01]  /*19ca0*/  IADD3.X R106, PT, PT, RZ, RZ, R98, P2, P3 ;  /* 0x000000ffff6a7210 */ /* 0x000fe200017e6462 */
[----:B------:R-:W-:-:S04]  /*19cb0*/  IMAD.WIDE.U32 R98, R97, R95, R118 ;  /* 0x0000005f61627225 */ /* 0x000fc800078e0076 */
[C---:B------:R-:W-:Y:S02]  /*19cc0*/  IMAD R103, R106.reuse, R95, RZ ;  /* 0x0000005f6a677224 */ /* 0x040fe400078e02ff */
[----:B------:R-:W-:-:S04]  /*19cd0*/  IMAD.HI.U32 R98, P3, R106, R96, R98 ;  /* 0x000000606a627227 */ /* 0x000fc80007860062 */
[----:B------:R-:W-:Y:S01]  /*19ce0*/  IMAD.HI.U32 R97, R106, R95, RZ ;  /* 0x0000005f6a617227 */ /* 0x000fe200078e00ff */
[----:B------:R-:W-:-:S03]  /*19cf0*/  IADD3 R103, P2, PT, R103, R98, RZ ;  /* 0x0000006267677210 */ /* 0x000fc60007f5e0ff */
[----:B------:R-:W-:Y:S02]  /*19d00*/  IMAD.X R97, RZ, RZ, R97, P3 ;  /* 0x000000ffff617224 */ /* 0x000fe400018e0661 */
[----:B------:R-:W-:-:S03]  /*19d10*/  IMAD.WIDE.U32 R106, R103, R104, RZ ;  /* 0x00000068676a7225 */ /* 0x000fc600078e00ff */
[----:B------:R-:W-:Y:S01]  /*19d20*/  IADD3.X R101, PT, PT, RZ, R97, RZ, P2, !PT ;  /* 0x00000061ff657210 */ /* 0x000fe200017fe4ff */
[----:B------:R-:W-:Y:S01]  /*19d30*/  IMAD R98, R103, R102, R107 ;  /* 0x0000006667627224 */ /* 0x000fe200078e026b */
[----:B------:R-:W-:-:S03]  /*19d40*/  IADD3 R97, P2, PT, -R106, R96, RZ ;  /* 0x000000606a617210 */ /* 0x000fc60007f5e1ff */
[-C--:B------:R-:W-:Y:S01]  /*19d50*/  IMAD R98, R101, R104.reuse, R98 ;  /* 0x0000006865627224 */ /* 0x080fe200078e0262 */
[----:B------:R-:W-:Y:S02]  /*19d60*/  ISETP.GE.U32.AND P4, PT, R97, R104, PT ;  /* 0x000000686100720c */ /* 0x000fe40003f86070 */
[----:B------:R-:W-:Y:S01]  /*19d70*/  IADD3 R96, P3, PT, -R104, R97, RZ ;  /* 0x0000006168607210 */ /* 0x000fe20007f7e1ff */
[----:B------:R-:W-:Y:S01]  /*19d80*/  IMAD.X R95, R95, 0x1, ~R98, P2 ;  /* 0x000000015f5f7824 */ /* 0x000fe200010e0e62 */
[----:B------:R-:W-:-:S04]  /*19d90*/  IADD3 R99, P2, PT, R103, 0x1, RZ ;  /* 0x0000000167637810 */ /* 0x000fc80007f5e0ff */
[----:B------:R-:W-:Y:S01]  /*19da0*/  ISETP.GE.U32.AND.EX P4, PT, R95, R102, PT, P4 ;  /* 0x000000665f00720c */ /* 0x000fe20003f86140 */
[----:B------:R-:W-:Y:S01]  /*19db0*/  IMAD.X R98, RZ, RZ, R101, P2 ;  /* 0x000000ffff627224 */ /* 0x000fe200010e0665 */
[----:B------:R-:W-:Y:S02]  /*19dc0*/  ISETP.NE.U32.AND P2, PT, R104, RZ, PT ;  /* 0x000000ff6800720c */ /* 0x000fe40003f45070 */
[----:B------:R-:W-:Y:S02]  /*19dd0*/  SEL R97, R96, R97, P4 ;  /* 0x0000006160617207 */ /* 0x000fe40002000000 */
[----:B------:R-:W-:Y:S02]  /*19de0*/  IADD3.X R96, PT, PT, ~R102, R95, RZ, P3, !PT ;  /* 0x0000005f66607210 */ /* 0x000fe40001ffe5ff */
[----:B------:R-:W-:Y:S02]  /*19df0*/  SEL R99, R99, R103, P4 ;  /* 0x0000006763637207 */ /* 0x000fe40002000000 */
[----:B------:R-:W-:-:S02]  /*19e00*/  SEL R95, R96, R95, P4 ;  /* 0x0000005f605f7207 */ /* 0x000fc40002000000 */
[----:B------:R-:W-:Y:S02]  /*19e10*/  SEL R98, R98, R101, P4 ;  /* 0x0000006562627207 */ /* 0x000fe40002000000 */
[----:B------:R-:W-:Y:S02]  /*19e20*/  ISETP.GE.U32.AND P4, PT, R97, R104, PT ;  /* 0x000000686100720c */ /* 0x000fe40003f86070 */
[----:B------:R-:W-:Y:S02]  /*19e30*/  IADD3 R96, P3, PT, R99, 0x1, RZ ;  /* 0x0000000163607810 */ /* 0x000fe40007f7e0ff */
[----:B------:R-:W-:Y:S02]  /*19e40*/  ISETP.GE.U32.AND.EX P4, PT, R95, R102, PT, P4 ;  /* 0x000000665f00720c */ /* 0x000fe40003f86140 */
[----:B------:R-:W-:Y:S02]  /*19e50*/  IADD3.X R95, PT, PT, RZ, R98, RZ, P3, !PT ;  /* 0x00000062ff5f7210 */ /* 0x000fe40001ffe4ff */
[----:B------:R-:W-:-:S02]  /*19e60*/  MOV R101, 0x0 ;  /* 0x0000000000657802 */ /* 0x000fc40000000f00 */
[----:B------:R-:W-:Y:S02]  /*19e70*/  ISETP.NE.AND.EX P2, PT, R102, RZ, PT, P2 ;  /* 0x000000ff6600720c */ /* 0x000fe40003f45320 */
[----:B------:R-:W-:Y:S02]  /*19e80*/  SEL R96, R96, R99, P4 ;  /* 0x0000006360607207 */ /* 0x000fe40002000000 */
[----:B------:R-:W-:Y:S02]  /*19e90*/  SEL R95, R95, R98, P4 ;  /* 0x000000625f5f7207 */ /* 0x000fe40002000000 */
[----:B------:R-:W-:Y:S02]  /*19ea0*/  SEL R96, R96, 0xffffffff, P2 ;  /* 0xffffffff60607807 */ /* 0x000fe40001000000 */
[----:B------:R-:W-:Y:S01]  /*19eb0*/  SEL R95, R95, 0xffffffff, P2 ;  /* 0xffffffff5f5f7807 */ /* 0x000fe20001000000 */
[----:B------:R-:W-:Y:S06]  /*19ec0*/  RET.REL.NODEC R100 `(_ZN7cutlass6KernelINS_4gemm6kernel14RankKUniversalINS1_11threadblock13MmaMultistageINS1_9GemmShapeILi128ELi64ELi16EEENS_9transform11threadblock28PredicatedTileAccessIteratorINS_11MatrixShapeILi128ELi16EEEdNS_6layout11ColumnMajorELi1ENS8_31PitchLinearWarpStripedThreadMapINS_16PitchLinearShapeILi128ELi16EEELi256ENSG_ILi16ELi2EEELi1EEENS_5ArrayIdLi1ELb1EEELb0ENSD_9NoPermuteEEENS9_25RegularTileAccessIteratorISC_dNSD_43ColumnMajorTensorOpMultiplicandCongruous64bELi1ESJ_Li8EEELNS_4arch14CacheOperation4KindE0ENSA_INSB_ILi16ELi64EEEdNSD_8RowMajorELi0ENSF_INSG_ILi64ELi16EEELi256ESI_Li1EEESL_Lb0ESM_EENSO_ISU_dNSD_40RowMajorTensorOpMultiplicandCongruous64bELi0ESX_Li8EEELST_0EdSV_NS4_9MmaPolicyINS1_4warp11MmaTensorOpINS6_ILi32ELi32ELi16EEEdSP_dSZ_dSV_NS12_17MmaTensorOpPolicyINSR_3MmaINS6_ILi8ELi8ELi4EEELi32EdSV_dSE_dSV_NSR_13OpMultiplyAddEEENSB_ILi1ELi1EEEEELi1ELb0EbEENSB_ILi0ELi0EEES1D_Li1EEELi3ELNS1_23SharedMemoryClearOptionE0EbEENS_8epilogue11threadblock8EpilogueIS7_S1C_Li1ENS1I_27PredicatedTileIteratorBlas3INS1I_26OutputTileOptimalThreadMapINS1I_15OutputTileShapeILi64ELi8ELi4ELi1ELi1EEENS1M_ILi1ELi4ELi1ELi1ELi4EEELi256ELi1ELi64EEEdLNS_8BlasModeE1EEENS1H_4warp24FragmentIteratorTensorOpIS14_S17_dNSK_IdLi2ELb1EEESV_EENS1S_20TileIteratorTensorOpIS14_S17_dSV_EENS1I_18SharedLoadIteratorINS1P_18CompactedThreadMapEdLi8EEENS1H_6thread17LinearCombinationIdLi1EddLNS21_9ScaleType4KindE0ELNS_15FloatRoundStyleE2EdEENSB_ILi0ELi4EEELi1ELi1EEENS4_30GemmIdentityThreadblockSwizzleILi1EEELNS_8FillModeE1EEEEEvNT_6ParamsE) ;  /* 0xfffffe60644c7950 */ /* 0x000fec0003c3ffff */
        .weak           $__internal_1_$__cuda_sm20_rem_u64
        .type           $__internal_1_$__cuda_sm20_rem_u64,@function
        .size           $__internal_1_$__cuda_sm20_rem_u64,(.L_x_341 - $__internal_1_$__cuda_sm20_rem_u64)
$__internal_1_$__cuda_sm20_rem_u64:
[----:B------:R-:W-:Y:S01]  /*19ed0*/  MOV R120, R100 ;  /* 0x0000006400787202 */ /* 0x000fe20000000f00 */
[----:B------:R-:W-:-:S04]  /*19ee0*/  IMAD.MOV.U32 R121, RZ, RZ, R97 ;  /* 0x000000ffff797224 */ /* 0x000fc800078e0061 */
[----:B------:R-:W1:Y:S08]  /*19ef0*/  I2F.U64.RP R104, R120 ;  /* 0x0000007800687312 */ /* 0x000e700000309000 */
[----:B-1----:R-:W1:Y:S02]  /*19f00*/  MUFU.RCP R103, R104 ;  /* 0x0000006800677308 */ /* 0x002e640000001000 */
[----:B-1----:R-:W-:-:S06]  /*19f10*/  IADD3 R103, PT, PT, R103, 0x1ffffffe, RZ ;  /* 0x1ffffffe67677810 */ /* 0x002fcc0007ffe0ff */
[----:B------:R-:W1:Y:S02]  /*19f20*/  F2I.U64.TRUNC R118, R103 ;  /* 0x0000006700767311 */ /* 0x000e64000020d800 */
[----:B-1----:R-:W-:-:S04]  /*19f30*/  IMAD.WIDE.U32 R106, R118, R100, RZ ;  /* 0x00000064766a7225 */ /* 0x002fc800078e00ff */
[C---:B------:R-:W-:Y:S01]  /*19f40*/  IMAD R95, R118.reuse, R97, R107 ;  /* 0x00000061765f7224 */ /* 0x040fe200078e026b */
[----:B------:R-:W-:Y:S02]  /*19f50*/  IADD3 R102, P2, PT, RZ, -R106, RZ ;  /* 0x8000006aff667210 */ /* 0x000fe40007f5e0ff */
[----:B------:R-:W-:Y:S01]  /*19f60*/  MOV R107, R118 ;  /* 0x00000076006b7202 */ /* 0x000fe20000000f00 */
        /* <DEDUP_REMOVED lines=36> */
[----:B------:R-:W-:-:S04]  /*1a1b0*/  ISETP.GE.U32.AND P3, PT, R101, R100, PT ;  /* 0x000000646500720c */ /* 0x000fc80003f66070 */
[----:B------:R-:W-:Y:S02]  /*1a1c0*/  IADD3.X R96, PT, PT, ~R96, R99, RZ, P2, !PT ;  /* 0x0000006360607210 */ /* 0x000fe400017fe5ff */
[----:B------:R-:W-:Y:S02]  /*1a1d0*/  IADD3 R102, P2, PT, -R100, R101, RZ ;  /* 0x0000006564667210 */ /* 0x000fe40007f5e1ff */
[C---:B------:R-:W-:Y:S02]  /*1a1e0*/  ISETP.GE.U32.AND.EX P3, PT, R96.reuse, R97, PT, P3 ;  /* 0x000000616000720c */ /* 0x040fe40003f66130 */
[----:B------:R-:W-:Y:S01]  /*1a1f0*/  MOV R99, 0x0 ;  /* 0x0000000000637802 */ /* 0x000fe20000000f00 */
[----:B------:R-:W-:Y:S01]  /*1a200*/  IMAD.X R95, R96, 0x1, ~R97, P2 ;  /* 0x00000001605f7824 */ /* 0x000fe200010e0e61 */
[----:B------:R-:W-:Y:S02]  /*1a210*/  SEL R101, R102, R101, P3 ;  /* 0x0000006566657207 */ /* 0x000fe40001800000 */
[----:B------:R-:W-:-:S02]  /*1a220*/  ISETP.NE.U32.AND P2, PT, R100, RZ, PT ;  /* 0x000000ff6400720c */ /* 0x000fc40003f45070 */
[----:B------:R-:W-:Y:S02]  /*1a230*/  SEL R96, R95, R96, P3 ;  /* 0x000000605f607207 */ /* 0x000fe40001800000 */
[----:B------:R-:W-:Y:S02]  /*1a240*/  ISETP.GE.U32.AND P4, PT, R101, R100, PT ;  /* 0x000000646500720c */ /* 0x000fe40003f86070 */
[----:B------:R-:W-:Y:S02]  /*1a250*/  IADD3 R102, P3, PT, -R100, R101, RZ ;  /* 0x0000006564667210 */ /* 0x000fe40007f7e1ff */
[----:B------:R-:W-:Y:S02]  /*1a260*/  ISETP.GE.U32.AND.EX P4, PT, R96, R97, PT, P4 ;  /* 0x000000616000720c */ /* 0x000fe40003f86140 */
[C---:B------:R-:W-:Y:S02]  /*1a270*/  IADD3.X R95, PT, PT, ~R97.reuse, R96, RZ, P3, !PT ;  /* 0x00000060615f7210 */ /* 0x040fe40001ffe5ff */
[----:B------:R-:W-:-:S02]  /*1a280*/  ISETP.NE.AND.EX P2, PT, R97, RZ, PT, P2 ;  /* 0x000000ff6100720c */ /* 0x000fc40003f45320 */
[----:B------:R-:W-:Y:S02]  /*1a290*/  SEL R102, R102, R101, P4 ;  /* 0x0000006566667207 */ /* 0x000fe40002000000 */
[----:B------:R-:W-:Y:S02]  /*1a2a0*/  SEL R95, R95, R96, P4 ;  /* 0x000000605f5f7207 */ /* 0x000fe40002000000 */
[----:B------:R-:W-:Y:S02]  /*1a2b0*/  SEL R102, R102, 0xffffffff, P2 ;  /* 0xffffffff66667807 */ /* 0x000fe40001000000 */
[----:B------:R-:W-:Y:S01]  /*1a2c0*/  SEL R103, R95, 0xffffffff, P2 ;  /* 0xffffffff5f677807 */ /* 0x000fe20001000000 */
[----:B------:R-:W-:Y:S06]  /*1a2d0*/  RET.REL.NODEC R98 `(_ZN7cutlass6KernelINS_4gemm6kernel14RankKUniversalINS1_11threadblock13MmaMultistageINS1_9GemmShapeILi128ELi64ELi16EEENS_9transform11threadblock28PredicatedTileAccessIteratorINS_11MatrixShapeILi128ELi16EEEdNS_6layout11ColumnMajorELi1ENS8_31PitchLinearWarpStripedThreadMapINS_16PitchLinearShapeILi128ELi16EEELi256ENSG_ILi16ELi2EEELi1EEENS_5ArrayIdLi1ELb1EEELb0ENSD_9NoPermuteEEENS9_25RegularTileAccessIteratorISC_dNSD_43ColumnMajorTensorOpMultiplicandCongruous64bELi1ESJ_Li8EEELNS_4arch14CacheOperation4KindE0ENSA_INSB_ILi16ELi64EEEdNSD_8RowMajorELi0ENSF_INSG_ILi64ELi16EEELi256ESI_Li1EEESL_Lb0ESM_EENSO_ISU_dNSD_40RowMajorTensorOpMultiplicandCongruous64bELi0ESX_Li8EEELST_0EdSV_NS4_9MmaPolicyINS1_4warp11MmaTensorOpINS6_ILi32ELi32ELi16EEEdSP_dSZ_dSV_NS12_17MmaTensorOpPolicyINSR_3MmaINS6_ILi8ELi8ELi4EEELi32EdSV_dSE_dSV_NSR_13OpMultiplyAddEEENSB_ILi1ELi1EEEEELi1ELb0EbEENSB_ILi0ELi0EEES1D_Li1EEELi3ELNS1_23SharedMemoryClearOptionE0EbEENS_8epilogue11threadblock8EpilogueIS7_S1C_Li1ENS1I_27PredicatedTileIteratorBlas3INS1I_26OutputTileOptimalThreadMapINS1I_15OutputTileShapeILi64ELi8ELi4ELi1ELi1EEENS1M_ILi1ELi4ELi1ELi1ELi4EEELi256ELi1ELi64EEEdLNS_8BlasModeE1EEENS1H_4warp24FragmentIteratorTensorOpIS14_S17_dNSK_IdLi2ELb1EEESV_EENS1S_20TileIteratorTensorOpIS14_S17_dSV_EENS1I_18SharedLoadIteratorINS1P_18CompactedThreadMapEdLi8EEENS1H_6thread17LinearCombinationIdLi1EddLNS21_9ScaleType4KindE0ELNS_15FloatRoundStyleE2EdEENSB_ILi0ELi4EEELi1ELi1EEENS4_30GemmIdentityThreadblockSwizzleILi1EEELNS_8FillModeE1EEEEEvNT_6ParamsE) ;  /* 0xfffffe5c62487950 */ /* 0x000fec0003c3ffff */
.L_x_340:
[----:B------:R-:W-:-:S00]  /*1a2e0*/  BRA `(.L_x_340) ;  /* 0xfffffffc00fc7947 */ /* 0x000fc0000383ffff */
[----:B------:R-:W-:-:S00]  /*1a2f0*/  NOP ;  /* 0x0000000000007918 */ /* 0x000fc00000000000 */
        /* <DEDUP_REMOVED lines=8> */
.L_x_341:


//--------------------- .nv.shared._ZN7cutlass6KernelINS_4gemm6kernel14RankKUniversalINS1_11threadblock13MmaMultistageINS1_9GemmShapeILi128ELi64ELi16EEENS_9transform11threadblock28PredicatedTileAccessIteratorINS_11MatrixShapeILi128ELi16EEEdNS_6layout11ColumnMajorELi1ENS8_31PitchLinearWarpStripedThreadMapINS_16PitchLinearShapeILi128ELi16EEELi256ENSG_ILi16ELi2EEELi1EEENS_5ArrayIdLi1ELb1EEELb0ENSD_9NoPermuteEEENS9_25RegularTileAccessIteratorISC_dNSD_43ColumnMajorTensorOpMultiplicandCongruous64bELi1ESJ_Li8EEELNS_4arch14CacheOperation4KindE0ENSA_INSB_ILi16ELi64EEEdNSD_8RowMajorELi0ENSF_INSG_ILi64ELi16EEELi256ESI_Li1EEESL_Lb0ESM_EENSO_ISU_dNSD_40RowMajorTensorOpMultiplicandCongruous64bELi0ESX_Li8EEELST_0EdSV_NS4_9MmaPolicyINS1_4warp11MmaTensorOpINS6_ILi32ELi32ELi16EEEdSP_dSZ_dSV_NS12_17MmaTensorOpPolicyINSR_3MmaINS6_ILi8ELi8ELi4EEELi32EdSV_dSE_dSV_NSR_13OpMultiplyAddEEENSB_ILi1ELi1EEEEELi1ELb0EbEENSB_ILi0ELi0EEES1D_Li1EEELi3ELNS1_23SharedMemoryClearOptionE0EbEENS_8epilogue11threadblock8EpilogueIS7_S1C_Li1ENS1I_27PredicatedTileIteratorBlas3INS1I_26OutputTileOptimalThreadMapINS1I_15OutputTileShapeILi64ELi8ELi4ELi1ELi1EEENS1M_ILi1ELi4ELi1ELi1ELi4EEELi256ELi1ELi64EEEdLNS_8BlasModeE1EEENS1H_4warp24FragmentIteratorTensorOpIS14_S17_dNSK_IdLi2ELb1EEESV_EENS1S_20TileIteratorTensorOpIS14_S17_dSV_EENS1I_18SharedLoadIteratorINS1P_18CompactedThreadMapEdLi8EEENS1H_6thread17LinearCombinationIdLi1EddLNS21_9ScaleType4KindE0ELNS_15FloatRoundStyleE2EdEENSB_ILi0ELi4EEELi1ELi1EEENS4_30GemmIdentityThreadblockSwizzleILi1EEELNS_8FillModeE1EEEEEvNT_6ParamsE --------------------------
	.section	.nv.shared._ZN7cutlass6KernelINS_4gemm6kernel14RankKUniversalINS1_11threadblock13MmaMultistageINS1_9GemmShapeILi128ELi64ELi16EEENS_9transform11threadblock28PredicatedTileAccessIteratorINS_11MatrixShapeILi128ELi16EEEdNS_6layout11ColumnMajorELi1ENS8_31PitchLinearWarpStripedThreadMapINS_16PitchLinearShapeILi128ELi16EEELi256ENSG_ILi16ELi2EEELi1EEENS_5ArrayIdLi1ELb1EEELb0ENSD_9NoPermuteEEENS9_25RegularTileAccessIteratorISC_dNSD_43ColumnMajorTensorOpMultiplicandCongruous64bELi1ESJ_Li8EEELNS_4arch14CacheOperation4KindE0ENSA_INSB_ILi16ELi64EEEdNSD_8RowMajorELi0ENSF_INSG_ILi64ELi16EEELi256ESI_Li1EEESL_Lb0ESM_EENSO_ISU_dNSD_40RowMajorTensorOpMultiplicandCongruous64bELi0ESX_Li8EEELST_0EdSV_NS4_9MmaPolicyINS1_4warp11MmaTensorOpINS6_ILi32ELi32ELi16EEEdSP_dSZ_dSV_NS12_17MmaTensorOpPolicyINSR_3MmaINS6_ILi8ELi8ELi4EEELi32EdSV_dSE_dSV_NSR_13OpMultiplyAddEEENSB_ILi1ELi1EEEEELi1ELb0EbEENSB_ILi0ELi0EEES1D_Li1EEELi3ELNS1_23SharedMemoryClearOptionE0EbEENS_8epilogue11threadblock8EpilogueIS7_S1C_Li1ENS1I_27PredicatedTileIteratorBlas3INS1I_26OutputTileOptimalThreadMapINS1I_15OutputTileShapeILi64ELi8ELi4ELi1ELi1EEENS1M_ILi1ELi4ELi1ELi1ELi4EEELi256ELi1ELi64EEEdLNS_8BlasModeE1EEENS1H_4warp24FragmentIteratorTensorOpIS14_S17_dNSK_IdLi2ELb1EEESV_EENS1S_20TileIteratorTensorOpIS14_S17_dSV_EENS1I_18SharedLoadIteratorINS1P_18CompactedThreadMapEdLi8EEENS1H_6thread17LinearCombinationIdLi1EddLNS21_9ScaleType4KindE0ELNS_15FloatRoundStyleE2EdEENSB_ILi0ELi4EEELi1ELi1EEENS4_30GemmIdentityThreadblockSwizzleILi1EEELNS_8FillModeE1EEEEEvNT_6ParamsE,"aw",@nobits
	.sectionflags	@""
	.align	16
	.zero		1024


//--------------------- .nv.shared.reserved.0     --------------------------
	.section	.nv.shared.reserved.0,"aw",@nobits
	.weak		__nv_reservedSMEM_offset_0_alias
	.size		__nv_reservedSMEM_offset_0_alias, 0, 64
	.other		__nv_reservedSMEM_offset_0_alias,@"STO_CUDA_RESERVED_SHARED STV_DEFAULT"
__nv_reservedSMEM_offset_0_alias:
	.zero		0
	.zero		64


//--------------------- .nv.global                --------------------------
	.section	.nv.global,"aw",@nobits
.nv.global:
	.type		_ZN39_INTERNAL_099ebd49_4_k_cu_af99b4e3_30784cute1_E,@object
	.size		_ZN39_INTERNAL_099ebd49_4_k_cu_af99b4e3_30784cute1_E,(_ZN39_INTERNAL_099ebd49_4_k_cu_af99b4e3_30784cuda3std3__45__cpo6cbeginE - _ZN39_INTERNAL_099ebd49_4_k_cu_af99b4e3_30784cute1_E)
_ZN39_INTERNAL_099ebd49_4_k_cu_af99b4e3_30784cute1_E:
	.zero		1
	.type		_ZN39_INTERNAL_099ebd49_4_k_cu_af99b4e3_30784cuda3std3__45__cpo6cbeginE,@object
	.size		_ZN39_INTERNAL_099ebd49_4_k_cu_af99b4e3_30784cuda3std3__45__cpo6cbeginE,(_ZN39_INTERNAL_099ebd49_4_k_cu_af99b4e3_30784cuda3std3__48in_placeE - _ZN39_INTERNAL_099ebd49_4_k_cu_af99b4e3_30784cuda3std3__45__cpo6cbeginE)
_ZN39_INTERNAL_099ebd49_4_k_cu_af99b4e3_30784cuda3std3__45__cpo6cbeginE:
	.zero		1
	.type		_ZN39_INTERNAL_099ebd49_4_k_cu_af99b4e3_30784cuda3std3__48in_placeE,@object
	.size		_ZN39_INTERNAL_099ebd49_4_k_cu_af99b4e3_30784cuda3std3__48in_placeE,(_ZN39_INTERNAL_099ebd49_4_k_cu_af99b4e3_30784cuda3std6ranges3__45__cpo9iter_moveE - _ZN39_INTERNAL_099ebd49_4_k_cu_af99b4e3_30784cuda3std3__48in_placeE)
_ZN39_INTERNAL_099ebd49_4_k_cu_af99b4e3_30784cuda3std3__48in_placeE:
	.zero		1
	.type		_ZN39_INTERNAL_099ebd49_4_k_cu_af99b4e3_30784cuda3std6ranges3__45__cpo9iter_moveE,@object
	.size		_ZN39_INTERNAL_099ebd49_4_k_cu_af99b4e3_30784cuda3std6ranges3__45__cpo9iter_moveE,(_ZN39_INTERNAL_099ebd49_4_k_cu_af99b4e3_30784cuda3std3__45__cpo5beginE - _ZN39_INTERNAL_099ebd49_4_k_cu_af99b4e3_30784cuda3std6ranges3__45__cpo9iter_moveE)
_ZN39_INTERNAL_099ebd49_4_k_cu_af99b4e3_30784cuda3std6ranges3__45__cpo9iter_moveE:
	.zero		1
	.type		_ZN39_INTERNAL_099ebd49_4_k_cu_af99b4e3_30784cuda3std3__45__cpo5beginE,@object
	.size		_ZN39_INTERNAL_099ebd49_4_k_cu_af99b4e3_30784cuda3std3__45__cpo5beginE,(_ZN39_INTERNAL_099ebd49_4_k_cu_af99b4e3_30784cuda3std3__441_GLOBAL__N__099ebd49_4_k_cu_af99b4e3_30786ignoreE - _ZN39_INTERNAL_099ebd49_4_k_cu_af99b4e3_30784cuda3std3__45__cpo5beginE)
_ZN39_INTERNAL_099ebd49_4_k_cu_af99b4e3_30784cuda3std3__45__cpo5beginE:
	.zero		1
	.type		_ZN39_INTERNAL_099ebd49_4_k_cu_af99b4e3_30784cuda3std3__441_GLOBAL__N__099ebd49_4_k_cu_af99b4e3_30786ignoreE,@object
	.size		_ZN39_INTERNAL_099ebd49_4_k_cu_af99b4e3_30784cuda3std3__441_GLOBAL__N__099ebd49_4_k_cu_af99b4e3_30786ignoreE,(_ZN39_INTERNAL_099ebd49_4_k_cu_af99b4e3_30784cute7productE - _ZN39_INTERNAL_099ebd49_4_k_cu_af99b4e3_30784cuda3std3__441_GLOBAL__N__099ebd49_4_k_cu_af99b4e3_30786ignoreE)
_ZN39_INTERNAL_099ebd49_4_k_cu_af99b4e3_30784cuda3std3__441_GLOBAL__N__099ebd49_4_k_cu_af99b4e3_30786ignoreE:
	.zero		1
	.type		_ZN39_INTERNAL_099ebd49_4_k_cu_af99b4e3_30784cute7productE,@object
	.size		_ZN39_INTERNAL_099ebd49_4_k_cu_af99b4e3_30784cute7productE,(_ZN39_INTERNAL_099ebd49_4_k_cu_af99b4e3_30784cuda3std3__45__cpo3endE - _ZN39_INTERNAL_099ebd49_4_k_cu_af99b4e3_30784cute7productE)
_ZN39_INTERNAL_099ebd49_4_k_cu_af99b4e3_30784cute7productE:
	.zero		1
	.type		_ZN39_INTERNAL_099ebd49_4_k_cu_af99b4e3_30784cuda3std3__45__cpo3endE,@object
	.size		_ZN39_INTERNAL_099ebd49_4_k_cu_af99b4e3_30784cuda3std3__45__cpo3endE,(_ZN39_INTERNAL_099ebd49_4_k_cu_af99b4e3_30784cuda3std3__419piecewise_constructE - _ZN39_INTERNAL_099ebd49_4_k_cu_af99b4e3_30784cuda3std3__45__cpo3endE)
_ZN39_INTERNAL_099ebd49_4_k_cu_af99b4e3_30784cuda3std3__45__cpo3endE:
	.zero		1
	.type		_ZN39_INTERNAL_099ebd49_4_k_cu_af99b4e3_30784cuda3std3__419piecewise_constructE,@object
	.size		_ZN39_INTERNAL_099ebd49_4_k_cu_af99b4e3_30784cuda3std3__419piecewise_constructE,(_ZN39_INTERNAL_099ebd49_4_k_cu_af99b4e3_30784cuda3std3__45__cpo4cendE - _ZN39_INTERNAL_099ebd49_4_k_cu_af99b4e3_30784cuda3std3__419piecewise_constructE)
_ZN39_INTERNAL_099ebd49_4_k_cu_af99b4e3_30784cuda3std3__419piecewise_constructE:
	.zero		1
	.type		_ZN39_INTERNAL_099ebd49_4_k_cu_af99b4e3_30784cuda3std3__45__cpo4cendE,@object
	.size		_ZN39_INTERNAL_099ebd49_4_k_cu_af99b4e3_30784cuda3std3__45__cpo4cendE,(_ZN39_INTERNAL_099ebd49_4_k_cu_af99b4e3_30784cuda3std6ranges3__45__cpo4swapE - _ZN39_INTERNAL_099ebd49_4_k_cu_af99b4e3_30784cuda3std3__45__cpo4cendE)
_ZN39_INTERNAL_099ebd49_4_k_cu_af99b4e3_30784cuda3std3__45__cpo4cendE:
	.zero		1
	.type		_ZN39_INTERNAL_099ebd49_4_k_cu_af99b4e3_30784cuda3std6ranges3__45__cpo4swapE,@object
	.size		_ZN39_INTERNAL_099ebd49_4_k_cu_af99b4e3_30784cuda3std6ranges3__45__cpo4swapE,(.L_7 - _ZN39_INTERNAL_099ebd49_4_k_cu_af99b4e3_30784cuda3std6ranges3__45__cpo4swapE)
_ZN39_INTERNAL_099ebd49_4_k_cu_af99b4e3_30784cuda3std6ranges3__45__cpo4swapE:
	.zero		1
.L_7:


//--------------------- .nv.constant0._ZN7cutlass6KernelINS_4gemm6kernel14RankKUniversalINS1_11threadblock13MmaMultistageINS1_9GemmShapeILi128ELi64ELi16EEENS_9transform11threadblock28PredicatedTileAccessIteratorINS_11MatrixShapeILi128ELi16EEEdNS_6layout11ColumnMajorELi1ENS8_31PitchLinearWarpStripedThreadMapINS_16PitchLinearShapeILi128ELi16EEELi256ENSG_ILi16ELi2EEELi1EEENS_5ArrayIdLi1ELb1EEELb0ENSD_9NoPermuteEEENS9_25RegularTileAccessIteratorISC_dNSD_43ColumnMajorTensorOpMultiplicandCongruous64bELi1ESJ_Li8EEELNS_4arch14CacheOperation4KindE0ENSA_INSB_ILi16ELi64EEEdNSD_8RowMajorELi0ENSF_INSG_ILi64ELi16EEELi256ESI_Li1EEESL_Lb0ESM_EENSO_ISU_dNSD_40RowMajorTensorOpMultiplicandCongruous64bELi0ESX_Li8EEELST_0EdSV_NS4_9MmaPolicyINS1_4warp11MmaTensorOpINS6_ILi32ELi32ELi16EEEdSP_dSZ_dSV_NS12_17MmaTensorOpPolicyINSR_3MmaINS6_ILi8ELi8ELi4EEELi32EdSV_dSE_dSV_NSR_13OpMultiplyAddEEENSB_ILi1ELi1EEEEELi1ELb0EbEENSB_ILi0ELi0EEES1D_Li1EEELi3ELNS1_23SharedMemoryClearOptionE0EbEENS_8epilogue11threadblock8EpilogueIS7_S1C_Li1ENS1I_27PredicatedTileIteratorBlas3INS1I_26OutputTileOptimalThreadMapINS1I_15OutputTileShapeILi64ELi8ELi4ELi1ELi1EEENS1M_ILi1ELi4ELi1ELi1ELi4EEELi256ELi1ELi64EEEdLNS_8BlasModeE1EEENS1H_4warp24FragmentIteratorTensorOpIS14_S17_dNSK_IdLi2ELb1EEESV_EENS1S_20TileIteratorTensorOpIS14_S17_dSV_EENS1I_18SharedLoadIteratorINS1P_18CompactedThreadMapEdLi8EEENS1H_6thread17LinearCombinationIdLi1EddLNS21_9ScaleType4KindE0ELNS_15FloatRoundStyleE2EdEENSB_ILi0ELi4EEELi1ELi1EEENS4_30GemmIdentityThreadblockSwizzleILi1EEELNS_8FillModeE1EEEEEvNT_6ParamsE --------------------------
	.section	.nv.constant0._ZN7cutlass6KernelINS_4gemm6kernel14RankKUniversalINS1_11threadblock13MmaMultistageINS1_9GemmShapeILi128ELi64ELi16EEENS_9transform11threadblock28PredicatedTileAccessIteratorINS_11MatrixShapeILi128ELi16EEEdNS_6layout11ColumnMajorELi1ENS8_31PitchLinearWarpStripedThreadMapINS_16PitchLinearShapeILi128ELi16EEELi256ENSG_ILi16ELi2EEELi1EEENS_5ArrayIdLi1ELb1EEELb0ENSD_9NoPermuteEEENS9_25RegularTileAccessIteratorISC_dNSD_43ColumnMajorTensorOpMultiplicandCongruous64bELi1ESJ_Li8EEELNS_4arch14CacheOperation4KindE0ENSA_INSB_ILi16ELi64EEEdNSD_8RowMajorELi0ENSF_INSG_ILi64ELi16EEELi256ESI_Li1EEESL_Lb0ESM_EENSO_ISU_dNSD_40RowMajorTensorOpMultiplicandCongruous64bELi0ESX_Li8EEELST_0EdSV_NS4_9MmaPolicyINS1_4warp11MmaTensorOpINS6_ILi32ELi32ELi16EEEdSP_dSZ_dSV_NS12_17MmaTensorOpPolicyINSR_3MmaINS6_ILi8ELi8ELi4EEELi32EdSV_dSE_dSV_NSR_13OpMultiplyAddEEENSB_ILi1ELi1EEEEELi1ELb0EbEENSB_ILi0ELi0EEES1D_Li1EEELi3ELNS1_23SharedMemoryClearOptionE0EbEENS_8epilogue11threadblock8EpilogueIS7_S1C_Li1ENS1I_27PredicatedTileIteratorBlas3INS1I_26OutputTileOptimalThreadMapINS1I_15OutputTileShapeILi64ELi8ELi4ELi1ELi1EEENS1M_ILi1ELi4ELi1ELi1ELi4EEELi256ELi1ELi64EEEdLNS_8BlasModeE1EEENS1H_4warp24FragmentIteratorTensorOpIS14_S17_dNSK_IdLi2ELb1EEESV_EENS1S_20TileIteratorTensorOpIS14_S17_dSV_EENS1I_18SharedLoadIteratorINS1P_18CompactedThreadMapEdLi8EEENS1H_6thread17LinearCombinationIdLi1EddLNS21_9ScaleType4KindE0ELNS_15FloatRoundStyleE2EdEENSB_ILi0ELi4EEELi1ELi1EEENS4_30GemmIdentityThreadblockSwizzleILi1EEELNS_8FillModeE1EEEEEvNT_6ParamsE,"a",@progbits
	.sectionflags	@""
	.align	4
.nv.constant0._ZN7cutlass6KernelINS_4gemm6kernel14RankKUniversalINS1_11threadblock13MmaMultistageINS1_9GemmShapeILi128ELi64ELi16EEENS_9transform11threadblock28PredicatedTileAccessIteratorINS_11MatrixShapeILi128ELi16EEEdNS_6layout11ColumnMajorELi1ENS8_31PitchLinearWarpStripedThreadMapINS_16PitchLinearShapeILi128ELi16EEELi256ENSG_ILi16ELi2EEELi1EEENS_5ArrayIdLi1ELb1EEELb0ENSD_9NoPermuteEEENS9_25RegularTileAccessIteratorISC_dNSD_43ColumnMajorTensorOpMultiplicandCongruous64bELi1ESJ_Li8EEELNS_4arch14CacheOperation4KindE0ENSA_INSB_ILi16ELi64EEEdNSD_8RowMajorELi0ENSF_INSG_ILi64ELi16EEELi256ESI_Li1EEESL_Lb0ESM_EENSO_ISU_dNSD_40RowMajorTensorOpMultiplicandCongruous64bELi0ESX_Li8EEELST_0EdSV_NS4_9MmaPolicyINS1_4warp11MmaTensorOpINS6_ILi32ELi32ELi16EEEdSP_dSZ_dSV_NS12_17MmaTensorOpPolicyINSR_3MmaINS6_ILi8ELi8ELi4EEELi32EdSV_dSE_dSV_NSR_13OpMultiplyAddEEENSB_ILi1ELi1EEEEELi1ELb0EbEENSB_ILi0ELi0EEES1D_Li1EEELi3ELNS1_23SharedMemoryClearOptionE0EbEENS_8epilogue11threadblock8EpilogueIS7_S1C_Li1ENS1I_27PredicatedTileIteratorBlas3INS1I_26OutputTileOptimalThreadMapINS1I_15OutputTileShapeILi64ELi8ELi4ELi1ELi1EEENS1M_ILi1ELi4ELi1ELi1ELi4EEELi256ELi1ELi64EEEdLNS_8BlasModeE1EEENS1H_4warp24FragmentIteratorTensorOpIS14_S17_dNSK_IdLi2ELb1EEESV_EENS1S_20TileIteratorTensorOpIS14_S17_dSV_EENS1I_18SharedLoadIteratorINS1P_18CompactedThreadMapEdLi8EEENS1H_6thread17LinearCombinationIdLi1EddLNS21_9ScaleType4KindE0ELNS_15FloatRoundStyleE2EdEENSB_ILi0ELi4EEELi1ELi1EEENS4_30GemmIdentityThreadblockSwizzleILi1EEELNS_8FillModeE1EEEEEvNT_6ParamsE:
	.zero		1264


//--------------------- SYMBOLS --------------------------

	.type		.nv.reservedSmem.offset0,@object
	.size		.nv.reservedSmem.offset0,0x4
	.type		.nv.reservedSmem.cap,@object
	.size		.nv.reservedSmem.cap,0x4
